//
// Generated by NVIDIA NVVM Compiler
//
// Compiler Build ID: CL-36424714
// Cuda compilation tools, release 13.0, V13.0.88
// Based on NVVM 20.0.0
//

.version 9.0
.target sm_100
.address_size 64

	// .globl	_ZN9cogniware10multimodal4cuda17resizeImageKernelEPKhPhiiiii
// _ZZN9cogniware10multimodal4cuda17l2NormalizeKernelEPfiE10shared_sum has been demoted
// _ZZN9cogniware10multimodal4cuda17l2NormalizeKernelEPfiE4norm has been demoted
// _ZZN9cogniware10multimodal4cuda13softmaxKernelEPfiE9max_score has been demoted
// _ZZN9cogniware10multimodal4cuda13softmaxKernelEPfiE7sum_exp has been demoted

.visible .entry _ZN9cogniware10multimodal4cuda17resizeImageKernelEPKhPhiiiii(
	.param .u64 .ptr .align 1 _ZN9cogniware10multimodal4cuda17resizeImageKernelEPKhPhiiiii_param_0,
	.param .u64 .ptr .align 1 _ZN9cogniware10multimodal4cuda17resizeImageKernelEPKhPhiiiii_param_1,
	.param .u32 _ZN9cogniware10multimodal4cuda17resizeImageKernelEPKhPhiiiii_param_2,
	.param .u32 _ZN9cogniware10multimodal4cuda17resizeImageKernelEPKhPhiiiii_param_3,
	.param .u32 _ZN9cogniware10multimodal4cuda17resizeImageKernelEPKhPhiiiii_param_4,
	.param .u32 _ZN9cogniware10multimodal4cuda17resizeImageKernelEPKhPhiiiii_param_5,
	.param .u32 _ZN9cogniware10multimodal4cuda17resizeImageKernelEPKhPhiiiii_param_6
)
{
	.reg .pred 	%p<13>;
	.reg .b16 	%rs<30>;
	.reg .b32 	%r<61>;
	.reg .b32 	%f<11>;
	.reg .b64 	%rd<23>;

	ld.param.u64 	%rd5, [_ZN9cogniware10multimodal4cuda17resizeImageKernelEPKhPhiiiii_param_0];
	ld.param.u64 	%rd6, [_ZN9cogniware10multimodal4cuda17resizeImageKernelEPKhPhiiiii_param_1];
	ld.param.u32 	%r30, [_ZN9cogniware10multimodal4cuda17resizeImageKernelEPKhPhiiiii_param_2];
	ld.param.u32 	%r31, [_ZN9cogniware10multimodal4cuda17resizeImageKernelEPKhPhiiiii_param_3];
	ld.param.u32 	%r32, [_ZN9cogniware10multimodal4cuda17resizeImageKernelEPKhPhiiiii_param_4];
	ld.param.u32 	%r35, [_ZN9cogniware10multimodal4cuda17resizeImageKernelEPKhPhiiiii_param_5];
	ld.param.u32 	%r34, [_ZN9cogniware10multimodal4cuda17resizeImageKernelEPKhPhiiiii_param_6];
	cvta.to.global.u64 	%rd1, %rd6;
	cvta.to.global.u64 	%rd2, %rd5;
	mov.u32 	%r36, %ctaid.x;
	mov.u32 	%r37, %ntid.x;
	mov.u32 	%r38, %tid.x;
	mad.lo.s32 	%r1, %r36, %r37, %r38;
	mov.u32 	%r39, %ctaid.y;
	mov.u32 	%r40, %ntid.y;
	mov.u32 	%r41, %tid.y;
	mad.lo.s32 	%r42, %r39, %r40, %r41;
	setp.ge.s32 	%p1, %r1, %r32;
	setp.ge.s32 	%p2, %r42, %r35;
	or.pred  	%p3, %p1, %p2;
	@%p3 bra 	$L__BB0_14;
	cvt.rn.f32.s32 	%f2, %r31;
	cvt.rn.f32.u32 	%f3, %r35;
	div.rn.f32 	%f1, %f2, %f3;
	setp.lt.s32 	%p4, %r34, 1;
	@%p4 bra 	$L__BB0_14;
	cvt.rn.f32.u32 	%f4, %r42;
	mul.f32 	%f5, %f1, %f4;
	cvt.rzi.s32.f32 	%r44, %f5;
	cvt.rn.f32.s32 	%f6, %r1;
	cvt.rn.f32.s32 	%f7, %r32;
	cvt.rn.f32.s32 	%f8, %r30;
	div.rn.f32 	%f9, %f8, %f7;
	mul.f32 	%f10, %f9, %f6;
	cvt.rzi.s32.f32 	%r45, %f10;
	mad.lo.s32 	%r46, %r32, %r42, %r1;
	mul.lo.s32 	%r3, %r46, %r34;
	mad.lo.s32 	%r47, %r44, %r30, %r45;
	mul.lo.s32 	%r4, %r47, %r34;
	and.b32  	%r5, %r34, 15;
	setp.lt.u32 	%p5, %r34, 16;
	mov.b32 	%r56, 0;
	@%p5 bra 	$L__BB0_5;
	and.b32  	%r56, %r34, 2147483632;
	neg.s32 	%r54, %r56;
	add.s64 	%rd3, %rd1, 7;
	add.s64 	%rd4, %rd2, 7;
	mov.u32 	%r52, %r4;
	mov.u32 	%r53, %r3;
$L__BB0_4:
	.pragma "nounroll";
	cvt.s64.s32 	%rd7, %r53;
	add.s64 	%rd8, %rd3, %rd7;
	cvt.s64.s32 	%rd9, %r52;
	add.s64 	%rd10, %rd4, %rd9;
	ld.global.u8 	%rs1, [%rd10+-7];
	st.global.u8 	[%rd8+-7], %rs1;
	ld.global.u8 	%rs2, [%rd10+-6];
	st.global.u8 	[%rd8+-6], %rs2;
	ld.global.u8 	%rs3, [%rd10+-5];
	st.global.u8 	[%rd8+-5], %rs3;
	ld.global.u8 	%rs4, [%rd10+-4];
	st.global.u8 	[%rd8+-4], %rs4;
	ld.global.u8 	%rs5, [%rd10+-3];
	st.global.u8 	[%rd8+-3], %rs5;
	ld.global.u8 	%rs6, [%rd10+-2];
	st.global.u8 	[%rd8+-2], %rs6;
	ld.global.u8 	%rs7, [%rd10+-1];
	st.global.u8 	[%rd8+-1], %rs7;
	ld.global.u8 	%rs8, [%rd10];
	st.global.u8 	[%rd8], %rs8;
	ld.global.u8 	%rs9, [%rd10+1];
	st.global.u8 	[%rd8+1], %rs9;
	ld.global.u8 	%rs10, [%rd10+2];
	st.global.u8 	[%rd8+2], %rs10;
	ld.global.u8 	%rs11, [%rd10+3];
	st.global.u8 	[%rd8+3], %rs11;
	ld.global.u8 	%rs12, [%rd10+4];
	st.global.u8 	[%rd8+4], %rs12;
	ld.global.u8 	%rs13, [%rd10+5];
	st.global.u8 	[%rd8+5], %rs13;
	ld.global.u8 	%rs14, [%rd10+6];
	st.global.u8 	[%rd8+6], %rs14;
	ld.global.u8 	%rs15, [%rd10+7];
	st.global.u8 	[%rd8+7], %rs15;
	ld.global.u8 	%rs16, [%rd10+8];
	st.global.u8 	[%rd8+8], %rs16;
	add.s32 	%r54, %r54, 16;
	add.s32 	%r53, %r53, 16;
	add.s32 	%r52, %r52, 16;
	setp.ne.s32 	%p6, %r54, 0;
	@%p6 bra 	$L__BB0_4;
$L__BB0_5:
	setp.eq.s32 	%p7, %r5, 0;
	@%p7 bra 	$L__BB0_14;
	and.b32  	%r15, %r34, 7;
	setp.lt.u32 	%p8, %r5, 8;
	@%p8 bra 	$L__BB0_8;
	add.s32 	%r48, %r56, %r3;
	add.s32 	%r49, %r56, %r4;
	cvt.s64.s32 	%rd11, %r49;
	add.s64 	%rd12, %rd2, %rd11;
	ld.global.u8 	%rs17, [%rd12];
	cvt.s64.s32 	%rd13, %r48;
	add.s64 	%rd14, %rd1, %rd13;
	st.global.u8 	[%rd14], %rs17;
	ld.global.u8 	%rs18, [%rd12+1];
	st.global.u8 	[%rd14+1], %rs18;
	ld.global.u8 	%rs19, [%rd12+2];
	st.global.u8 	[%rd14+2], %rs19;
	ld.global.u8 	%rs20, [%rd12+3];
	st.global.u8 	[%rd14+3], %rs20;
	ld.global.u8 	%rs21, [%rd12+4];
	st.global.u8 	[%rd14+4], %rs21;
	ld.global.u8 	%rs22, [%rd12+5];
	st.global.u8 	[%rd14+5], %rs22;
	ld.global.u8 	%rs23, [%rd12+6];
	st.global.u8 	[%rd14+6], %rs23;
	ld.global.u8 	%rs24, [%rd12+7];
	st.global.u8 	[%rd14+7], %rs24;
	add.s32 	%r56, %r56, 8;
$L__BB0_8:
	setp.eq.s32 	%p9, %r15, 0;
	@%p9 bra 	$L__BB0_14;
	and.b32  	%r18, %r34, 3;
	setp.lt.u32 	%p10, %r15, 4;
	@%p10 bra 	$L__BB0_11;
	add.s32 	%r50, %r56, %r3;
	add.s32 	%r51, %r56, %r4;
	cvt.s64.s32 	%rd15, %r51;
	add.s64 	%rd16, %rd2, %rd15;
	ld.global.u8 	%rs25, [%rd16];
	cvt.s64.s32 	%rd17, %r50;
	add.s64 	%rd18, %rd1, %rd17;
	st.global.u8 	[%rd18], %rs25;
	ld.global.u8 	%rs26, [%rd16+1];
	st.global.u8 	[%rd18+1], %rs26;
	ld.global.u8 	%rs27, [%rd16+2];
	st.global.u8 	[%rd18+2], %rs27;
	ld.global.u8 	%rs28, [%rd16+3];
	st.global.u8 	[%rd18+3], %rs28;
	add.s32 	%r56, %r56, 4;
$L__BB0_11:
	setp.eq.s32 	%p11, %r18, 0;
	@%p11 bra 	$L__BB0_14;
	add.s32 	%r60, %r56, %r4;
	add.s32 	%r59, %r56, %r3;
	neg.s32 	%r58, %r18;
$L__BB0_13:
	.pragma "nounroll";
	cvt.s64.s32 	%rd19, %r60;
	add.s64 	%rd20, %rd2, %rd19;
	cvt.s64.s32 	%rd21, %r59;
	add.s64 	%rd22, %rd1, %rd21;
	ld.global.u8 	%rs29, [%rd20];
	st.global.u8 	[%rd22], %rs29;
	add.s32 	%r60, %r60, 1;
	add.s32 	%r59, %r59, 1;
	add.s32 	%r58, %r58, 1;
	setp.ne.s32 	%p12, %r58, 0;
	@%p12 bra 	$L__BB0_13;
$L__BB0_14:
	ret;

}
	// .globl	_ZN9cogniware10multimodal4cuda20normalizeImageKernelEPKhPfiiiff
.visible .entry _ZN9cogniware10multimodal4cuda20normalizeImageKernelEPKhPfiiiff(
	.param .u64 .ptr .align 1 _ZN9cogniware10multimodal4cuda20normalizeImageKernelEPKhPfiiiff_param_0,
	.param .u64 .ptr .align 1 _ZN9cogniware10multimodal4cuda20normalizeImageKernelEPKhPfiiiff_param_1,
	.param .u32 _ZN9cogniware10multimodal4cuda20normalizeImageKernelEPKhPfiiiff_param_2,
	.param .u32 _ZN9cogniware10multimodal4cuda20normalizeImageKernelEPKhPfiiiff_param_3,
	.param .u32 _ZN9cogniware10multimodal4cuda20normalizeImageKernelEPKhPfiiiff_param_4,
	.param .f32 _ZN9cogniware10multimodal4cuda20normalizeImageKernelEPKhPfiiiff_param_5,
	.param .f32 _ZN9cogniware10multimodal4cuda20normalizeImageKernelEPKhPfiiiff_param_6
)
{
	.reg .pred 	%p<2>;
	.reg .b16 	%rs<2>;
	.reg .b32 	%r<10>;
	.reg .b32 	%f<7>;
	.reg .b64 	%rd<9>;

	ld.param.u64 	%rd1, [_ZN9cogniware10multimodal4cuda20normalizeImageKernelEPKhPfiiiff_param_0];
	ld.param.u64 	%rd2, [_ZN9cogniware10multimodal4cuda20normalizeImageKernelEPKhPfiiiff_param_1];
	ld.param.u32 	%r2, [_ZN9cogniware10multimodal4cuda20normalizeImageKernelEPKhPfiiiff_param_2];
	ld.param.u32 	%r3, [_ZN9cogniware10multimodal4cuda20normalizeImageKernelEPKhPfiiiff_param_3];
	ld.param.u32 	%r4, [_ZN9cogniware10multimodal4cuda20normalizeImageKernelEPKhPfiiiff_param_4];
	ld.param.f32 	%f1, [_ZN9cogniware10multimodal4cuda20normalizeImageKernelEPKhPfiiiff_param_5];
	ld.param.f32 	%f2, [_ZN9cogniware10multimodal4cuda20normalizeImageKernelEPKhPfiiiff_param_6];
	mov.u32 	%r5, %ctaid.x;
	mov.u32 	%r6, %ntid.x;
	mov.u32 	%r7, %tid.x;
	mad.lo.s32 	%r1, %r5, %r6, %r7;
	mul.lo.s32 	%r8, %r3, %r2;
	mul.lo.s32 	%r9, %r8, %r4;
	setp.ge.s32 	%p1, %r1, %r9;
	@%p1 bra 	$L__BB1_2;
	cvta.to.global.u64 	%rd3, %rd1;
	cvta.to.global.u64 	%rd4, %rd2;
	cvt.s64.s32 	%rd5, %r1;
	add.s64 	%rd6, %rd3, %rd5;
	ld.global.u8 	%rs1, [%rd6];
	cvt.rn.f32.u16 	%f3, %rs1;
	div.rn.f32 	%f4, %f3, 0f437F0000;
	sub.f32 	%f5, %f4, %f1;
	div.rn.f32 	%f6, %f5, %f2;
	mul.wide.s32 	%rd7, %r1, 4;
	add.s64 	%rd8, %rd4, %rd7;
	st.global.f32 	[%rd8], %f6;
$L__BB1_2:
	ret;

}
	// .globl	_ZN9cogniware10multimodal4cuda14rgbToBgrKernelEPKhPhii
.visible .entry _ZN9cogniware10multimodal4cuda14rgbToBgrKernelEPKhPhii(
	.param .u64 .ptr .align 1 _ZN9cogniware10multimodal4cuda14rgbToBgrKernelEPKhPhii_param_0,
	.param .u64 .ptr .align 1 _ZN9cogniware10multimodal4cuda14rgbToBgrKernelEPKhPhii_param_1,
	.param .u32 _ZN9cogniware10multimodal4cuda14rgbToBgrKernelEPKhPhii_param_2,
	.param .u32 _ZN9cogniware10multimodal4cuda14rgbToBgrKernelEPKhPhii_param_3
)
{
	.reg .pred 	%p<4>;
	.reg .b16 	%rs<4>;
	.reg .b32 	%r<15>;
	.reg .b64 	%rd<8>;

	ld.param.u64 	%rd1, [_ZN9cogniware10multimodal4cuda14rgbToBgrKernelEPKhPhii_param_0];
	ld.param.u64 	%rd2, [_ZN9cogniware10multimodal4cuda14rgbToBgrKernelEPKhPhii_param_1];
	ld.param.u32 	%r3, [_ZN9cogniware10multimodal4cuda14rgbToBgrKernelEPKhPhii_param_2];
	ld.param.u32 	%r4, [_ZN9cogniware10multimodal4cuda14rgbToBgrKernelEPKhPhii_param_3];
	mov.u32 	%r6, %ctaid.x;
	mov.u32 	%r7, %ntid.x;
	mov.u32 	%r8, %tid.x;
	mad.lo.s32 	%r1, %r6, %r7, %r8;
	mov.u32 	%r9, %ctaid.y;
	mov.u32 	%r10, %ntid.y;
	mov.u32 	%r11, %tid.y;
	mad.lo.s32 	%r12, %r9, %r10, %r11;
	setp.ge.s32 	%p1, %r1, %r3;
	setp.ge.s32 	%p2, %r12, %r4;
	or.pred  	%p3, %p1, %p2;
	@%p3 bra 	$L__BB2_2;
	cvta.to.global.u64 	%rd3, %rd1;
	cvta.to.global.u64 	%rd4, %rd2;
	mad.lo.s32 	%r13, %r3, %r12, %r1;
	mul.lo.s32 	%r14, %r13, 3;
	cvt.s64.s32 	%rd5, %r14;
	add.s64 	%rd6, %rd3, %rd5;
	ld.global.u8 	%rs1, [%rd6+2];
	add.s64 	%rd7, %rd4, %rd5;
	st.global.u8 	[%rd7], %rs1;
	ld.global.u8 	%rs2, [%rd6+1];
	st.global.u8 	[%rd7+1], %rs2;
	ld.global.u8 	%rs3, [%rd6];
	st.global.u8 	[%rd7+2], %rs3;
$L__BB2_2:
	ret;

}
	// .globl	_ZN9cogniware10multimodal4cuda26extractImageFeaturesKernelEPKfPfiiii
.visible .entry _ZN9cogniware10multimodal4cuda26extractImageFeaturesKernelEPKfPfiiii(
	.param .u64 .ptr .align 1 _ZN9cogniware10multimodal4cuda26extractImageFeaturesKernelEPKfPfiiii_param_0,
	.param .u64 .ptr .align 1 _ZN9cogniware10multimodal4cuda26extractImageFeaturesKernelEPKfPfiiii_param_1,
	.param .u32 _ZN9cogniware10multimodal4cuda26extractImageFeaturesKernelEPKfPfiiii_param_2,
	.param .u32 _ZN9cogniware10multimodal4cuda26extractImageFeaturesKernelEPKfPfiiii_param_3,
	.param .u32 _ZN9cogniware10multimodal4cuda26extractImageFeaturesKernelEPKfPfiiii_param_4,
	.param .u32 _ZN9cogniware10multimodal4cuda26extractImageFeaturesKernelEPKfPfiiii_param_5
)
{
	.reg .pred 	%p<40>;
	.reg .b32 	%r<66>;
	.reg .b32 	%f<143>;
	.reg .b64 	%rd<15>;

	ld.param.u64 	%rd6, [_ZN9cogniware10multimodal4cuda26extractImageFeaturesKernelEPKfPfiiii_param_0];
	ld.param.u64 	%rd5, [_ZN9cogniware10multimodal4cuda26extractImageFeaturesKernelEPKfPfiiii_param_1];
	ld.param.u32 	%r25, [_ZN9cogniware10multimodal4cuda26extractImageFeaturesKernelEPKfPfiiii_param_2];
	ld.param.u32 	%r26, [_ZN9cogniware10multimodal4cuda26extractImageFeaturesKernelEPKfPfiiii_param_3];
	ld.param.u32 	%r27, [_ZN9cogniware10multimodal4cuda26extractImageFeaturesKernelEPKfPfiiii_param_4];
	ld.param.u32 	%r28, [_ZN9cogniware10multimodal4cuda26extractImageFeaturesKernelEPKfPfiiii_param_5];
	cvta.to.global.u64 	%rd1, %rd6;
	mov.u32 	%r29, %ctaid.x;
	mov.u32 	%r30, %ntid.x;
	mov.u32 	%r31, %tid.x;
	mad.lo.s32 	%r1, %r29, %r30, %r31;
	setp.ge.s32 	%p1, %r1, %r28;
	@%p1 bra 	$L__BB3_73;
	mul.lo.s32 	%r32, %r26, %r25;
	mul.lo.s32 	%r2, %r32, %r27;
	div.s32 	%r3, %r2, %r28;
	setp.lt.s32 	%p2, %r3, 1;
	mov.f32 	%f106, 0f00000000;
	@%p2 bra 	$L__BB3_72;
	mul.lo.s32 	%r4, %r3, %r1;
	and.b32  	%r5, %r3, 15;
	setp.lt.u32 	%p3, %r3, 16;
	mov.f32 	%f106, 0f00000000;
	mov.b32 	%r62, 0;
	@%p3 bra 	$L__BB3_37;
	and.b32  	%r62, %r3, 2147483632;
	mov.f32 	%f106, 0f00000000;
	mov.b32 	%r60, 0;
$L__BB3_4:
	.pragma "nounroll";
	add.s32 	%r8, %r60, %r4;
	setp.ge.s32 	%p4, %r8, %r2;
	mul.wide.s32 	%rd7, %r8, 4;
	add.s64 	%rd2, %rd1, %rd7;
	@%p4 bra 	$L__BB3_6;
	ld.global.f32 	%f72, [%rd2];
	add.f32 	%f106, %f106, %f72;
$L__BB3_6:
	add.s32 	%r35, %r8, 1;
	setp.ge.s32 	%p5, %r35, %r2;
	@%p5 bra 	$L__BB3_8;
	ld.global.f32 	%f73, [%rd2+4];
	add.f32 	%f106, %f106, %f73;
$L__BB3_8:
	add.s32 	%r36, %r8, 2;
	setp.ge.s32 	%p6, %r36, %r2;
	@%p6 bra 	$L__BB3_10;
	ld.global.f32 	%f74, [%rd2+8];
	add.f32 	%f106, %f106, %f74;
$L__BB3_10:
	add.s32 	%r37, %r8, 3;
	setp.ge.s32 	%p7, %r37, %r2;
	@%p7 bra 	$L__BB3_12;
	ld.global.f32 	%f75, [%rd2+12];
	add.f32 	%f106, %f106, %f75;
$L__BB3_12:
	add.s32 	%r38, %r8, 4;
	setp.ge.s32 	%p8, %r38, %r2;
	@%p8 bra 	$L__BB3_14;
	ld.global.f32 	%f76, [%rd2+16];
	add.f32 	%f106, %f106, %f76;
$L__BB3_14:
	add.s32 	%r39, %r8, 5;
	setp.ge.s32 	%p9, %r39, %r2;
	@%p9 bra 	$L__BB3_16;
	ld.global.f32 	%f77, [%rd2+20];
	add.f32 	%f106, %f106, %f77;
$L__BB3_16:
	add.s32 	%r40, %r8, 6;
	setp.ge.s32 	%p10, %r40, %r2;
	@%p10 bra 	$L__BB3_18;
	ld.global.f32 	%f78, [%rd2+24];
	add.f32 	%f106, %f106, %f78;
$L__BB3_18:
	add.s32 	%r41, %r8, 7;
	setp.ge.s32 	%p11, %r41, %r2;
	@%p11 bra 	$L__BB3_20;
	ld.global.f32 	%f79, [%rd2+28];
	add.f32 	%f106, %f106, %f79;
$L__BB3_20:
	add.s32 	%r42, %r8, 8;
	setp.ge.s32 	%p12, %r42, %r2;
	@%p12 bra 	$L__BB3_22;
	ld.global.f32 	%f80, [%rd2+32];
	add.f32 	%f106, %f106, %f80;
$L__BB3_22:
	add.s32 	%r43, %r8, 9;
	setp.ge.s32 	%p13, %r43, %r2;
	@%p13 bra 	$L__BB3_24;
	ld.global.f32 	%f81, [%rd2+36];
	add.f32 	%f106, %f106, %f81;
$L__BB3_24:
	add.s32 	%r44, %r8, 10;
	setp.ge.s32 	%p14, %r44, %r2;
	@%p14 bra 	$L__BB3_26;
	ld.global.f32 	%f82, [%rd2+40];
	add.f32 	%f106, %f106, %f82;
$L__BB3_26:
	add.s32 	%r45, %r8, 11;
	setp.ge.s32 	%p15, %r45, %r2;
	@%p15 bra 	$L__BB3_28;
	ld.global.f32 	%f83, [%rd2+44];
	add.f32 	%f106, %f106, %f83;
$L__BB3_28:
	add.s32 	%r46, %r8, 12;
	setp.ge.s32 	%p16, %r46, %r2;
	@%p16 bra 	$L__BB3_30;
	ld.global.f32 	%f84, [%rd2+48];
	add.f32 	%f106, %f106, %f84;
$L__BB3_30:
	add.s32 	%r47, %r8, 13;
	setp.ge.s32 	%p17, %r47, %r2;
	@%p17 bra 	$L__BB3_32;
	ld.global.f32 	%f85, [%rd2+52];
	add.f32 	%f106, %f106, %f85;
$L__BB3_32:
	add.s32 	%r48, %r8, 14;
	setp.ge.s32 	%p18, %r48, %r2;
	@%p18 bra 	$L__BB3_34;
	ld.global.f32 	%f86, [%rd2+56];
	add.f32 	%f106, %f106, %f86;
$L__BB3_34:
	add.s32 	%r49, %r8, 15;
	setp.ge.s32 	%p19, %r49, %r2;
	@%p19 bra 	$L__BB3_36;
	ld.global.f32 	%f87, [%rd2+60];
	add.f32 	%f106, %f106, %f87;
$L__BB3_36:
	add.s32 	%r60, %r60, 16;
	setp.ne.s32 	%p20, %r60, %r62;
	@%p20 bra 	$L__BB3_4;
$L__BB3_37:
	setp.eq.s32 	%p21, %r5, 0;
	@%p21 bra 	$L__BB3_72;
	and.b32  	%r11, %r3, 7;
	setp.lt.u32 	%p22, %r5, 8;
	@%p22 bra 	$L__BB3_56;
	add.s32 	%r12, %r62, %r4;
	setp.ge.s32 	%p23, %r12, %r2;
	mul.wide.s32 	%rd8, %r12, 4;
	add.s64 	%rd3, %rd1, %rd8;
	@%p23 bra 	$L__BB3_41;
	ld.global.f32 	%f89, [%rd3];
	add.f32 	%f106, %f106, %f89;
$L__BB3_41:
	add.s32 	%r50, %r12, 1;
	setp.ge.s32 	%p24, %r50, %r2;
	@%p24 bra 	$L__BB3_43;
	ld.global.f32 	%f90, [%rd3+4];
	add.f32 	%f106, %f106, %f90;
$L__BB3_43:
	add.s32 	%r51, %r12, 2;
	setp.ge.s32 	%p25, %r51, %r2;
	@%p25 bra 	$L__BB3_45;
	ld.global.f32 	%f91, [%rd3+8];
	add.f32 	%f106, %f106, %f91;
$L__BB3_45:
	add.s32 	%r52, %r12, 3;
	setp.ge.s32 	%p26, %r52, %r2;
	@%p26 bra 	$L__BB3_47;
	ld.global.f32 	%f92, [%rd3+12];
	add.f32 	%f106, %f106, %f92;
$L__BB3_47:
	add.s32 	%r53, %r12, 4;
	setp.ge.s32 	%p27, %r53, %r2;
	@%p27 bra 	$L__BB3_49;
	ld.global.f32 	%f93, [%rd3+16];
	add.f32 	%f106, %f106, %f93;
$L__BB3_49:
	add.s32 	%r54, %r12, 5;
	setp.ge.s32 	%p28, %r54, %r2;
	@%p28 bra 	$L__BB3_51;
	ld.global.f32 	%f94, [%rd3+20];
	add.f32 	%f106, %f106, %f94;
$L__BB3_51:
	add.s32 	%r55, %r12, 6;
	setp.ge.s32 	%p29, %r55, %r2;
	@%p29 bra 	$L__BB3_53;
	ld.global.f32 	%f95, [%rd3+24];
	add.f32 	%f106, %f106, %f95;
$L__BB3_53:
	add.s32 	%r56, %r12, 7;
	setp.ge.s32 	%p30, %r56, %r2;
	@%p30 bra 	$L__BB3_55;
	ld.global.f32 	%f96, [%rd3+28];
	add.f32 	%f106, %f106, %f96;
$L__BB3_55:
	add.s32 	%r62, %r62, 8;
$L__BB3_56:
	setp.eq.s32 	%p31, %r11, 0;
	@%p31 bra 	$L__BB3_72;
	and.b32  	%r15, %r3, 3;
	setp.lt.u32 	%p32, %r11, 4;
	@%p32 bra 	$L__BB3_67;
	add.s32 	%r16, %r62, %r4;
	setp.ge.s32 	%p33, %r16, %r2;
	mul.wide.s32 	%rd9, %r16, 4;
	add.s64 	%rd4, %rd1, %rd9;
	@%p33 bra 	$L__BB3_60;
	ld.global.f32 	%f98, [%rd4];
	add.f32 	%f106, %f106, %f98;
$L__BB3_60:
	add.s32 	%r57, %r16, 1;
	setp.ge.s32 	%p34, %r57, %r2;
	@%p34 bra 	$L__BB3_62;
	ld.global.f32 	%f99, [%rd4+4];
	add.f32 	%f106, %f106, %f99;
$L__BB3_62:
	add.s32 	%r58, %r16, 2;
	setp.ge.s32 	%p35, %r58, %r2;
	@%p35 bra 	$L__BB3_64;
	ld.global.f32 	%f100, [%rd4+8];
	add.f32 	%f106, %f106, %f100;
$L__BB3_64:
	add.s32 	%r59, %r16, 3;
	setp.ge.s32 	%p36, %r59, %r2;
	@%p36 bra 	$L__BB3_66;
	ld.global.f32 	%f101, [%rd4+12];
	add.f32 	%f106, %f106, %f101;
$L__BB3_66:
	add.s32 	%r62, %r62, 4;
$L__BB3_67:
	setp.eq.s32 	%p37, %r15, 0;
	@%p37 bra 	$L__BB3_72;
	add.s32 	%r65, %r62, %r4;
	neg.s32 	%r64, %r15;
$L__BB3_69:
	.pragma "nounroll";
	setp.ge.s32 	%p38, %r65, %r2;
	@%p38 bra 	$L__BB3_71;
	mul.wide.s32 	%rd10, %r65, 4;
	add.s64 	%rd11, %rd1, %rd10;
	ld.global.f32 	%f102, [%rd11];
	add.f32 	%f106, %f106, %f102;
$L__BB3_71:
	add.s32 	%r65, %r65, 1;
	add.s32 	%r64, %r64, 1;
	setp.ne.s32 	%p39, %r64, 0;
	@%p39 bra 	$L__BB3_69;
$L__BB3_72:
	cvt.rn.f32.s32 	%f103, %r3;
	div.rn.f32 	%f104, %f106, %f103;
	cvta.to.global.u64 	%rd12, %rd5;
	mul.wide.s32 	%rd13, %r1, 4;
	add.s64 	%rd14, %rd12, %rd13;
	st.global.f32 	[%rd14], %f104;
$L__BB3_73:
	ret;

}
	// .globl	_ZN9cogniware10multimodal4cuda19resampleAudioKernelEPKfPfii
.visible .entry _ZN9cogniware10multimodal4cuda19resampleAudioKernelEPKfPfii(
	.param .u64 .ptr .align 1 _ZN9cogniware10multimodal4cuda19resampleAudioKernelEPKfPfii_param_0,
	.param .u64 .ptr .align 1 _ZN9cogniware10multimodal4cuda19resampleAudioKernelEPKfPfii_param_1,
	.param .u32 _ZN9cogniware10multimodal4cuda19resampleAudioKernelEPKfPfii_param_2,
	.param .u32 _ZN9cogniware10multimodal4cuda19resampleAudioKernelEPKfPfii_param_3
)
{
	.reg .pred 	%p<3>;
	.reg .b32 	%r<8>;
	.reg .b32 	%f<7>;
	.reg .b64 	%rd<9>;

	ld.param.u64 	%rd1, [_ZN9cogniware10multimodal4cuda19resampleAudioKernelEPKfPfii_param_0];
	ld.param.u64 	%rd2, [_ZN9cogniware10multimodal4cuda19resampleAudioKernelEPKfPfii_param_1];
	ld.param.u32 	%r3, [_ZN9cogniware10multimodal4cuda19resampleAudioKernelEPKfPfii_param_2];
	ld.param.u32 	%r4, [_ZN9cogniware10multimodal4cuda19resampleAudioKernelEPKfPfii_param_3];
	mov.u32 	%r5, %ctaid.x;
	mov.u32 	%r6, %ntid.x;
	mov.u32 	%r7, %tid.x;
	mad.lo.s32 	%r1, %r5, %r6, %r7;
	setp.ge.s32 	%p1, %r1, %r4;
	@%p1 bra 	$L__BB4_3;
	cvt.rn.f32.s32 	%f1, %r3;
	cvt.rn.f32.s32 	%f2, %r4;
	div.rn.f32 	%f3, %f1, %f2;
	cvt.rn.f32.s32 	%f4, %r1;
	mul.f32 	%f5, %f3, %f4;
	cvt.rzi.s32.f32 	%r2, %f5;
	setp.ge.s32 	%p2, %r2, %r3;
	@%p2 bra 	$L__BB4_3;
	cvta.to.global.u64 	%rd3, %rd1;
	mul.wide.s32 	%rd4, %r2, 4;
	add.s64 	%rd5, %rd3, %rd4;
	ld.global.f32 	%f6, [%rd5];
	cvta.to.global.u64 	%rd6, %rd2;
	mul.wide.s32 	%rd7, %r1, 4;
	add.s64 	%rd8, %rd6, %rd7;
	st.global.f32 	[%rd8], %f6;
$L__BB4_3:
	ret;

}
	// .globl	_ZN9cogniware10multimodal4cuda20normalizeAudioKernelEPKfPfi
.visible .entry _ZN9cogniware10multimodal4cuda20normalizeAudioKernelEPKfPfi(
	.param .u64 .ptr .align 1 _ZN9cogniware10multimodal4cuda20normalizeAudioKernelEPKfPfi_param_0,
	.param .u64 .ptr .align 1 _ZN9cogniware10multimodal4cuda20normalizeAudioKernelEPKfPfi_param_1,
	.param .u32 _ZN9cogniware10multimodal4cuda20normalizeAudioKernelEPKfPfi_param_2
)
{
	.reg .pred 	%p<2>;
	.reg .b32 	%r<6>;
	.reg .b32 	%f<4>;
	.reg .b64 	%rd<8>;

	ld.param.u64 	%rd1, [_ZN9cogniware10multimodal4cuda20normalizeAudioKernelEPKfPfi_param_0];
	ld.param.u64 	%rd2, [_ZN9cogniware10multimodal4cuda20normalizeAudioKernelEPKfPfi_param_1];
	ld.param.u32 	%r2, [_ZN9cogniware10multimodal4cuda20normalizeAudioKernelEPKfPfi_param_2];
	mov.u32 	%r3, %ctaid.x;
	mov.u32 	%r4, %ntid.x;
	mov.u32 	%r5, %tid.x;
	mad.lo.s32 	%r1, %r3, %r4, %r5;
	setp.ge.s32 	%p1, %r1, %r2;
	@%p1 bra 	$L__BB5_2;
	cvta.to.global.u64 	%rd3, %rd1;
	cvta.to.global.u64 	%rd4, %rd2;
	mul.wide.s32 	%rd5, %r1, 4;
	add.s64 	%rd6, %rd3, %rd5;
	ld.global.f32 	%f1, [%rd6];
	min.f32 	%f2, %f1, 0f3F800000;
	max.f32 	%f3, %f2, 0fBF800000;
	add.s64 	%rd7, %rd4, %rd5;
	st.global.f32 	[%rd7], %f3;
$L__BB5_2:
	ret;

}
	// .globl	_ZN9cogniware10multimodal4cuda27extractMelSpectrogramKernelEPKfPfiii
.visible .entry _ZN9cogniware10multimodal4cuda27extractMelSpectrogramKernelEPKfPfiii(
	.param .u64 .ptr .align 1 _ZN9cogniware10multimodal4cuda27extractMelSpectrogramKernelEPKfPfiii_param_0,
	.param .u64 .ptr .align 1 _ZN9cogniware10multimodal4cuda27extractMelSpectrogramKernelEPKfPfiii_param_1,
	.param .u32 _ZN9cogniware10multimodal4cuda27extractMelSpectrogramKernelEPKfPfiii_param_2,
	.param .u32 _ZN9cogniware10multimodal4cuda27extractMelSpectrogramKernelEPKfPfiii_param_3,
	.param .u32 _ZN9cogniware10multimodal4cuda27extractMelSpectrogramKernelEPKfPfiii_param_4
)
{
	.reg .pred 	%p<11>;
	.reg .b32 	%r<38>;
	.reg .b32 	%f<28>;
	.reg .b64 	%rd<18>;

	ld.param.u64 	%rd9, [_ZN9cogniware10multimodal4cuda27extractMelSpectrogramKernelEPKfPfiii_param_0];
	ld.param.u64 	%rd8, [_ZN9cogniware10multimodal4cuda27extractMelSpectrogramKernelEPKfPfiii_param_1];
	ld.param.u32 	%r14, [_ZN9cogniware10multimodal4cuda27extractMelSpectrogramKernelEPKfPfiii_param_2];
	ld.param.u32 	%r15, [_ZN9cogniware10multimodal4cuda27extractMelSpectrogramKernelEPKfPfiii_param_3];
	ld.param.u32 	%r16, [_ZN9cogniware10multimodal4cuda27extractMelSpectrogramKernelEPKfPfiii_param_4];
	cvta.to.global.u64 	%rd1, %rd9;
	mov.u32 	%r17, %ctaid.x;
	mov.u32 	%r18, %ntid.x;
	mov.u32 	%r19, %tid.x;
	mad.lo.s32 	%r1, %r17, %r18, %r19;
	mov.u32 	%r20, %ctaid.y;
	mov.u32 	%r21, %ntid.y;
	mov.u32 	%r22, %tid.y;
	mad.lo.s32 	%r23, %r20, %r21, %r22;
	add.s32 	%r24, %r14, %r16;
	add.s32 	%r25, %r24, -1;
	div.s32 	%r26, %r25, %r16;
	setp.ge.s32 	%p1, %r1, %r15;
	setp.ge.s32 	%p2, %r23, %r26;
	or.pred  	%p3, %p1, %p2;
	@%p3 bra 	$L__BB6_9;
	mul.lo.s32 	%r3, %r16, %r23;
	setp.lt.s32 	%p4, %r16, 1;
	setp.ge.s32 	%p5, %r3, %r14;
	mov.f32 	%f27, 0f00000000;
	or.pred  	%p6, %p4, %p5;
	@%p6 bra 	$L__BB6_8;
	not.b32 	%r29, %r3;
	add.s32 	%r30, %r14, %r29;
	add.s32 	%r31, %r16, -1;
	min.u32 	%r32, %r30, %r31;
	add.s32 	%r4, %r32, 1;
	and.b32  	%r5, %r4, 3;
	setp.lt.u32 	%p7, %r32, 3;
	mov.f32 	%f27, 0f00000000;
	mov.b32 	%r36, 0;
	@%p7 bra 	$L__BB6_5;
	and.b32  	%r36, %r4, -4;
	neg.s32 	%r35, %r36;
	mul.wide.u32 	%rd10, %r3, 4;
	add.s64 	%rd11, %rd10, %rd1;
	add.s64 	%rd16, %rd11, 8;
	mov.f32 	%f27, 0f00000000;
$L__BB6_4:
	ld.global.f32 	%f12, [%rd16+-8];
	fma.rn.f32 	%f13, %f12, %f12, %f27;
	ld.global.f32 	%f14, [%rd16+-4];
	fma.rn.f32 	%f15, %f14, %f14, %f13;
	ld.global.f32 	%f16, [%rd16];
	fma.rn.f32 	%f17, %f16, %f16, %f15;
	ld.global.f32 	%f18, [%rd16+4];
	fma.rn.f32 	%f27, %f18, %f18, %f17;
	add.s32 	%r35, %r35, 4;
	add.s64 	%rd16, %rd16, 16;
	setp.ne.s32 	%p8, %r35, 0;
	@%p8 bra 	$L__BB6_4;
$L__BB6_5:
	setp.eq.s32 	%p9, %r5, 0;
	@%p9 bra 	$L__BB6_8;
	add.s32 	%r33, %r36, %r3;
	mul.wide.u32 	%rd12, %r33, 4;
	add.s64 	%rd17, %rd1, %rd12;
	neg.s32 	%r37, %r5;
$L__BB6_7:
	.pragma "nounroll";
	ld.global.f32 	%f19, [%rd17];
	fma.rn.f32 	%f27, %f19, %f19, %f27;
	add.s64 	%rd17, %rd17, 4;
	add.s32 	%r37, %r37, 1;
	setp.ne.s32 	%p10, %r37, 0;
	@%p10 bra 	$L__BB6_7;
$L__BB6_8:
	cvt.rn.f32.s32 	%f20, %r16;
	div.rn.f32 	%f21, %f27, %f20;
	sqrt.rn.f32 	%f22, %f21;
	mad.lo.s32 	%r34, %r15, %r23, %r1;
	cvta.to.global.u64 	%rd13, %rd8;
	mul.wide.s32 	%rd14, %r34, 4;
	add.s64 	%rd15, %rd13, %rd14;
	st.global.f32 	[%rd15], %f22;
$L__BB6_9:
	ret;

}
	// .globl	_ZN9cogniware10multimodal4cuda26extractAudioFeaturesKernelEPKfPfiii
.visible .entry _ZN9cogniware10multimodal4cuda26extractAudioFeaturesKernelEPKfPfiii(
	.param .u64 .ptr .align 1 _ZN9cogniware10multimodal4cuda26extractAudioFeaturesKernelEPKfPfiii_param_0,
	.param .u64 .ptr .align 1 _ZN9cogniware10multimodal4cuda26extractAudioFeaturesKernelEPKfPfiii_param_1,
	.param .u32 _ZN9cogniware10multimodal4cuda26extractAudioFeaturesKernelEPKfPfiii_param_2,
	.param .u32 _ZN9cogniware10multimodal4cuda26extractAudioFeaturesKernelEPKfPfiii_param_3,
	.param .u32 _ZN9cogniware10multimodal4cuda26extractAudioFeaturesKernelEPKfPfiii_param_4
)
{
	.reg .pred 	%p<40>;
	.reg .b32 	%r<64>;
	.reg .b32 	%f<143>;
	.reg .b64 	%rd<15>;

	ld.param.u64 	%rd6, [_ZN9cogniware10multimodal4cuda26extractAudioFeaturesKernelEPKfPfiii_param_0];
	ld.param.u64 	%rd5, [_ZN9cogniware10multimodal4cuda26extractAudioFeaturesKernelEPKfPfiii_param_1];
	ld.param.u32 	%r25, [_ZN9cogniware10multimodal4cuda26extractAudioFeaturesKernelEPKfPfiii_param_2];
	ld.param.u32 	%r26, [_ZN9cogniware10multimodal4cuda26extractAudioFeaturesKernelEPKfPfiii_param_3];
	ld.param.u32 	%r27, [_ZN9cogniware10multimodal4cuda26extractAudioFeaturesKernelEPKfPfiii_param_4];
	cvta.to.global.u64 	%rd1, %rd6;
	mov.u32 	%r28, %ctaid.x;
	mov.u32 	%r29, %ntid.x;
	mov.u32 	%r30, %tid.x;
	mad.lo.s32 	%r1, %r28, %r29, %r30;
	setp.ge.s32 	%p1, %r1, %r27;
	@%p1 bra 	$L__BB7_73;
	mul.lo.s32 	%r2, %r26, %r25;
	div.s32 	%r3, %r2, %r27;
	setp.lt.s32 	%p2, %r3, 1;
	mov.f32 	%f106, 0f00000000;
	@%p2 bra 	$L__BB7_72;
	mul.lo.s32 	%r4, %r3, %r1;
	and.b32  	%r5, %r3, 15;
	setp.lt.u32 	%p3, %r3, 16;
	mov.f32 	%f106, 0f00000000;
	mov.b32 	%r60, 0;
	@%p3 bra 	$L__BB7_37;
	and.b32  	%r60, %r3, 2147483632;
	mov.f32 	%f106, 0f00000000;
	mov.b32 	%r58, 0;
$L__BB7_4:
	.pragma "nounroll";
	add.s32 	%r8, %r58, %r4;
	setp.ge.s32 	%p4, %r8, %r2;
	mul.wide.s32 	%rd7, %r8, 4;
	add.s64 	%rd2, %rd1, %rd7;
	@%p4 bra 	$L__BB7_6;
	ld.global.f32 	%f72, [%rd2];
	add.f32 	%f106, %f106, %f72;
$L__BB7_6:
	add.s32 	%r33, %r8, 1;
	setp.ge.s32 	%p5, %r33, %r2;
	@%p5 bra 	$L__BB7_8;
	ld.global.f32 	%f73, [%rd2+4];
	add.f32 	%f106, %f106, %f73;
$L__BB7_8:
	add.s32 	%r34, %r8, 2;
	setp.ge.s32 	%p6, %r34, %r2;
	@%p6 bra 	$L__BB7_10;
	ld.global.f32 	%f74, [%rd2+8];
	add.f32 	%f106, %f106, %f74;
$L__BB7_10:
	add.s32 	%r35, %r8, 3;
	setp.ge.s32 	%p7, %r35, %r2;
	@%p7 bra 	$L__BB7_12;
	ld.global.f32 	%f75, [%rd2+12];
	add.f32 	%f106, %f106, %f75;
$L__BB7_12:
	add.s32 	%r36, %r8, 4;
	setp.ge.s32 	%p8, %r36, %r2;
	@%p8 bra 	$L__BB7_14;
	ld.global.f32 	%f76, [%rd2+16];
	add.f32 	%f106, %f106, %f76;
$L__BB7_14:
	add.s32 	%r37, %r8, 5;
	setp.ge.s32 	%p9, %r37, %r2;
	@%p9 bra 	$L__BB7_16;
	ld.global.f32 	%f77, [%rd2+20];
	add.f32 	%f106, %f106, %f77;
$L__BB7_16:
	add.s32 	%r38, %r8, 6;
	setp.ge.s32 	%p10, %r38, %r2;
	@%p10 bra 	$L__BB7_18;
	ld.global.f32 	%f78, [%rd2+24];
	add.f32 	%f106, %f106, %f78;
$L__BB7_18:
	add.s32 	%r39, %r8, 7;
	setp.ge.s32 	%p11, %r39, %r2;
	@%p11 bra 	$L__BB7_20;
	ld.global.f32 	%f79, [%rd2+28];
	add.f32 	%f106, %f106, %f79;
$L__BB7_20:
	add.s32 	%r40, %r8, 8;
	setp.ge.s32 	%p12, %r40, %r2;
	@%p12 bra 	$L__BB7_22;
	ld.global.f32 	%f80, [%rd2+32];
	add.f32 	%f106, %f106, %f80;
$L__BB7_22:
	add.s32 	%r41, %r8, 9;
	setp.ge.s32 	%p13, %r41, %r2;
	@%p13 bra 	$L__BB7_24;
	ld.global.f32 	%f81, [%rd2+36];
	add.f32 	%f106, %f106, %f81;
$L__BB7_24:
	add.s32 	%r42, %r8, 10;
	setp.ge.s32 	%p14, %r42, %r2;
	@%p14 bra 	$L__BB7_26;
	ld.global.f32 	%f82, [%rd2+40];
	add.f32 	%f106, %f106, %f82;
$L__BB7_26:
	add.s32 	%r43, %r8, 11;
	setp.ge.s32 	%p15, %r43, %r2;
	@%p15 bra 	$L__BB7_28;
	ld.global.f32 	%f83, [%rd2+44];
	add.f32 	%f106, %f106, %f83;
$L__BB7_28:
	add.s32 	%r44, %r8, 12;
	setp.ge.s32 	%p16, %r44, %r2;
	@%p16 bra 	$L__BB7_30;
	ld.global.f32 	%f84, [%rd2+48];
	add.f32 	%f106, %f106, %f84;
$L__BB7_30:
	add.s32 	%r45, %r8, 13;
	setp.ge.s32 	%p17, %r45, %r2;
	@%p17 bra 	$L__BB7_32;
	ld.global.f32 	%f85, [%rd2+52];
	add.f32 	%f106, %f106, %f85;
$L__BB7_32:
	add.s32 	%r46, %r8, 14;
	setp.ge.s32 	%p18, %r46, %r2;
	@%p18 bra 	$L__BB7_34;
	ld.global.f32 	%f86, [%rd2+56];
	add.f32 	%f106, %f106, %f86;
$L__BB7_34:
	add.s32 	%r47, %r8, 15;
	setp.ge.s32 	%p19, %r47, %r2;
	@%p19 bra 	$L__BB7_36;
	ld.global.f32 	%f87, [%rd2+60];
	add.f32 	%f106, %f106, %f87;
$L__BB7_36:
	add.s32 	%r58, %r58, 16;
	setp.ne.s32 	%p20, %r58, %r60;
	@%p20 bra 	$L__BB7_4;
$L__BB7_37:
	setp.eq.s32 	%p21, %r5, 0;
	@%p21 bra 	$L__BB7_72;
	and.b32  	%r11, %r3, 7;
	setp.lt.u32 	%p22, %r5, 8;
	@%p22 bra 	$L__BB7_56;
	add.s32 	%r12, %r60, %r4;
	setp.ge.s32 	%p23, %r12, %r2;
	mul.wide.s32 	%rd8, %r12, 4;
	add.s64 	%rd3, %rd1, %rd8;
	@%p23 bra 	$L__BB7_41;
	ld.global.f32 	%f89, [%rd3];
	add.f32 	%f106, %f106, %f89;
$L__BB7_41:
	add.s32 	%r48, %r12, 1;
	setp.ge.s32 	%p24, %r48, %r2;
	@%p24 bra 	$L__BB7_43;
	ld.global.f32 	%f90, [%rd3+4];
	add.f32 	%f106, %f106, %f90;
$L__BB7_43:
	add.s32 	%r49, %r12, 2;
	setp.ge.s32 	%p25, %r49, %r2;
	@%p25 bra 	$L__BB7_45;
	ld.global.f32 	%f91, [%rd3+8];
	add.f32 	%f106, %f106, %f91;
$L__BB7_45:
	add.s32 	%r50, %r12, 3;
	setp.ge.s32 	%p26, %r50, %r2;
	@%p26 bra 	$L__BB7_47;
	ld.global.f32 	%f92, [%rd3+12];
	add.f32 	%f106, %f106, %f92;
$L__BB7_47:
	add.s32 	%r51, %r12, 4;
	setp.ge.s32 	%p27, %r51, %r2;
	@%p27 bra 	$L__BB7_49;
	ld.global.f32 	%f93, [%rd3+16];
	add.f32 	%f106, %f106, %f93;
$L__BB7_49:
	add.s32 	%r52, %r12, 5;
	setp.ge.s32 	%p28, %r52, %r2;
	@%p28 bra 	$L__BB7_51;
	ld.global.f32 	%f94, [%rd3+20];
	add.f32 	%f106, %f106, %f94;
$L__BB7_51:
	add.s32 	%r53, %r12, 6;
	setp.ge.s32 	%p29, %r53, %r2;
	@%p29 bra 	$L__BB7_53;
	ld.global.f32 	%f95, [%rd3+24];
	add.f32 	%f106, %f106, %f95;
$L__BB7_53:
	add.s32 	%r54, %r12, 7;
	setp.ge.s32 	%p30, %r54, %r2;
	@%p30 bra 	$L__BB7_55;
	ld.global.f32 	%f96, [%rd3+28];
	add.f32 	%f106, %f106, %f96;
$L__BB7_55:
	add.s32 	%r60, %r60, 8;
$L__BB7_56:
	setp.eq.s32 	%p31, %r11, 0;
	@%p31 bra 	$L__BB7_72;
	and.b32  	%r15, %r3, 3;
	setp.lt.u32 	%p32, %r11, 4;
	@%p32 bra 	$L__BB7_67;
	add.s32 	%r16, %r60, %r4;
	setp.ge.s32 	%p33, %r16, %r2;
	mul.wide.s32 	%rd9, %r16, 4;
	add.s64 	%rd4, %rd1, %rd9;
	@%p33 bra 	$L__BB7_60;
	ld.global.f32 	%f98, [%rd4];
	add.f32 	%f106, %f106, %f98;
$L__BB7_60:
	add.s32 	%r55, %r16, 1;
	setp.ge.s32 	%p34, %r55, %r2;
	@%p34 bra 	$L__BB7_62;
	ld.global.f32 	%f99, [%rd4+4];
	add.f32 	%f106, %f106, %f99;
$L__BB7_62:
	add.s32 	%r56, %r16, 2;
	setp.ge.s32 	%p35, %r56, %r2;
	@%p35 bra 	$L__BB7_64;
	ld.global.f32 	%f100, [%rd4+8];
	add.f32 	%f106, %f106, %f100;
$L__BB7_64:
	add.s32 	%r57, %r16, 3;
	setp.ge.s32 	%p36, %r57, %r2;
	@%p36 bra 	$L__BB7_66;
	ld.global.f32 	%f101, [%rd4+12];
	add.f32 	%f106, %f106, %f101;
$L__BB7_66:
	add.s32 	%r60, %r60, 4;
$L__BB7_67:
	setp.eq.s32 	%p37, %r15, 0;
	@%p37 bra 	$L__BB7_72;
	add.s32 	%r63, %r60, %r4;
	neg.s32 	%r62, %r15;
$L__BB7_69:
	.pragma "nounroll";
	setp.ge.s32 	%p38, %r63, %r2;
	@%p38 bra 	$L__BB7_71;
	mul.wide.s32 	%rd10, %r63, 4;
	add.s64 	%rd11, %rd1, %rd10;
	ld.global.f32 	%f102, [%rd11];
	add.f32 	%f106, %f106, %f102;
$L__BB7_71:
	add.s32 	%r63, %r63, 1;
	add.s32 	%r62, %r62, 1;
	setp.ne.s32 	%p39, %r62, 0;
	@%p39 bra 	$L__BB7_69;
$L__BB7_72:
	cvt.rn.f32.s32 	%f103, %r3;
	div.rn.f32 	%f104, %f106, %f103;
	cvta.to.global.u64 	%rd12, %rd5;
	mul.wide.s32 	%rd13, %r1, 4;
	add.s64 	%rd14, %rd12, %rd13;
	st.global.f32 	[%rd14], %f104;
$L__BB7_73:
	ret;

}
	// .globl	_ZN9cogniware10multimodal4cuda31extractVideoFrameFeaturesKernelEPKhPfiiii
.visible .entry _ZN9cogniware10multimodal4cuda31extractVideoFrameFeaturesKernelEPKhPfiiii(
	.param .u64 .ptr .align 1 _ZN9cogniware10multimodal4cuda31extractVideoFrameFeaturesKernelEPKhPfiiii_param_0,
	.param .u64 .ptr .align 1 _ZN9cogniware10multimodal4cuda31extractVideoFrameFeaturesKernelEPKhPfiiii_param_1,
	.param .u32 _ZN9cogniware10multimodal4cuda31extractVideoFrameFeaturesKernelEPKhPfiiii_param_2,
	.param .u32 _ZN9cogniware10multimodal4cuda31extractVideoFrameFeaturesKernelEPKhPfiiii_param_3,
	.param .u32 _ZN9cogniware10multimodal4cuda31extractVideoFrameFeaturesKernelEPKhPfiiii_param_4,
	.param .u32 _ZN9cogniware10multimodal4cuda31extractVideoFrameFeaturesKernelEPKhPfiiii_param_5
)
{
	.reg .pred 	%p<26>;
	.reg .b16 	%rs<16>;
	.reg .b32 	%r<45>;
	.reg .b32 	%f<98>;
	.reg .b64 	%rd<15>;

	ld.param.u64 	%rd6, [_ZN9cogniware10multimodal4cuda31extractVideoFrameFeaturesKernelEPKhPfiiii_param_0];
	ld.param.u64 	%rd5, [_ZN9cogniware10multimodal4cuda31extractVideoFrameFeaturesKernelEPKhPfiiii_param_1];
	ld.param.u32 	%r19, [_ZN9cogniware10multimodal4cuda31extractVideoFrameFeaturesKernelEPKhPfiiii_param_2];
	ld.param.u32 	%r20, [_ZN9cogniware10multimodal4cuda31extractVideoFrameFeaturesKernelEPKhPfiiii_param_3];
	ld.param.u32 	%r21, [_ZN9cogniware10multimodal4cuda31extractVideoFrameFeaturesKernelEPKhPfiiii_param_4];
	ld.param.u32 	%r22, [_ZN9cogniware10multimodal4cuda31extractVideoFrameFeaturesKernelEPKhPfiiii_param_5];
	cvta.to.global.u64 	%rd1, %rd6;
	mov.u32 	%r23, %ctaid.x;
	mov.u32 	%r24, %ntid.x;
	mov.u32 	%r25, %tid.x;
	mad.lo.s32 	%r1, %r23, %r24, %r25;
	setp.ge.s32 	%p1, %r1, %r22;
	@%p1 bra 	$L__BB8_43;
	mul.lo.s32 	%r26, %r20, %r19;
	mul.lo.s32 	%r2, %r26, %r21;
	div.s32 	%r3, %r2, %r22;
	setp.lt.s32 	%p2, %r3, 1;
	mov.f32 	%f77, 0f00000000;
	@%p2 bra 	$L__BB8_42;
	mul.lo.s32 	%r4, %r3, %r1;
	and.b32  	%r5, %r3, 7;
	setp.lt.u32 	%p3, %r3, 8;
	mov.f32 	%f77, 0f00000000;
	mov.b32 	%r43, 0;
	@%p3 bra 	$L__BB8_21;
	and.b32  	%r43, %r3, 2147483640;
	mov.f32 	%f77, 0f00000000;
	mov.b32 	%r41, 0;
$L__BB8_4:
	.pragma "nounroll";
	add.s32 	%r8, %r41, %r4;
	setp.ge.s32 	%p4, %r8, %r2;
	cvt.s64.s32 	%rd7, %r8;
	add.s64 	%rd2, %rd1, %rd7;
	@%p4 bra 	$L__BB8_6;
	ld.global.u8 	%rs1, [%rd2];
	cvt.rn.f32.u16 	%f42, %rs1;
	div.rn.f32 	%f43, %f42, 0f437F0000;
	add.f32 	%f77, %f77, %f43;
$L__BB8_6:
	add.s32 	%r29, %r8, 1;
	setp.ge.s32 	%p5, %r29, %r2;
	@%p5 bra 	$L__BB8_8;
	ld.global.u8 	%rs2, [%rd2+1];
	cvt.rn.f32.u16 	%f44, %rs2;
	div.rn.f32 	%f45, %f44, 0f437F0000;
	add.f32 	%f77, %f77, %f45;
$L__BB8_8:
	add.s32 	%r30, %r8, 2;
	setp.ge.s32 	%p6, %r30, %r2;
	@%p6 bra 	$L__BB8_10;
	ld.global.u8 	%rs3, [%rd2+2];
	cvt.rn.f32.u16 	%f46, %rs3;
	div.rn.f32 	%f47, %f46, 0f437F0000;
	add.f32 	%f77, %f77, %f47;
$L__BB8_10:
	add.s32 	%r31, %r8, 3;
	setp.ge.s32 	%p7, %r31, %r2;
	@%p7 bra 	$L__BB8_12;
	ld.global.u8 	%rs4, [%rd2+3];
	cvt.rn.f32.u16 	%f48, %rs4;
	div.rn.f32 	%f49, %f48, 0f437F0000;
	add.f32 	%f77, %f77, %f49;
$L__BB8_12:
	add.s32 	%r32, %r8, 4;
	setp.ge.s32 	%p8, %r32, %r2;
	@%p8 bra 	$L__BB8_14;
	ld.global.u8 	%rs5, [%rd2+4];
	cvt.rn.f32.u16 	%f50, %rs5;
	div.rn.f32 	%f51, %f50, 0f437F0000;
	add.f32 	%f77, %f77, %f51;
$L__BB8_14:
	add.s32 	%r33, %r8, 5;
	setp.ge.s32 	%p9, %r33, %r2;
	@%p9 bra 	$L__BB8_16;
	ld.global.u8 	%rs6, [%rd2+5];
	cvt.rn.f32.u16 	%f52, %rs6;
	div.rn.f32 	%f53, %f52, 0f437F0000;
	add.f32 	%f77, %f77, %f53;
$L__BB8_16:
	add.s32 	%r34, %r8, 6;
	setp.ge.s32 	%p10, %r34, %r2;
	@%p10 bra 	$L__BB8_18;
	ld.global.u8 	%rs7, [%rd2+6];
	cvt.rn.f32.u16 	%f54, %rs7;
	div.rn.f32 	%f55, %f54, 0f437F0000;
	add.f32 	%f77, %f77, %f55;
$L__BB8_18:
	add.s32 	%r35, %r8, 7;
	setp.ge.s32 	%p11, %r35, %r2;
	@%p11 bra 	$L__BB8_20;
	ld.global.u8 	%rs8, [%rd2+7];
	cvt.rn.f32.u16 	%f56, %rs8;
	div.rn.f32 	%f57, %f56, 0f437F0000;
	add.f32 	%f77, %f77, %f57;
$L__BB8_20:
	add.s32 	%r41, %r41, 8;
	setp.ne.s32 	%p12, %r41, %r43;
	@%p12 bra 	$L__BB8_4;
$L__BB8_21:
	setp.eq.s32 	%p13, %r5, 0;
	@%p13 bra 	$L__BB8_42;
	and.b32  	%r11, %r3, 3;
	setp.lt.u32 	%p14, %r5, 4;
	@%p14 bra 	$L__BB8_32;
	add.s32 	%r12, %r43, %r4;
	setp.ge.s32 	%p15, %r12, %r2;
	cvt.s64.s32 	%rd8, %r12;
	add.s64 	%rd3, %rd1, %rd8;
	@%p15 bra 	$L__BB8_25;
	ld.global.u8 	%rs9, [%rd3];
	cvt.rn.f32.u16 	%f59, %rs9;
	div.rn.f32 	%f60, %f59, 0f437F0000;
	add.f32 	%f77, %f77, %f60;
$L__BB8_25:
	add.s32 	%r36, %r12, 1;
	setp.ge.s32 	%p16, %r36, %r2;
	@%p16 bra 	$L__BB8_27;
	ld.global.u8 	%rs10, [%rd3+1];
	cvt.rn.f32.u16 	%f61, %rs10;
	div.rn.f32 	%f62, %f61, 0f437F0000;
	add.f32 	%f77, %f77, %f62;
$L__BB8_27:
	add.s32 	%r37, %r12, 2;
	setp.ge.s32 	%p17, %r37, %r2;
	@%p17 bra 	$L__BB8_29;
	ld.global.u8 	%rs11, [%rd3+2];
	cvt.rn.f32.u16 	%f63, %rs11;
	div.rn.f32 	%f64, %f63, 0f437F0000;
	add.f32 	%f77, %f77, %f64;
$L__BB8_29:
	add.s32 	%r38, %r12, 3;
	setp.ge.s32 	%p18, %r38, %r2;
	@%p18 bra 	$L__BB8_31;
	ld.global.u8 	%rs12, [%rd3+3];
	cvt.rn.f32.u16 	%f65, %rs12;
	div.rn.f32 	%f66, %f65, 0f437F0000;
	add.f32 	%f77, %f77, %f66;
$L__BB8_31:
	add.s32 	%r43, %r43, 4;
$L__BB8_32:
	setp.eq.s32 	%p19, %r11, 0;
	@%p19 bra 	$L__BB8_42;
	setp.eq.s32 	%p20, %r11, 1;
	@%p20 bra 	$L__BB8_39;
	add.s32 	%r15, %r43, %r4;
	setp.ge.s32 	%p21, %r15, %r2;
	cvt.s64.s32 	%rd9, %r15;
	add.s64 	%rd4, %rd1, %rd9;
	@%p21 bra 	$L__BB8_36;
	ld.global.u8 	%rs13, [%rd4];
	cvt.rn.f32.u16 	%f68, %rs13;
	div.rn.f32 	%f69, %f68, 0f437F0000;
	add.f32 	%f77, %f77, %f69;
$L__BB8_36:
	add.s32 	%r39, %r15, 1;
	setp.ge.s32 	%p22, %r39, %r2;
	@%p22 bra 	$L__BB8_38;
	ld.global.u8 	%rs14, [%rd4+1];
	cvt.rn.f32.u16 	%f70, %rs14;
	div.rn.f32 	%f71, %f70, 0f437F0000;
	add.f32 	%f77, %f77, %f71;
$L__BB8_38:
	add.s32 	%r43, %r43, 2;
$L__BB8_39:
	and.b32  	%r40, %r3, 1;
	setp.eq.b32 	%p23, %r40, 1;
	not.pred 	%p24, %p23;
	@%p24 bra 	$L__BB8_42;
	add.s32 	%r18, %r43, %r4;
	setp.ge.s32 	%p25, %r18, %r2;
	@%p25 bra 	$L__BB8_42;
	cvt.s64.s32 	%rd10, %r18;
	add.s64 	%rd11, %rd1, %rd10;
	ld.global.u8 	%rs15, [%rd11];
	cvt.rn.f32.u16 	%f72, %rs15;
	div.rn.f32 	%f73, %f72, 0f437F0000;
	add.f32 	%f77, %f77, %f73;
$L__BB8_42:
	cvt.rn.f32.s32 	%f74, %r3;
	div.rn.f32 	%f75, %f77, %f74;
	cvta.to.global.u64 	%rd12, %rd5;
	mul.wide.s32 	%rd13, %r1, 4;
	add.s64 	%rd14, %rd12, %rd13;
	st.global.f32 	[%rd14], %f75;
$L__BB8_43:
	ret;

}
	// .globl	_ZN9cogniware10multimodal4cuda28aggregateVideoFeaturesKernelEPKfPfii
.visible .entry _ZN9cogniware10multimodal4cuda28aggregateVideoFeaturesKernelEPKfPfii(
	.param .u64 .ptr .align 1 _ZN9cogniware10multimodal4cuda28aggregateVideoFeaturesKernelEPKfPfii_param_0,
	.param .u64 .ptr .align 1 _ZN9cogniware10multimodal4cuda28aggregateVideoFeaturesKernelEPKfPfii_param_1,
	.param .u32 _ZN9cogniware10multimodal4cuda28aggregateVideoFeaturesKernelEPKfPfii_param_2,
	.param .u32 _ZN9cogniware10multimodal4cuda28aggregateVideoFeaturesKernelEPKfPfii_param_3
)
{
	.reg .pred 	%p<11>;
	.reg .b32 	%r<38>;
	.reg .b32 	%f<85>;
	.reg .b64 	%rd<43>;

	ld.param.u64 	%rd3, [_ZN9cogniware10multimodal4cuda28aggregateVideoFeaturesKernelEPKfPfii_param_0];
	ld.param.u64 	%rd2, [_ZN9cogniware10multimodal4cuda28aggregateVideoFeaturesKernelEPKfPfii_param_1];
	ld.param.u32 	%r23, [_ZN9cogniware10multimodal4cuda28aggregateVideoFeaturesKernelEPKfPfii_param_2];
	ld.param.u32 	%r24, [_ZN9cogniware10multimodal4cuda28aggregateVideoFeaturesKernelEPKfPfii_param_3];
	cvta.to.global.u64 	%rd1, %rd3;
	mov.u32 	%r25, %ctaid.x;
	mov.u32 	%r26, %ntid.x;
	mov.u32 	%r27, %tid.x;
	mad.lo.s32 	%r1, %r25, %r26, %r27;
	setp.ge.s32 	%p1, %r1, %r24;
	@%p1 bra 	$L__BB9_15;
	setp.lt.s32 	%p2, %r23, 1;
	mov.f32 	%f84, 0f00000000;
	@%p2 bra 	$L__BB9_14;
	and.b32  	%r2, %r23, 15;
	setp.lt.u32 	%p3, %r23, 16;
	mov.f32 	%f84, 0f00000000;
	mov.b32 	%r34, 0;
	@%p3 bra 	$L__BB9_5;
	and.b32  	%r34, %r23, 2147483632;
	neg.s32 	%r32, %r34;
	shl.b32 	%r5, %r24, 4;
	mov.f32 	%f84, 0f00000000;
	mul.wide.s32 	%rd6, %r24, 4;
	mov.u32 	%r31, %r1;
$L__BB9_4:
	.pragma "nounroll";
	mul.wide.s32 	%rd4, %r31, 4;
	add.s64 	%rd5, %rd1, %rd4;
	ld.global.f32 	%f18, [%rd5];
	add.f32 	%f19, %f84, %f18;
	add.s64 	%rd7, %rd5, %rd6;
	ld.global.f32 	%f20, [%rd7];
	add.f32 	%f21, %f19, %f20;
	add.s64 	%rd8, %rd7, %rd6;
	ld.global.f32 	%f22, [%rd8];
	add.f32 	%f23, %f21, %f22;
	add.s64 	%rd9, %rd8, %rd6;
	ld.global.f32 	%f24, [%rd9];
	add.f32 	%f25, %f23, %f24;
	add.s64 	%rd10, %rd9, %rd6;
	ld.global.f32 	%f26, [%rd10];
	add.f32 	%f27, %f25, %f26;
	add.s64 	%rd11, %rd10, %rd6;
	ld.global.f32 	%f28, [%rd11];
	add.f32 	%f29, %f27, %f28;
	add.s64 	%rd12, %rd11, %rd6;
	ld.global.f32 	%f30, [%rd12];
	add.f32 	%f31, %f29, %f30;
	add.s64 	%rd13, %rd12, %rd6;
	ld.global.f32 	%f32, [%rd13];
	add.f32 	%f33, %f31, %f32;
	add.s64 	%rd14, %rd13, %rd6;
	ld.global.f32 	%f34, [%rd14];
	add.f32 	%f35, %f33, %f34;
	add.s64 	%rd15, %rd14, %rd6;
	ld.global.f32 	%f36, [%rd15];
	add.f32 	%f37, %f35, %f36;
	add.s64 	%rd16, %rd15, %rd6;
	ld.global.f32 	%f38, [%rd16];
	add.f32 	%f39, %f37, %f38;
	add.s64 	%rd17, %rd16, %rd6;
	ld.global.f32 	%f40, [%rd17];
	add.f32 	%f41, %f39, %f40;
	add.s64 	%rd18, %rd17, %rd6;
	ld.global.f32 	%f42, [%rd18];
	add.f32 	%f43, %f41, %f42;
	add.s64 	%rd19, %rd18, %rd6;
	ld.global.f32 	%f44, [%rd19];
	add.f32 	%f45, %f43, %f44;
	add.s64 	%rd20, %rd19, %rd6;
	ld.global.f32 	%f46, [%rd20];
	add.f32 	%f47, %f45, %f46;
	add.s64 	%rd21, %rd20, %rd6;
	ld.global.f32 	%f48, [%rd21];
	add.f32 	%f84, %f47, %f48;
	add.s32 	%r32, %r32, 16;
	add.s32 	%r31, %r31, %r5;
	setp.ne.s32 	%p4, %r32, 0;
	@%p4 bra 	$L__BB9_4;
$L__BB9_5:
	setp.eq.s32 	%p5, %r2, 0;
	@%p5 bra 	$L__BB9_14;
	and.b32  	%r11, %r23, 7;
	setp.lt.u32 	%p6, %r2, 8;
	@%p6 bra 	$L__BB9_8;
	mad.lo.s32 	%r29, %r34, %r24, %r1;
	mul.wide.s32 	%rd22, %r29, 4;
	add.s64 	%rd23, %rd1, %rd22;
	ld.global.f32 	%f50, [%rd23];
	add.f32 	%f51, %f84, %f50;
	mul.wide.s32 	%rd24, %r24, 4;
	add.s64 	%rd25, %rd23, %rd24;
	ld.global.f32 	%f52, [%rd25];
	add.f32 	%f53, %f51, %f52;
	add.s64 	%rd26, %rd25, %rd24;
	ld.global.f32 	%f54, [%rd26];
	add.f32 	%f55, %f53, %f54;
	add.s64 	%rd27, %rd26, %rd24;
	ld.global.f32 	%f56, [%rd27];
	add.f32 	%f57, %f55, %f56;
	add.s64 	%rd28, %rd27, %rd24;
	ld.global.f32 	%f58, [%rd28];
	add.f32 	%f59, %f57, %f58;
	add.s64 	%rd29, %rd28, %rd24;
	ld.global.f32 	%f60, [%rd29];
	add.f32 	%f61, %f59, %f60;
	add.s64 	%rd30, %rd29, %rd24;
	ld.global.f32 	%f62, [%rd30];
	add.f32 	%f63, %f61, %f62;
	add.s64 	%rd31, %rd30, %rd24;
	ld.global.f32 	%f64, [%rd31];
	add.f32 	%f84, %f63, %f64;
	add.s32 	%r34, %r34, 8;
$L__BB9_8:
	setp.eq.s32 	%p7, %r11, 0;
	@%p7 bra 	$L__BB9_14;
	and.b32  	%r14, %r23, 3;
	setp.lt.u32 	%p8, %r11, 4;
	@%p8 bra 	$L__BB9_11;
	mad.lo.s32 	%r30, %r34, %r24, %r1;
	mul.wide.s32 	%rd32, %r30, 4;
	add.s64 	%rd33, %rd1, %rd32;
	ld.global.f32 	%f66, [%rd33];
	add.f32 	%f67, %f84, %f66;
	mul.wide.s32 	%rd34, %r24, 4;
	add.s64 	%rd35, %rd33, %rd34;
	ld.global.f32 	%f68, [%rd35];
	add.f32 	%f69, %f67, %f68;
	add.s64 	%rd36, %rd35, %rd34;
	ld.global.f32 	%f70, [%rd36];
	add.f32 	%f71, %f69, %f70;
	add.s64 	%rd37, %rd36, %rd34;
	ld.global.f32 	%f72, [%rd37];
	add.f32 	%f84, %f71, %f72;
	add.s32 	%r34, %r34, 4;
$L__BB9_11:
	setp.eq.s32 	%p9, %r14, 0;
	@%p9 bra 	$L__BB9_14;
	mad.lo.s32 	%r37, %r34, %r24, %r1;
	neg.s32 	%r36, %r14;
$L__BB9_13:
	.pragma "nounroll";
	mul.wide.s32 	%rd38, %r37, 4;
	add.s64 	%rd39, %rd1, %rd38;
	ld.global.f32 	%f73, [%rd39];
	add.f32 	%f84, %f84, %f73;
	add.s32 	%r37, %r37, %r24;
	add.s32 	%r36, %r36, 1;
	setp.ne.s32 	%p10, %r36, 0;
	@%p10 bra 	$L__BB9_13;
$L__BB9_14:
	cvt.rn.f32.s32 	%f74, %r23;
	div.rn.f32 	%f75, %f84, %f74;
	cvta.to.global.u64 	%rd40, %rd2;
	mul.wide.s32 	%rd41, %r1, 4;
	add.s64 	%rd42, %rd40, %rd41;
	st.global.f32 	[%rd42], %f75;
$L__BB9_15:
	ret;

}
	// .globl	_ZN9cogniware10multimodal4cuda25concatenateFeaturesKernelEPKfS3_Pfii
.visible .entry _ZN9cogniware10multimodal4cuda25concatenateFeaturesKernelEPKfS3_Pfii(
	.param .u64 .ptr .align 1 _ZN9cogniware10multimodal4cuda25concatenateFeaturesKernelEPKfS3_Pfii_param_0,
	.param .u64 .ptr .align 1 _ZN9cogniware10multimodal4cuda25concatenateFeaturesKernelEPKfS3_Pfii_param_1,
	.param .u64 .ptr .align 1 _ZN9cogniware10multimodal4cuda25concatenateFeaturesKernelEPKfS3_Pfii_param_2,
	.param .u32 _ZN9cogniware10multimodal4cuda25concatenateFeaturesKernelEPKfS3_Pfii_param_3,
	.param .u32 _ZN9cogniware10multimodal4cuda25concatenateFeaturesKernelEPKfS3_Pfii_param_4
)
{
	.reg .pred 	%p<3>;
	.reg .b32 	%r<9>;
	.reg .b32 	%f<3>;
	.reg .b64 	%rd<14>;

	ld.param.u64 	%rd2, [_ZN9cogniware10multimodal4cuda25concatenateFeaturesKernelEPKfS3_Pfii_param_0];
	ld.param.u64 	%rd3, [_ZN9cogniware10multimodal4cuda25concatenateFeaturesKernelEPKfS3_Pfii_param_1];
	ld.param.u64 	%rd4, [_ZN9cogniware10multimodal4cuda25concatenateFeaturesKernelEPKfS3_Pfii_param_2];
	ld.param.u32 	%r2, [_ZN9cogniware10multimodal4cuda25concatenateFeaturesKernelEPKfS3_Pfii_param_3];
	ld.param.u32 	%r3, [_ZN9cogniware10multimodal4cuda25concatenateFeaturesKernelEPKfS3_Pfii_param_4];
	cvta.to.global.u64 	%rd1, %rd4;
	mov.u32 	%r4, %ctaid.x;
	mov.u32 	%r5, %ntid.x;
	mov.u32 	%r6, %tid.x;
	mad.lo.s32 	%r1, %r4, %r5, %r6;
	setp.ge.s32 	%p1, %r1, %r2;
	@%p1 bra 	$L__BB10_2;
	cvta.to.global.u64 	%rd10, %rd2;
	mul.wide.s32 	%rd11, %r1, 4;
	add.s64 	%rd12, %rd10, %rd11;
	ld.global.f32 	%f2, [%rd12];
	add.s64 	%rd13, %rd1, %rd11;
	st.global.f32 	[%rd13], %f2;
	bra.uni 	$L__BB10_4;
$L__BB10_2:
	add.s32 	%r7, %r3, %r2;
	setp.ge.s32 	%p2, %r1, %r7;
	@%p2 bra 	$L__BB10_4;
	sub.s32 	%r8, %r1, %r2;
	cvta.to.global.u64 	%rd5, %rd3;
	mul.wide.s32 	%rd6, %r8, 4;
	add.s64 	%rd7, %rd5, %rd6;
	ld.global.f32 	%f1, [%rd7];
	mul.wide.s32 	%rd8, %r1, 4;
	add.s64 	%rd9, %rd1, %rd8;
	st.global.f32 	[%rd9], %f1;
$L__BB10_4:
	ret;

}
	// .globl	_ZN9cogniware10multimodal4cuda27weightedFeatureFusionKernelEPKfS3_Pfiff
.visible .entry _ZN9cogniware10multimodal4cuda27weightedFeatureFusionKernelEPKfS3_Pfiff(
	.param .u64 .ptr .align 1 _ZN9cogniware10multimodal4cuda27weightedFeatureFusionKernelEPKfS3_Pfiff_param_0,
	.param .u64 .ptr .align 1 _ZN9cogniware10multimodal4cuda27weightedFeatureFusionKernelEPKfS3_Pfiff_param_1,
	.param .u64 .ptr .align 1 _ZN9cogniware10multimodal4cuda27weightedFeatureFusionKernelEPKfS3_Pfiff_param_2,
	.param .u32 _ZN9cogniware10multimodal4cuda27weightedFeatureFusionKernelEPKfS3_Pfiff_param_3,
	.param .f32 _ZN9cogniware10multimodal4cuda27weightedFeatureFusionKernelEPKfS3_Pfiff_param_4,
	.param .f32 _ZN9cogniware10multimodal4cuda27weightedFeatureFusionKernelEPKfS3_Pfiff_param_5
)
{
	.reg .pred 	%p<2>;
	.reg .b32 	%r<6>;
	.reg .b32 	%f<7>;
	.reg .b64 	%rd<11>;

	ld.param.u64 	%rd1, [_ZN9cogniware10multimodal4cuda27weightedFeatureFusionKernelEPKfS3_Pfiff_param_0];
	ld.param.u64 	%rd2, [_ZN9cogniware10multimodal4cuda27weightedFeatureFusionKernelEPKfS3_Pfiff_param_1];
	ld.param.u64 	%rd3, [_ZN9cogniware10multimodal4cuda27weightedFeatureFusionKernelEPKfS3_Pfiff_param_2];
	ld.param.u32 	%r2, [_ZN9cogniware10multimodal4cuda27weightedFeatureFusionKernelEPKfS3_Pfiff_param_3];
	ld.param.f32 	%f1, [_ZN9cogniware10multimodal4cuda27weightedFeatureFusionKernelEPKfS3_Pfiff_param_4];
	ld.param.f32 	%f2, [_ZN9cogniware10multimodal4cuda27weightedFeatureFusionKernelEPKfS3_Pfiff_param_5];
	mov.u32 	%r3, %ctaid.x;
	mov.u32 	%r4, %ntid.x;
	mov.u32 	%r5, %tid.x;
	mad.lo.s32 	%r1, %r3, %r4, %r5;
	setp.ge.s32 	%p1, %r1, %r2;
	@%p1 bra 	$L__BB11_2;
	cvta.to.global.u64 	%rd4, %rd1;
	cvta.to.global.u64 	%rd5, %rd2;
	cvta.to.global.u64 	%rd6, %rd3;
	mul.wide.s32 	%rd7, %r1, 4;
	add.s64 	%rd8, %rd4, %rd7;
	ld.global.f32 	%f3, [%rd8];
	add.s64 	%rd9, %rd5, %rd7;
	ld.global.f32 	%f4, [%rd9];
	mul.f32 	%f5, %f2, %f4;
	fma.rn.f32 	%f6, %f1, %f3, %f5;
	add.s64 	%rd10, %rd6, %rd7;
	st.global.f32 	[%rd10], %f6;
$L__BB11_2:
	ret;

}
	// .globl	_ZN9cogniware10multimodal4cuda22multimodalFusionKernelEPPKfS3_Pfii
.visible .entry _ZN9cogniware10multimodal4cuda22multimodalFusionKernelEPPKfS3_Pfii(
	.param .u64 .ptr .align 1 _ZN9cogniware10multimodal4cuda22multimodalFusionKernelEPPKfS3_Pfii_param_0,
	.param .u64 .ptr .align 1 _ZN9cogniware10multimodal4cuda22multimodalFusionKernelEPPKfS3_Pfii_param_1,
	.param .u64 .ptr .align 1 _ZN9cogniware10multimodal4cuda22multimodalFusionKernelEPPKfS3_Pfii_param_2,
	.param .u32 _ZN9cogniware10multimodal4cuda22multimodalFusionKernelEPPKfS3_Pfii_param_3,
	.param .u32 _ZN9cogniware10multimodal4cuda22multimodalFusionKernelEPPKfS3_Pfii_param_4
)
{
	.reg .pred 	%p<12>;
	.reg .b32 	%r<24>;
	.reg .b32 	%f<101>;
	.reg .b64 	%rd<78>;

	ld.param.u64 	%rd10, [_ZN9cogniware10multimodal4cuda22multimodalFusionKernelEPPKfS3_Pfii_param_0];
	ld.param.u64 	%rd11, [_ZN9cogniware10multimodal4cuda22multimodalFusionKernelEPPKfS3_Pfii_param_1];
	ld.param.u64 	%rd9, [_ZN9cogniware10multimodal4cuda22multimodalFusionKernelEPPKfS3_Pfii_param_2];
	ld.param.u32 	%r13, [_ZN9cogniware10multimodal4cuda22multimodalFusionKernelEPPKfS3_Pfii_param_3];
	ld.param.u32 	%r14, [_ZN9cogniware10multimodal4cuda22multimodalFusionKernelEPPKfS3_Pfii_param_4];
	cvta.to.global.u64 	%rd1, %rd11;
	cvta.to.global.u64 	%rd2, %rd10;
	mov.u32 	%r15, %ctaid.x;
	mov.u32 	%r16, %ntid.x;
	mov.u32 	%r17, %tid.x;
	mad.lo.s32 	%r1, %r15, %r16, %r17;
	setp.ge.s32 	%p1, %r1, %r14;
	@%p1 bra 	$L__BB12_14;
	setp.lt.s32 	%p2, %r13, 1;
	mov.f32 	%f99, 0f00000000;
	mov.f32 	%f100, %f99;
	@%p2 bra 	$L__BB12_13;
	and.b32  	%r2, %r13, 7;
	setp.lt.u32 	%p3, %r13, 8;
	mov.f32 	%f100, 0f00000000;
	mov.b32 	%r22, 0;
	mov.f32 	%f99, %f100;
	@%p3 bra 	$L__BB12_5;
	and.b32  	%r22, %r13, 2147483640;
	neg.s32 	%r20, %r22;
	add.s64 	%rd77, %rd2, 32;
	add.s64 	%rd76, %rd1, 16;
	mov.f32 	%f100, 0f00000000;
	mul.wide.s32 	%rd14, %r1, 4;
$L__BB12_4:
	.pragma "nounroll";
	ld.global.u64 	%rd12, [%rd77+-32];
	cvta.to.global.u64 	%rd13, %rd12;
	add.s64 	%rd15, %rd13, %rd14;
	ld.global.f32 	%f29, [%rd15];
	ld.global.f32 	%f30, [%rd76+-16];
	fma.rn.f32 	%f31, %f29, %f30, %f99;
	add.f32 	%f32, %f100, %f30;
	ld.global.u64 	%rd16, [%rd77+-24];
	cvta.to.global.u64 	%rd17, %rd16;
	add.s64 	%rd18, %rd17, %rd14;
	ld.global.f32 	%f33, [%rd18];
	ld.global.f32 	%f34, [%rd76+-12];
	fma.rn.f32 	%f35, %f33, %f34, %f31;
	add.f32 	%f36, %f32, %f34;
	ld.global.u64 	%rd19, [%rd77+-16];
	cvta.to.global.u64 	%rd20, %rd19;
	add.s64 	%rd21, %rd20, %rd14;
	ld.global.f32 	%f37, [%rd21];
	ld.global.f32 	%f38, [%rd76+-8];
	fma.rn.f32 	%f39, %f37, %f38, %f35;
	add.f32 	%f40, %f36, %f38;
	ld.global.u64 	%rd22, [%rd77+-8];
	cvta.to.global.u64 	%rd23, %rd22;
	add.s64 	%rd24, %rd23, %rd14;
	ld.global.f32 	%f41, [%rd24];
	ld.global.f32 	%f42, [%rd76+-4];
	fma.rn.f32 	%f43, %f41, %f42, %f39;
	add.f32 	%f44, %f40, %f42;
	ld.global.u64 	%rd25, [%rd77];
	cvta.to.global.u64 	%rd26, %rd25;
	add.s64 	%rd27, %rd26, %rd14;
	ld.global.f32 	%f45, [%rd27];
	ld.global.f32 	%f46, [%rd76];
	fma.rn.f32 	%f47, %f45, %f46, %f43;
	add.f32 	%f48, %f44, %f46;
	ld.global.u64 	%rd28, [%rd77+8];
	cvta.to.global.u64 	%rd29, %rd28;
	add.s64 	%rd30, %rd29, %rd14;
	ld.global.f32 	%f49, [%rd30];
	ld.global.f32 	%f50, [%rd76+4];
	fma.rn.f32 	%f51, %f49, %f50, %f47;
	add.f32 	%f52, %f48, %f50;
	ld.global.u64 	%rd31, [%rd77+16];
	cvta.to.global.u64 	%rd32, %rd31;
	add.s64 	%rd33, %rd32, %rd14;
	ld.global.f32 	%f53, [%rd33];
	ld.global.f32 	%f54, [%rd76+8];
	fma.rn.f32 	%f55, %f53, %f54, %f51;
	add.f32 	%f56, %f52, %f54;
	ld.global.u64 	%rd34, [%rd77+24];
	cvta.to.global.u64 	%rd35, %rd34;
	add.s64 	%rd36, %rd35, %rd14;
	ld.global.f32 	%f57, [%rd36];
	ld.global.f32 	%f58, [%rd76+12];
	fma.rn.f32 	%f99, %f57, %f58, %f55;
	add.f32 	%f100, %f56, %f58;
	add.s32 	%r20, %r20, 8;
	add.s64 	%rd77, %rd77, 64;
	add.s64 	%rd76, %rd76, 32;
	setp.ne.s32 	%p4, %r20, 0;
	@%p4 bra 	$L__BB12_4;
$L__BB12_5:
	setp.eq.s32 	%p5, %r2, 0;
	@%p5 bra 	$L__BB12_13;
	and.b32  	%r8, %r13, 3;
	setp.lt.u32 	%p6, %r2, 4;
	@%p6 bra 	$L__BB12_8;
	mul.wide.u32 	%rd37, %r22, 8;
	add.s64 	%rd38, %rd2, %rd37;
	ld.global.u64 	%rd39, [%rd38];
	cvta.to.global.u64 	%rd40, %rd39;
	mul.wide.s32 	%rd41, %r1, 4;
	add.s64 	%rd42, %rd40, %rd41;
	ld.global.f32 	%f60, [%rd42];
	mul.wide.u32 	%rd43, %r22, 4;
	add.s64 	%rd44, %rd1, %rd43;
	ld.global.f32 	%f61, [%rd44];
	fma.rn.f32 	%f62, %f60, %f61, %f99;
	add.f32 	%f63, %f100, %f61;
	ld.global.u64 	%rd45, [%rd38+8];
	cvta.to.global.u64 	%rd46, %rd45;
	add.s64 	%rd47, %rd46, %rd41;
	ld.global.f32 	%f64, [%rd47];
	ld.global.f32 	%f65, [%rd44+4];
	fma.rn.f32 	%f66, %f64, %f65, %f62;
	add.f32 	%f67, %f63, %f65;
	ld.global.u64 	%rd48, [%rd38+16];
	cvta.to.global.u64 	%rd49, %rd48;
	add.s64 	%rd50, %rd49, %rd41;
	ld.global.f32 	%f68, [%rd50];
	ld.global.f32 	%f69, [%rd44+8];
	fma.rn.f32 	%f70, %f68, %f69, %f66;
	add.f32 	%f71, %f67, %f69;
	ld.global.u64 	%rd51, [%rd38+24];
	cvta.to.global.u64 	%rd52, %rd51;
	add.s64 	%rd53, %rd52, %rd41;
	ld.global.f32 	%f72, [%rd53];
	ld.global.f32 	%f73, [%rd44+12];
	fma.rn.f32 	%f99, %f72, %f73, %f70;
	add.f32 	%f100, %f71, %f73;
	add.s32 	%r22, %r22, 4;
$L__BB12_8:
	setp.eq.s32 	%p7, %r8, 0;
	@%p7 bra 	$L__BB12_13;
	setp.eq.s32 	%p8, %r8, 1;
	@%p8 bra 	$L__BB12_11;
	mul.wide.u32 	%rd54, %r22, 8;
	add.s64 	%rd55, %rd2, %rd54;
	ld.global.u64 	%rd56, [%rd55];
	cvta.to.global.u64 	%rd57, %rd56;
	mul.wide.s32 	%rd58, %r1, 4;
	add.s64 	%rd59, %rd57, %rd58;
	ld.global.f32 	%f75, [%rd59];
	mul.wide.u32 	%rd60, %r22, 4;
	add.s64 	%rd61, %rd1, %rd60;
	ld.global.f32 	%f76, [%rd61];
	fma.rn.f32 	%f77, %f75, %f76, %f99;
	add.f32 	%f78, %f100, %f76;
	ld.global.u64 	%rd62, [%rd55+8];
	cvta.to.global.u64 	%rd63, %rd62;
	add.s64 	%rd64, %rd63, %rd58;
	ld.global.f32 	%f79, [%rd64];
	ld.global.f32 	%f80, [%rd61+4];
	fma.rn.f32 	%f99, %f79, %f80, %f77;
	add.f32 	%f100, %f78, %f80;
	add.s32 	%r22, %r22, 2;
$L__BB12_11:
	and.b32  	%r19, %r13, 1;
	setp.eq.b32 	%p9, %r19, 1;
	not.pred 	%p10, %p9;
	@%p10 bra 	$L__BB12_13;
	mul.wide.u32 	%rd65, %r22, 8;
	add.s64 	%rd66, %rd2, %rd65;
	ld.global.u64 	%rd67, [%rd66];
	cvta.to.global.u64 	%rd68, %rd67;
	mul.wide.s32 	%rd69, %r1, 4;
	add.s64 	%rd70, %rd68, %rd69;
	ld.global.f32 	%f81, [%rd70];
	mul.wide.u32 	%rd71, %r22, 4;
	add.s64 	%rd72, %rd1, %rd71;
	ld.global.f32 	%f82, [%rd72];
	fma.rn.f32 	%f99, %f81, %f82, %f99;
	add.f32 	%f100, %f100, %f82;
$L__BB12_13:
	setp.gt.f32 	%p11, %f100, 0f00000000;
	div.rn.f32 	%f83, %f99, %f100;
	selp.f32 	%f84, %f83, 0f00000000, %p11;
	cvta.to.global.u64 	%rd73, %rd9;
	mul.wide.s32 	%rd74, %r1, 4;
	add.s64 	%rd75, %rd73, %rd74;
	st.global.f32 	[%rd75], %f84;
$L__BB12_14:
	ret;

}
	// .globl	_ZN9cogniware10multimodal4cuda17l2NormalizeKernelEPfi
.visible .entry _ZN9cogniware10multimodal4cuda17l2NormalizeKernelEPfi(
	.param .u64 .ptr .align 1 _ZN9cogniware10multimodal4cuda17l2NormalizeKernelEPfi_param_0,
	.param .u32 _ZN9cogniware10multimodal4cuda17l2NormalizeKernelEPfi_param_1
)
{
	.reg .pred 	%p<9>;
	.reg .b32 	%r<14>;
	.reg .b32 	%f<15>;
	.reg .b64 	%rd<5>;
	// demoted variable
	.shared .align 4 .b8 _ZZN9cogniware10multimodal4cuda17l2NormalizeKernelEPfiE10shared_sum[1024];
	// demoted variable
	.shared .align 4 .f32 _ZZN9cogniware10multimodal4cuda17l2NormalizeKernelEPfiE4norm;
	ld.param.u64 	%rd2, [_ZN9cogniware10multimodal4cuda17l2NormalizeKernelEPfi_param_0];
	ld.param.u32 	%r7, [_ZN9cogniware10multimodal4cuda17l2NormalizeKernelEPfi_param_1];
	cvta.to.global.u64 	%rd3, %rd2;
	mov.u32 	%r1, %tid.x;
	mov.u32 	%r8, %ctaid.x;
	mov.u32 	%r13, %ntid.x;
	mad.lo.s32 	%r3, %r8, %r13, %r1;
	setp.ge.s32 	%p1, %r3, %r7;
	mul.wide.s32 	%rd4, %r3, 4;
	add.s64 	%rd1, %rd3, %rd4;
	mov.f32 	%f14, 0f00000000;
	@%p1 bra 	$L__BB13_2;
	ld.global.f32 	%f5, [%rd1];
	mul.f32 	%f14, %f5, %f5;
$L__BB13_2:
	shl.b32 	%r9, %r1, 2;
	mov.u32 	%r10, _ZZN9cogniware10multimodal4cuda17l2NormalizeKernelEPfiE10shared_sum;
	add.s32 	%r4, %r10, %r9;
	st.shared.f32 	[%r4], %f14;
	bar.sync 	0;
	setp.lt.u32 	%p2, %r13, 2;
	@%p2 bra 	$L__BB13_6;
$L__BB13_3:
	shr.u32 	%r6, %r13, 1;
	setp.ge.u32 	%p3, %r1, %r6;
	@%p3 bra 	$L__BB13_5;
	shl.b32 	%r11, %r6, 2;
	add.s32 	%r12, %r4, %r11;
	ld.shared.f32 	%f6, [%r12];
	ld.shared.f32 	%f7, [%r4];
	add.f32 	%f8, %f6, %f7;
	st.shared.f32 	[%r4], %f8;
$L__BB13_5:
	bar.sync 	0;
	setp.gt.u32 	%p4, %r13, 3;
	mov.u32 	%r13, %r6;
	@%p4 bra 	$L__BB13_3;
$L__BB13_6:
	setp.ne.s32 	%p5, %r1, 0;
	@%p5 bra 	$L__BB13_8;
	ld.shared.f32 	%f9, [_ZZN9cogniware10multimodal4cuda17l2NormalizeKernelEPfiE10shared_sum];
	sqrt.rn.f32 	%f10, %f9;
	st.shared.f32 	[_ZZN9cogniware10multimodal4cuda17l2NormalizeKernelEPfiE4norm], %f10;
$L__BB13_8:
	setp.ge.s32 	%p6, %r3, %r7;
	bar.sync 	0;
	ld.shared.f32 	%f11, [_ZZN9cogniware10multimodal4cuda17l2NormalizeKernelEPfiE4norm];
	setp.leu.f32 	%p7, %f11, 0f358637BD;
	or.pred  	%p8, %p6, %p7;
	@%p8 bra 	$L__BB13_10;
	ld.global.f32 	%f12, [%rd1];
	div.rn.f32 	%f13, %f12, %f11;
	st.global.f32 	[%rd1], %f13;
$L__BB13_10:
	ret;

}
	// .globl	_ZN9cogniware10multimodal4cuda28computeAttentionScoresKernelEPKfS3_Pfii
.visible .entry _ZN9cogniware10multimodal4cuda28computeAttentionScoresKernelEPKfS3_Pfii(
	.param .u64 .ptr .align 1 _ZN9cogniware10multimodal4cuda28computeAttentionScoresKernelEPKfS3_Pfii_param_0,
	.param .u64 .ptr .align 1 _ZN9cogniware10multimodal4cuda28computeAttentionScoresKernelEPKfS3_Pfii_param_1,
	.param .u64 .ptr .align 1 _ZN9cogniware10multimodal4cuda28computeAttentionScoresKernelEPKfS3_Pfii_param_2,
	.param .u32 _ZN9cogniware10multimodal4cuda28computeAttentionScoresKernelEPKfS3_Pfii_param_3,
	.param .u32 _ZN9cogniware10multimodal4cuda28computeAttentionScoresKernelEPKfS3_Pfii_param_4
)
{
	.reg .pred 	%p<11>;
	.reg .b32 	%r<38>;
	.reg .b32 	%f<115>;
	.reg .b64 	%rd<31>;

	ld.param.u64 	%rd11, [_ZN9cogniware10multimodal4cuda28computeAttentionScoresKernelEPKfS3_Pfii_param_0];
	ld.param.u64 	%rd12, [_ZN9cogniware10multimodal4cuda28computeAttentionScoresKernelEPKfS3_Pfii_param_1];
	ld.param.u64 	%rd10, [_ZN9cogniware10multimodal4cuda28computeAttentionScoresKernelEPKfS3_Pfii_param_2];
	ld.param.u32 	%r24, [_ZN9cogniware10multimodal4cuda28computeAttentionScoresKernelEPKfS3_Pfii_param_3];
	ld.param.u32 	%r23, [_ZN9cogniware10multimodal4cuda28computeAttentionScoresKernelEPKfS3_Pfii_param_4];
	cvta.to.global.u64 	%rd1, %rd12;
	cvta.to.global.u64 	%rd2, %rd11;
	mov.u32 	%r25, %ctaid.x;
	mov.u32 	%r26, %ntid.x;
	mov.u32 	%r27, %tid.x;
	mad.lo.s32 	%r1, %r25, %r26, %r27;
	setp.ge.s32 	%p1, %r1, %r24;
	@%p1 bra 	$L__BB14_15;
	setp.lt.s32 	%p2, %r23, 1;
	mov.f32 	%f114, 0f00000000;
	@%p2 bra 	$L__BB14_14;
	mul.lo.s32 	%r2, %r23, %r1;
	and.b32  	%r3, %r23, 15;
	setp.lt.u32 	%p3, %r23, 16;
	mov.f32 	%f114, 0f00000000;
	mov.b32 	%r34, 0;
	@%p3 bra 	$L__BB14_5;
	and.b32  	%r34, %r23, 2147483632;
	neg.s32 	%r32, %r34;
	add.s64 	%rd29, %rd2, 32;
	add.s64 	%rd4, %rd1, 32;
	mov.f32 	%f114, 0f00000000;
	mov.u32 	%r31, %r2;
$L__BB14_4:
	.pragma "nounroll";
	mul.wide.s32 	%rd13, %r31, 4;
	add.s64 	%rd14, %rd4, %rd13;
	ld.global.f32 	%f18, [%rd29+-32];
	ld.global.f32 	%f19, [%rd14+-32];
	fma.rn.f32 	%f20, %f18, %f19, %f114;
	ld.global.f32 	%f21, [%rd29+-28];
	ld.global.f32 	%f22, [%rd14+-28];
	fma.rn.f32 	%f23, %f21, %f22, %f20;
	ld.global.f32 	%f24, [%rd29+-24];
	ld.global.f32 	%f25, [%rd14+-24];
	fma.rn.f32 	%f26, %f24, %f25, %f23;
	ld.global.f32 	%f27, [%rd29+-20];
	ld.global.f32 	%f28, [%rd14+-20];
	fma.rn.f32 	%f29, %f27, %f28, %f26;
	ld.global.f32 	%f30, [%rd29+-16];
	ld.global.f32 	%f31, [%rd14+-16];
	fma.rn.f32 	%f32, %f30, %f31, %f29;
	ld.global.f32 	%f33, [%rd29+-12];
	ld.global.f32 	%f34, [%rd14+-12];
	fma.rn.f32 	%f35, %f33, %f34, %f32;
	ld.global.f32 	%f36, [%rd29+-8];
	ld.global.f32 	%f37, [%rd14+-8];
	fma.rn.f32 	%f38, %f36, %f37, %f35;
	ld.global.f32 	%f39, [%rd29+-4];
	ld.global.f32 	%f40, [%rd14+-4];
	fma.rn.f32 	%f41, %f39, %f40, %f38;
	ld.global.f32 	%f42, [%rd29];
	ld.global.f32 	%f43, [%rd14];
	fma.rn.f32 	%f44, %f42, %f43, %f41;
	ld.global.f32 	%f45, [%rd29+4];
	ld.global.f32 	%f46, [%rd14+4];
	fma.rn.f32 	%f47, %f45, %f46, %f44;
	ld.global.f32 	%f48, [%rd29+8];
	ld.global.f32 	%f49, [%rd14+8];
	fma.rn.f32 	%f50, %f48, %f49, %f47;
	ld.global.f32 	%f51, [%rd29+12];
	ld.global.f32 	%f52, [%rd14+12];
	fma.rn.f32 	%f53, %f51, %f52, %f50;
	ld.global.f32 	%f54, [%rd29+16];
	ld.global.f32 	%f55, [%rd14+16];
	fma.rn.f32 	%f56, %f54, %f55, %f53;
	ld.global.f32 	%f57, [%rd29+20];
	ld.global.f32 	%f58, [%rd14+20];
	fma.rn.f32 	%f59, %f57, %f58, %f56;
	ld.global.f32 	%f60, [%rd29+24];
	ld.global.f32 	%f61, [%rd14+24];
	fma.rn.f32 	%f62, %f60, %f61, %f59;
	ld.global.f32 	%f63, [%rd29+28];
	ld.global.f32 	%f64, [%rd14+28];
	fma.rn.f32 	%f114, %f63, %f64, %f62;
	add.s32 	%r32, %r32, 16;
	add.s64 	%rd29, %rd29, 64;
	add.s32 	%r31, %r31, 16;
	setp.ne.s32 	%p4, %r32, 0;
	@%p4 bra 	$L__BB14_4;
$L__BB14_5:
	setp.eq.s32 	%p5, %r3, 0;
	@%p5 bra 	$L__BB14_14;
	and.b32  	%r11, %r23, 7;
	setp.lt.u32 	%p6, %r3, 8;
	@%p6 bra 	$L__BB14_8;
	mul.wide.u32 	%rd15, %r34, 4;
	add.s64 	%rd16, %rd2, %rd15;
	ld.global.f32 	%f66, [%rd16];
	add.s32 	%r29, %r34, %r2;
	mul.wide.s32 	%rd17, %r29, 4;
	add.s64 	%rd18, %rd1, %rd17;
	ld.global.f32 	%f67, [%rd18];
	fma.rn.f32 	%f68, %f66, %f67, %f114;
	ld.global.f32 	%f69, [%rd16+4];
	ld.global.f32 	%f70, [%rd18+4];
	fma.rn.f32 	%f71, %f69, %f70, %f68;
	ld.global.f32 	%f72, [%rd16+8];
	ld.global.f32 	%f73, [%rd18+8];
	fma.rn.f32 	%f74, %f72, %f73, %f71;
	ld.global.f32 	%f75, [%rd16+12];
	ld.global.f32 	%f76, [%rd18+12];
	fma.rn.f32 	%f77, %f75, %f76, %f74;
	ld.global.f32 	%f78, [%rd16+16];
	ld.global.f32 	%f79, [%rd18+16];
	fma.rn.f32 	%f80, %f78, %f79, %f77;
	ld.global.f32 	%f81, [%rd16+20];
	ld.global.f32 	%f82, [%rd18+20];
	fma.rn.f32 	%f83, %f81, %f82, %f80;
	ld.global.f32 	%f84, [%rd16+24];
	ld.global.f32 	%f85, [%rd18+24];
	fma.rn.f32 	%f86, %f84, %f85, %f83;
	ld.global.f32 	%f87, [%rd16+28];
	ld.global.f32 	%f88, [%rd18+28];
	fma.rn.f32 	%f114, %f87, %f88, %f86;
	add.s32 	%r34, %r34, 8;
$L__BB14_8:
	setp.eq.s32 	%p7, %r11, 0;
	@%p7 bra 	$L__BB14_14;
	and.b32  	%r14, %r23, 3;
	setp.lt.u32 	%p8, %r11, 4;
	@%p8 bra 	$L__BB14_11;
	mul.wide.u32 	%rd19, %r34, 4;
	add.s64 	%rd20, %rd2, %rd19;
	ld.global.f32 	%f90, [%rd20];
	add.s32 	%r30, %r34, %r2;
	mul.wide.s32 	%rd21, %r30, 4;
	add.s64 	%rd22, %rd1, %rd21;
	ld.global.f32 	%f91, [%rd22];
	fma.rn.f32 	%f92, %f90, %f91, %f114;
	ld.global.f32 	%f93, [%rd20+4];
	ld.global.f32 	%f94, [%rd22+4];
	fma.rn.f32 	%f95, %f93, %f94, %f92;
	ld.global.f32 	%f96, [%rd20+8];
	ld.global.f32 	%f97, [%rd22+8];
	fma.rn.f32 	%f98, %f96, %f97, %f95;
	ld.global.f32 	%f99, [%rd20+12];
	ld.global.f32 	%f100, [%rd22+12];
	fma.rn.f32 	%f114, %f99, %f100, %f98;
	add.s32 	%r34, %r34, 4;
$L__BB14_11:
	setp.eq.s32 	%p9, %r14, 0;
	@%p9 bra 	$L__BB14_14;
	add.s32 	%r37, %r34, %r2;
	mul.wide.u32 	%rd23, %r34, 4;
	add.s64 	%rd30, %rd2, %rd23;
	neg.s32 	%r36, %r14;
$L__BB14_13:
	.pragma "nounroll";
	mul.wide.s32 	%rd24, %r37, 4;
	add.s64 	%rd25, %rd1, %rd24;
	ld.global.f32 	%f101, [%rd30];
	ld.global.f32 	%f102, [%rd25];
	fma.rn.f32 	%f114, %f101, %f102, %f114;
	add.s32 	%r37, %r37, 1;
	add.s64 	%rd30, %rd30, 4;
	add.s32 	%r36, %r36, 1;
	setp.ne.s32 	%p10, %r36, 0;
	@%p10 bra 	$L__BB14_13;
$L__BB14_14:
	cvt.rn.f32.s32 	%f103, %r23;
	sqrt.rn.f32 	%f104, %f103;
	div.rn.f32 	%f105, %f114, %f104;
	cvta.to.global.u64 	%rd26, %rd10;
	mul.wide.s32 	%rd27, %r1, 4;
	add.s64 	%rd28, %rd26, %rd27;
	st.global.f32 	[%rd28], %f105;
$L__BB14_15:
	ret;

}
	// .globl	_ZN9cogniware10multimodal4cuda13softmaxKernelEPfi
.visible .entry _ZN9cogniware10multimodal4cuda13softmaxKernelEPfi(
	.param .u64 .ptr .align 1 _ZN9cogniware10multimodal4cuda13softmaxKernelEPfi_param_0,
	.param .u32 _ZN9cogniware10multimodal4cuda13softmaxKernelEPfi_param_1
)
{
	.reg .pred 	%p<21>;
	.reg .b32 	%r<84>;
	.reg .b32 	%f<309>;
	.reg .b64 	%rd<28>;
	// demoted variable
	.shared .align 4 .f32 _ZZN9cogniware10multimodal4cuda13softmaxKernelEPfiE9max_score;
	// demoted variable
	.shared .align 4 .f32 _ZZN9cogniware10multimodal4cuda13softmaxKernelEPfiE7sum_exp;
	ld.param.u64 	%rd11, [_ZN9cogniware10multimodal4cuda13softmaxKernelEPfi_param_0];
	ld.param.u32 	%r32, [_ZN9cogniware10multimodal4cuda13softmaxKernelEPfi_param_1];
	cvta.to.global.u64 	%rd1, %rd11;
	mov.u32 	%r33, %ctaid.x;
	mov.u32 	%r34, %ntid.x;
	mov.u32 	%r1, %tid.x;
	mad.lo.s32 	%r2, %r33, %r34, %r1;
	setp.ge.s32 	%p1, %r2, %r32;
	@%p1 bra 	$L__BB15_31;
	setp.ne.s32 	%p2, %r1, 0;
	@%p2 bra 	$L__BB15_30;
	ld.global.f32 	%f299, [%rd1];
	st.shared.f32 	[_ZZN9cogniware10multimodal4cuda13softmaxKernelEPfiE9max_score], %f299;
	setp.lt.s32 	%p3, %r32, 2;
	@%p3 bra 	$L__BB15_17;
	add.s32 	%r3, %r32, -1;
	add.s32 	%r36, %r32, -2;
	and.b32  	%r4, %r3, 15;
	setp.lt.u32 	%p4, %r36, 15;
	mov.b32 	%r77, 1;
	@%p4 bra 	$L__BB15_7;
	and.b32  	%r38, %r3, -16;
	neg.s32 	%r75, %r38;
	add.s64 	%rd25, %rd1, 32;
	mov.b32 	%r74, 0;
$L__BB15_5:
	.pragma "nounroll";
	ld.global.f32 	%f29, [%rd25+-28];
	max.f32 	%f30, %f299, %f29;
	ld.global.f32 	%f31, [%rd25+-24];
	max.f32 	%f32, %f30, %f31;
	ld.global.f32 	%f33, [%rd25+-20];
	max.f32 	%f34, %f32, %f33;
	ld.global.f32 	%f35, [%rd25+-16];
	max.f32 	%f36, %f34, %f35;
	ld.global.f32 	%f37, [%rd25+-12];
	max.f32 	%f38, %f36, %f37;
	ld.global.f32 	%f39, [%rd25+-8];
	max.f32 	%f40, %f38, %f39;
	ld.global.f32 	%f41, [%rd25+-4];
	max.f32 	%f42, %f40, %f41;
	ld.global.f32 	%f43, [%rd25];
	max.f32 	%f44, %f42, %f43;
	ld.global.f32 	%f45, [%rd25+4];
	max.f32 	%f46, %f44, %f45;
	ld.global.f32 	%f47, [%rd25+8];
	max.f32 	%f48, %f46, %f47;
	ld.global.f32 	%f49, [%rd25+12];
	max.f32 	%f50, %f48, %f49;
	ld.global.f32 	%f51, [%rd25+16];
	max.f32 	%f52, %f50, %f51;
	ld.global.f32 	%f53, [%rd25+20];
	max.f32 	%f54, %f52, %f53;
	ld.global.f32 	%f55, [%rd25+24];
	max.f32 	%f56, %f54, %f55;
	ld.global.f32 	%f57, [%rd25+28];
	max.f32 	%f58, %f56, %f57;
	ld.global.f32 	%f59, [%rd25+32];
	max.f32 	%f299, %f58, %f59;
	add.s32 	%r75, %r75, 16;
	add.s32 	%r74, %r74, 16;
	add.s64 	%rd25, %rd25, 64;
	setp.ne.s32 	%p5, %r75, 0;
	@%p5 bra 	$L__BB15_5;
	add.s32 	%r77, %r74, 1;
$L__BB15_7:
	setp.eq.s32 	%p6, %r4, 0;
	@%p6 bra 	$L__BB15_16;
	and.b32  	%r12, %r3, 7;
	setp.lt.u32 	%p7, %r4, 8;
	@%p7 bra 	$L__BB15_10;
	mul.wide.u32 	%rd12, %r77, 4;
	add.s64 	%rd13, %rd1, %rd12;
	ld.global.f32 	%f61, [%rd13];
	max.f32 	%f62, %f299, %f61;
	ld.global.f32 	%f63, [%rd13+4];
	max.f32 	%f64, %f62, %f63;
	ld.global.f32 	%f65, [%rd13+8];
	max.f32 	%f66, %f64, %f65;
	ld.global.f32 	%f67, [%rd13+12];
	max.f32 	%f68, %f66, %f67;
	ld.global.f32 	%f69, [%rd13+16];
	max.f32 	%f70, %f68, %f69;
	ld.global.f32 	%f71, [%rd13+20];
	max.f32 	%f72, %f70, %f71;
	ld.global.f32 	%f73, [%rd13+24];
	max.f32 	%f74, %f72, %f73;
	ld.global.f32 	%f75, [%rd13+28];
	max.f32 	%f299, %f74, %f75;
	add.s32 	%r77, %r77, 8;
$L__BB15_10:
	setp.eq.s32 	%p8, %r12, 0;
	@%p8 bra 	$L__BB15_16;
	and.b32  	%r15, %r3, 3;
	setp.lt.u32 	%p9, %r12, 4;
	@%p9 bra 	$L__BB15_13;
	mul.wide.u32 	%rd14, %r77, 4;
	add.s64 	%rd15, %rd1, %rd14;
	ld.global.f32 	%f77, [%rd15];
	max.f32 	%f78, %f299, %f77;
	ld.global.f32 	%f79, [%rd15+4];
	max.f32 	%f80, %f78, %f79;
	ld.global.f32 	%f81, [%rd15+8];
	max.f32 	%f82, %f80, %f81;
	ld.global.f32 	%f83, [%rd15+12];
	max.f32 	%f299, %f82, %f83;
	add.s32 	%r77, %r77, 4;
$L__BB15_13:
	setp.eq.s32 	%p10, %r15, 0;
	@%p10 bra 	$L__BB15_16;
	mul.wide.u32 	%rd16, %r77, 4;
	add.s64 	%rd26, %rd1, %rd16;
	neg.s32 	%r79, %r15;
$L__BB15_15:
	.pragma "nounroll";
	ld.global.f32 	%f84, [%rd26];
	max.f32 	%f299, %f299, %f84;
	add.s64 	%rd26, %rd26, 4;
	add.s32 	%r79, %r79, 1;
	setp.ne.s32 	%p11, %r79, 0;
	@%p11 bra 	$L__BB15_15;
$L__BB15_16:
	st.shared.f32 	[_ZZN9cogniware10multimodal4cuda13softmaxKernelEPfiE9max_score], %f299;
$L__BB15_17:
	mov.b32 	%r39, 0;
	st.shared.u32 	[_ZZN9cogniware10multimodal4cuda13softmaxKernelEPfiE7sum_exp], %r39;
	setp.lt.s32 	%p12, %r32, 1;
	@%p12 bra 	$L__BB15_30;
	and.b32  	%r21, %r32, 7;
	setp.lt.u32 	%p13, %r32, 8;
	mov.b32 	%r82, 0;
	mov.f32 	%f308, 0f00000000;
	@%p13 bra 	$L__BB15_21;
	and.b32  	%r82, %r32, 2147483640;
	neg.s32 	%r80, %r82;
	add.s64 	%rd27, %rd1, 16;
	mov.f32 	%f308, 0f00000000;
$L__BB15_20:
	.pragma "nounroll";
	ld.global.f32 	%f88, [%rd27+-16];
	sub.f32 	%f89, %f88, %f299;
	fma.rn.f32 	%f90, %f89, 0f3BBB989D, 0f3F000000;
	cvt.sat.f32.f32 	%f91, %f90;
	mov.f32 	%f92, 0f4B400001;
	mov.f32 	%f93, 0f437C0000;
	fma.rm.f32 	%f94, %f91, %f93, %f92;
	add.f32 	%f95, %f94, 0fCB40007F;
	neg.f32 	%f96, %f95;
	fma.rn.f32 	%f97, %f89, 0f3FB8AA3B, %f96;
	fma.rn.f32 	%f98, %f89, 0f32A57060, %f97;
	mov.b32 	%r41, %f94;
	shl.b32 	%r42, %r41, 23;
	mov.b32 	%f99, %r42;
	ex2.approx.ftz.f32 	%f100, %f98;
	fma.rn.f32 	%f101, %f100, %f99, %f308;
	ld.global.f32 	%f102, [%rd27+-12];
	sub.f32 	%f103, %f102, %f299;
	fma.rn.f32 	%f104, %f103, 0f3BBB989D, 0f3F000000;
	cvt.sat.f32.f32 	%f105, %f104;
	fma.rm.f32 	%f106, %f105, %f93, %f92;
	add.f32 	%f107, %f106, 0fCB40007F;
	neg.f32 	%f108, %f107;
	fma.rn.f32 	%f109, %f103, 0f3FB8AA3B, %f108;
	fma.rn.f32 	%f110, %f103, 0f32A57060, %f109;
	mov.b32 	%r43, %f106;
	shl.b32 	%r44, %r43, 23;
	mov.b32 	%f111, %r44;
	ex2.approx.ftz.f32 	%f112, %f110;
	fma.rn.f32 	%f113, %f112, %f111, %f101;
	ld.global.f32 	%f114, [%rd27+-8];
	sub.f32 	%f115, %f114, %f299;
	fma.rn.f32 	%f116, %f115, 0f3BBB989D, 0f3F000000;
	cvt.sat.f32.f32 	%f117, %f116;
	fma.rm.f32 	%f118, %f117, %f93, %f92;
	add.f32 	%f119, %f118, 0fCB40007F;
	neg.f32 	%f120, %f119;
	fma.rn.f32 	%f121, %f115, 0f3FB8AA3B, %f120;
	fma.rn.f32 	%f122, %f115, 0f32A57060, %f121;
	mov.b32 	%r45, %f118;
	shl.b32 	%r46, %r45, 23;
	mov.b32 	%f123, %r46;
	ex2.approx.ftz.f32 	%f124, %f122;
	fma.rn.f32 	%f125, %f124, %f123, %f113;
	ld.global.f32 	%f126, [%rd27+-4];
	sub.f32 	%f127, %f126, %f299;
	fma.rn.f32 	%f128, %f127, 0f3BBB989D, 0f3F000000;
	cvt.sat.f32.f32 	%f129, %f128;
	fma.rm.f32 	%f130, %f129, %f93, %f92;
	add.f32 	%f131, %f130, 0fCB40007F;
	neg.f32 	%f132, %f131;
	fma.rn.f32 	%f133, %f127, 0f3FB8AA3B, %f132;
	fma.rn.f32 	%f134, %f127, 0f32A57060, %f133;
	mov.b32 	%r47, %f130;
	shl.b32 	%r48, %r47, 23;
	mov.b32 	%f135, %r48;
	ex2.approx.ftz.f32 	%f136, %f134;
	fma.rn.f32 	%f137, %f136, %f135, %f125;
	ld.global.f32 	%f138, [%rd27];
	sub.f32 	%f139, %f138, %f299;
	fma.rn.f32 	%f140, %f139, 0f3BBB989D, 0f3F000000;
	cvt.sat.f32.f32 	%f141, %f140;
	fma.rm.f32 	%f142, %f141, %f93, %f92;
	add.f32 	%f143, %f142, 0fCB40007F;
	neg.f32 	%f144, %f143;
	fma.rn.f32 	%f145, %f139, 0f3FB8AA3B, %f144;
	fma.rn.f32 	%f146, %f139, 0f32A57060, %f145;
	mov.b32 	%r49, %f142;
	shl.b32 	%r50, %r49, 23;
	mov.b32 	%f147, %r50;
	ex2.approx.ftz.f32 	%f148, %f146;
	fma.rn.f32 	%f149, %f148, %f147, %f137;
	ld.global.f32 	%f150, [%rd27+4];
	sub.f32 	%f151, %f150, %f299;
	fma.rn.f32 	%f152, %f151, 0f3BBB989D, 0f3F000000;
	cvt.sat.f32.f32 	%f153, %f152;
	fma.rm.f32 	%f154, %f153, %f93, %f92;
	add.f32 	%f155, %f154, 0fCB40007F;
	neg.f32 	%f156, %f155;
	fma.rn.f32 	%f157, %f151, 0f3FB8AA3B, %f156;
	fma.rn.f32 	%f158, %f151, 0f32A57060, %f157;
	mov.b32 	%r51, %f154;
	shl.b32 	%r52, %r51, 23;
	mov.b32 	%f159, %r52;
	ex2.approx.ftz.f32 	%f160, %f158;
	fma.rn.f32 	%f161, %f160, %f159, %f149;
	ld.global.f32 	%f162, [%rd27+8];
	sub.f32 	%f163, %f162, %f299;
	fma.rn.f32 	%f164, %f163, 0f3BBB989D, 0f3F000000;
	cvt.sat.f32.f32 	%f165, %f164;
	fma.rm.f32 	%f166, %f165, %f93, %f92;
	add.f32 	%f167, %f166, 0fCB40007F;
	neg.f32 	%f168, %f167;
	fma.rn.f32 	%f169, %f163, 0f3FB8AA3B, %f168;
	fma.rn.f32 	%f170, %f163, 0f32A57060, %f169;
	mov.b32 	%r53, %f166;
	shl.b32 	%r54, %r53, 23;
	mov.b32 	%f171, %r54;
	ex2.approx.ftz.f32 	%f172, %f170;
	fma.rn.f32 	%f173, %f172, %f171, %f161;
	ld.global.f32 	%f174, [%rd27+12];
	sub.f32 	%f175, %f174, %f299;
	fma.rn.f32 	%f176, %f175, 0f3BBB989D, 0f3F000000;
	cvt.sat.f32.f32 	%f177, %f176;
	fma.rm.f32 	%f178, %f177, %f93, %f92;
	add.f32 	%f179, %f178, 0fCB40007F;
	neg.f32 	%f180, %f179;
	fma.rn.f32 	%f181, %f175, 0f3FB8AA3B, %f180;
	fma.rn.f32 	%f182, %f175, 0f32A57060, %f181;
	mov.b32 	%r55, %f178;
	shl.b32 	%r56, %r55, 23;
	mov.b32 	%f183, %r56;
	ex2.approx.ftz.f32 	%f184, %f182;
	fma.rn.f32 	%f308, %f184, %f183, %f173;
	add.s32 	%r80, %r80, 8;
	add.s64 	%rd27, %rd27, 32;
	setp.ne.s32 	%p14, %r80, 0;
	@%p14 bra 	$L__BB15_20;
$L__BB15_21:
	setp.eq.s32 	%p15, %r21, 0;
	@%p15 bra 	$L__BB15_29;
	and.b32  	%r27, %r32, 3;
	setp.lt.u32 	%p16, %r21, 4;
	@%p16 bra 	$L__BB15_24;
	mul.wide.u32 	%rd17, %r82, 4;
	add.s64 	%rd18, %rd1, %rd17;
	ld.global.f32 	%f186, [%rd18];
	sub.f32 	%f187, %f186, %f299;
	fma.rn.f32 	%f188, %f187, 0f3BBB989D, 0f3F000000;
	cvt.sat.f32.f32 	%f189, %f188;
	mov.f32 	%f190, 0f4B400001;
	mov.f32 	%f191, 0f437C0000;
	fma.rm.f32 	%f192, %f189, %f191, %f190;
	add.f32 	%f193, %f192, 0fCB40007F;
	neg.f32 	%f194, %f193;
	fma.rn.f32 	%f195, %f187, 0f3FB8AA3B, %f194;
	fma.rn.f32 	%f196, %f187, 0f32A57060, %f195;
	mov.b32 	%r57, %f192;
	shl.b32 	%r58, %r57, 23;
	mov.b32 	%f197, %r58;
	ex2.approx.ftz.f32 	%f198, %f196;
	fma.rn.f32 	%f199, %f198, %f197, %f308;
	ld.global.f32 	%f200, [%rd18+4];
	sub.f32 	%f201, %f200, %f299;
	fma.rn.f32 	%f202, %f201, 0f3BBB989D, 0f3F000000;
	cvt.sat.f32.f32 	%f203, %f202;
	fma.rm.f32 	%f204, %f203, %f191, %f190;
	add.f32 	%f205, %f204, 0fCB40007F;
	neg.f32 	%f206, %f205;
	fma.rn.f32 	%f207, %f201, 0f3FB8AA3B, %f206;
	fma.rn.f32 	%f208, %f201, 0f32A57060, %f207;
	mov.b32 	%r59, %f204;
	shl.b32 	%r60, %r59, 23;
	mov.b32 	%f209, %r60;
	ex2.approx.ftz.f32 	%f210, %f208;
	fma.rn.f32 	%f211, %f210, %f209, %f199;
	ld.global.f32 	%f212, [%rd18+8];
	sub.f32 	%f213, %f212, %f299;
	fma.rn.f32 	%f214, %f213, 0f3BBB989D, 0f3F000000;
	cvt.sat.f32.f32 	%f215, %f214;
	fma.rm.f32 	%f216, %f215, %f191, %f190;
	add.f32 	%f217, %f216, 0fCB40007F;
	neg.f32 	%f218, %f217;
	fma.rn.f32 	%f219, %f213, 0f3FB8AA3B, %f218;
	fma.rn.f32 	%f220, %f213, 0f32A57060, %f219;
	mov.b32 	%r61, %f216;
	shl.b32 	%r62, %r61, 23;
	mov.b32 	%f221, %r62;
	ex2.approx.ftz.f32 	%f222, %f220;
	fma.rn.f32 	%f223, %f222, %f221, %f211;
	ld.global.f32 	%f224, [%rd18+12];
	sub.f32 	%f225, %f224, %f299;
	fma.rn.f32 	%f226, %f225, 0f3BBB989D, 0f3F000000;
	cvt.sat.f32.f32 	%f227, %f226;
	fma.rm.f32 	%f228, %f227, %f191, %f190;
	add.f32 	%f229, %f228, 0fCB40007F;
	neg.f32 	%f230, %f229;
	fma.rn.f32 	%f231, %f225, 0f3FB8AA3B, %f230;
	fma.rn.f32 	%f232, %f225, 0f32A57060, %f231;
	mov.b32 	%r63, %f228;
	shl.b32 	%r64, %r63, 23;
	mov.b32 	%f233, %r64;
	ex2.approx.ftz.f32 	%f234, %f232;
	fma.rn.f32 	%f308, %f234, %f233, %f223;
	add.s32 	%r82, %r82, 4;
$L__BB15_24:
	setp.eq.s32 	%p17, %r27, 0;
	@%p17 bra 	$L__BB15_29;
	setp.eq.s32 	%p18, %r27, 1;
	@%p18 bra 	$L__BB15_27;
	mul.wide.u32 	%rd19, %r82, 4;
	add.s64 	%rd20, %rd1, %rd19;
	ld.global.f32 	%f236, [%rd20];
	sub.f32 	%f237, %f236, %f299;
	fma.rn.f32 	%f238, %f237, 0f3BBB989D, 0f3F000000;
	cvt.sat.f32.f32 	%f239, %f238;
	mov.f32 	%f240, 0f4B400001;
	mov.f32 	%f241, 0f437C0000;
	fma.rm.f32 	%f242, %f239, %f241, %f240;
	add.f32 	%f243, %f242, 0fCB40007F;
	neg.f32 	%f244, %f243;
	fma.rn.f32 	%f245, %f237, 0f3FB8AA3B, %f244;
	fma.rn.f32 	%f246, %f237, 0f32A57060, %f245;
	mov.b32 	%r65, %f242;
	shl.b32 	%r66, %r65, 23;
	mov.b32 	%f247, %r66;
	ex2.approx.ftz.f32 	%f248, %f246;
	fma.rn.f32 	%f249, %f248, %f247, %f308;
	ld.global.f32 	%f250, [%rd20+4];
	sub.f32 	%f251, %f250, %f299;
	fma.rn.f32 	%f252, %f251, 0f3BBB989D, 0f3F000000;
	cvt.sat.f32.f32 	%f253, %f252;
	fma.rm.f32 	%f254, %f253, %f241, %f240;
	add.f32 	%f255, %f254, 0fCB40007F;
	neg.f32 	%f256, %f255;
	fma.rn.f32 	%f257, %f251, 0f3FB8AA3B, %f256;
	fma.rn.f32 	%f258, %f251, 0f32A57060, %f257;
	mov.b32 	%r67, %f254;
	shl.b32 	%r68, %r67, 23;
	mov.b32 	%f259, %r68;
	ex2.approx.ftz.f32 	%f260, %f258;
	fma.rn.f32 	%f308, %f260, %f259, %f249;
	add.s32 	%r82, %r82, 2;
$L__BB15_27:
	and.b32  	%r69, %r32, 1;
	setp.eq.b32 	%p19, %r69, 1;
	not.pred 	%p20, %p19;
	@%p20 bra 	$L__BB15_29;
	mul.wide.u32 	%rd21, %r82, 4;
	add.s64 	%rd22, %rd1, %rd21;
	ld.global.f32 	%f261, [%rd22];
	sub.f32 	%f262, %f261, %f299;
	fma.rn.f32 	%f263, %f262, 0f3BBB989D, 0f3F000000;
	cvt.sat.f32.f32 	%f264, %f263;
	mov.f32 	%f265, 0f4B400001;
	mov.f32 	%f266, 0f437C0000;
	fma.rm.f32 	%f267, %f264, %f266, %f265;
	add.f32 	%f268, %f267, 0fCB40007F;
	neg.f32 	%f269, %f268;
	fma.rn.f32 	%f270, %f262, 0f3FB8AA3B, %f269;
	fma.rn.f32 	%f271, %f262, 0f32A57060, %f270;
	mov.b32 	%r70, %f267;
	shl.b32 	%r71, %r70, 23;
	mov.b32 	%f272, %r71;
	ex2.approx.ftz.f32 	%f273, %f271;
	fma.rn.f32 	%f308, %f273, %f272, %f308;
$L__BB15_29:
	st.shared.f32 	[_ZZN9cogniware10multimodal4cuda13softmaxKernelEPfiE7sum_exp], %f308;
$L__BB15_30:
	bar.sync 	0;
	mul.wide.s32 	%rd23, %r2, 4;
	add.s64 	%rd24, %rd1, %rd23;
	ld.global.f32 	%f274, [%rd24];
	ld.shared.f32 	%f275, [_ZZN9cogniware10multimodal4cuda13softmaxKernelEPfiE9max_score];
	sub.f32 	%f276, %f274, %f275;
	fma.rn.f32 	%f277, %f276, 0f3BBB989D, 0f3F000000;
	cvt.sat.f32.f32 	%f278, %f277;
	mov.f32 	%f279, 0f4B400001;
	mov.f32 	%f280, 0f437C0000;
	fma.rm.f32 	%f281, %f278, %f280, %f279;
	add.f32 	%f282, %f281, 0fCB40007F;
	neg.f32 	%f283, %f282;
	fma.rn.f32 	%f284, %f276, 0f3FB8AA3B, %f283;
	fma.rn.f32 	%f285, %f276, 0f32A57060, %f284;
	mov.b32 	%r72, %f281;
	shl.b32 	%r73, %r72, 23;
	mov.b32 	%f286, %r73;
	ex2.approx.ftz.f32 	%f287, %f285;
	mul.f32 	%f288, %f287, %f286;
	ld.shared.f32 	%f289, [_ZZN9cogniware10multimodal4cuda13softmaxKernelEPfiE7sum_exp];
	div.rn.f32 	%f290, %f288, %f289;
	st.global.f32 	[%rd24], %f290;
$L__BB15_31:
	ret;

}
	// .globl	_ZN9cogniware10multimodal4cuda20applyAttentionKernelEPKfS3_Pfii
.visible .entry _ZN9cogniware10multimodal4cuda20applyAttentionKernelEPKfS3_Pfii(
	.param .u64 .ptr .align 1 _ZN9cogniware10multimodal4cuda20applyAttentionKernelEPKfS3_Pfii_param_0,
	.param .u64 .ptr .align 1 _ZN9cogniware10multimodal4cuda20applyAttentionKernelEPKfS3_Pfii_param_1,
	.param .u64 .ptr .align 1 _ZN9cogniware10multimodal4cuda20applyAttentionKernelEPKfS3_Pfii_param_2,
	.param .u32 _ZN9cogniware10multimodal4cuda20applyAttentionKernelEPKfS3_Pfii_param_3,
	.param .u32 _ZN9cogniware10multimodal4cuda20applyAttentionKernelEPKfS3_Pfii_param_4
)
{
	.reg .pred 	%p<11>;
	.reg .b32 	%r<38>;
	.reg .b32 	%f<112>;
	.reg .b64 	%rd<58>;

	ld.param.u64 	%rd10, [_ZN9cogniware10multimodal4cuda20applyAttentionKernelEPKfS3_Pfii_param_0];
	ld.param.u64 	%rd11, [_ZN9cogniware10multimodal4cuda20applyAttentionKernelEPKfS3_Pfii_param_1];
	ld.param.u64 	%rd9, [_ZN9cogniware10multimodal4cuda20applyAttentionKernelEPKfS3_Pfii_param_2];
	ld.param.u32 	%r23, [_ZN9cogniware10multimodal4cuda20applyAttentionKernelEPKfS3_Pfii_param_3];
	ld.param.u32 	%r24, [_ZN9cogniware10multimodal4cuda20applyAttentionKernelEPKfS3_Pfii_param_4];
	cvta.to.global.u64 	%rd1, %rd11;
	cvta.to.global.u64 	%rd2, %rd10;
	mov.u32 	%r25, %ctaid.x;
	mov.u32 	%r26, %ntid.x;
	mov.u32 	%r27, %tid.x;
	mad.lo.s32 	%r1, %r25, %r26, %r27;
	setp.ge.s32 	%p1, %r1, %r24;
	@%p1 bra 	$L__BB16_15;
	setp.lt.s32 	%p2, %r23, 1;
	mov.f32 	%f111, 0f00000000;
	@%p2 bra 	$L__BB16_14;
	and.b32  	%r2, %r23, 15;
	setp.lt.u32 	%p3, %r23, 16;
	mov.f32 	%f111, 0f00000000;
	mov.b32 	%r34, 0;
	@%p3 bra 	$L__BB16_5;
	and.b32  	%r34, %r23, 2147483632;
	neg.s32 	%r32, %r34;
	shl.b32 	%r5, %r24, 4;
	add.s64 	%rd56, %rd1, 32;
	mov.f32 	%f111, 0f00000000;
	mul.wide.s32 	%rd14, %r24, 4;
	mov.u32 	%r31, %r1;
$L__BB16_4:
	.pragma "nounroll";
	mul.wide.s32 	%rd12, %r31, 4;
	add.s64 	%rd13, %rd2, %rd12;
	ld.global.f32 	%f18, [%rd13];
	ld.global.f32 	%f19, [%rd56+-32];
	fma.rn.f32 	%f20, %f18, %f19, %f111;
	add.s64 	%rd15, %rd13, %rd14;
	ld.global.f32 	%f21, [%rd15];
	ld.global.f32 	%f22, [%rd56+-28];
	fma.rn.f32 	%f23, %f21, %f22, %f20;
	add.s64 	%rd16, %rd15, %rd14;
	ld.global.f32 	%f24, [%rd16];
	ld.global.f32 	%f25, [%rd56+-24];
	fma.rn.f32 	%f26, %f24, %f25, %f23;
	add.s64 	%rd17, %rd16, %rd14;
	ld.global.f32 	%f27, [%rd17];
	ld.global.f32 	%f28, [%rd56+-20];
	fma.rn.f32 	%f29, %f27, %f28, %f26;
	add.s64 	%rd18, %rd17, %rd14;
	ld.global.f32 	%f30, [%rd18];
	ld.global.f32 	%f31, [%rd56+-16];
	fma.rn.f32 	%f32, %f30, %f31, %f29;
	add.s64 	%rd19, %rd18, %rd14;
	ld.global.f32 	%f33, [%rd19];
	ld.global.f32 	%f34, [%rd56+-12];
	fma.rn.f32 	%f35, %f33, %f34, %f32;
	add.s64 	%rd20, %rd19, %rd14;
	ld.global.f32 	%f36, [%rd20];
	ld.global.f32 	%f37, [%rd56+-8];
	fma.rn.f32 	%f38, %f36, %f37, %f35;
	add.s64 	%rd21, %rd20, %rd14;
	ld.global.f32 	%f39, [%rd21];
	ld.global.f32 	%f40, [%rd56+-4];
	fma.rn.f32 	%f41, %f39, %f40, %f38;
	add.s64 	%rd22, %rd21, %rd14;
	ld.global.f32 	%f42, [%rd22];
	ld.global.f32 	%f43, [%rd56];
	fma.rn.f32 	%f44, %f42, %f43, %f41;
	add.s64 	%rd23, %rd22, %rd14;
	ld.global.f32 	%f45, [%rd23];
	ld.global.f32 	%f46, [%rd56+4];
	fma.rn.f32 	%f47, %f45, %f46, %f44;
	add.s64 	%rd24, %rd23, %rd14;
	ld.global.f32 	%f48, [%rd24];
	ld.global.f32 	%f49, [%rd56+8];
	fma.rn.f32 	%f50, %f48, %f49, %f47;
	add.s64 	%rd25, %rd24, %rd14;
	ld.global.f32 	%f51, [%rd25];
	ld.global.f32 	%f52, [%rd56+12];
	fma.rn.f32 	%f53, %f51, %f52, %f50;
	add.s64 	%rd26, %rd25, %rd14;
	ld.global.f32 	%f54, [%rd26];
	ld.global.f32 	%f55, [%rd56+16];
	fma.rn.f32 	%f56, %f54, %f55, %f53;
	add.s64 	%rd27, %rd26, %rd14;
	ld.global.f32 	%f57, [%rd27];
	ld.global.f32 	%f58, [%rd56+20];
	fma.rn.f32 	%f59, %f57, %f58, %f56;
	add.s64 	%rd28, %rd27, %rd14;
	ld.global.f32 	%f60, [%rd28];
	ld.global.f32 	%f61, [%rd56+24];
	fma.rn.f32 	%f62, %f60, %f61, %f59;
	add.s64 	%rd29, %rd28, %rd14;
	ld.global.f32 	%f63, [%rd29];
	ld.global.f32 	%f64, [%rd56+28];
	fma.rn.f32 	%f111, %f63, %f64, %f62;
	add.s32 	%r32, %r32, 16;
	add.s32 	%r31, %r31, %r5;
	add.s64 	%rd56, %rd56, 64;
	setp.ne.s32 	%p4, %r32, 0;
	@%p4 bra 	$L__BB16_4;
$L__BB16_5:
	setp.eq.s32 	%p5, %r2, 0;
	@%p5 bra 	$L__BB16_14;
	and.b32  	%r11, %r23, 7;
	setp.lt.u32 	%p6, %r2, 8;
	@%p6 bra 	$L__BB16_8;
	mad.lo.s32 	%r29, %r34, %r24, %r1;
	mul.wide.s32 	%rd30, %r29, 4;
	add.s64 	%rd31, %rd2, %rd30;
	ld.global.f32 	%f66, [%rd31];
	mul.wide.u32 	%rd32, %r34, 4;
	add.s64 	%rd33, %rd1, %rd32;
	ld.global.f32 	%f67, [%rd33];
	fma.rn.f32 	%f68, %f66, %f67, %f111;
	mul.wide.s32 	%rd34, %r24, 4;
	add.s64 	%rd35, %rd31, %rd34;
	ld.global.f32 	%f69, [%rd35];
	ld.global.f32 	%f70, [%rd33+4];
	fma.rn.f32 	%f71, %f69, %f70, %f68;
	add.s64 	%rd36, %rd35, %rd34;
	ld.global.f32 	%f72, [%rd36];
	ld.global.f32 	%f73, [%rd33+8];
	fma.rn.f32 	%f74, %f72, %f73, %f71;
	add.s64 	%rd37, %rd36, %rd34;
	ld.global.f32 	%f75, [%rd37];
	ld.global.f32 	%f76, [%rd33+12];
	fma.rn.f32 	%f77, %f75, %f76, %f74;
	add.s64 	%rd38, %rd37, %rd34;
	ld.global.f32 	%f78, [%rd38];
	ld.global.f32 	%f79, [%rd33+16];
	fma.rn.f32 	%f80, %f78, %f79, %f77;
	add.s64 	%rd39, %rd38, %rd34;
	ld.global.f32 	%f81, [%rd39];
	ld.global.f32 	%f82, [%rd33+20];
	fma.rn.f32 	%f83, %f81, %f82, %f80;
	add.s64 	%rd40, %rd39, %rd34;
	ld.global.f32 	%f84, [%rd40];
	ld.global.f32 	%f85, [%rd33+24];
	fma.rn.f32 	%f86, %f84, %f85, %f83;
	add.s64 	%rd41, %rd40, %rd34;
	ld.global.f32 	%f87, [%rd41];
	ld.global.f32 	%f88, [%rd33+28];
	fma.rn.f32 	%f111, %f87, %f88, %f86;
	add.s32 	%r34, %r34, 8;
$L__BB16_8:
	setp.eq.s32 	%p7, %r11, 0;
	@%p7 bra 	$L__BB16_14;
	and.b32  	%r14, %r23, 3;
	setp.lt.u32 	%p8, %r11, 4;
	@%p8 bra 	$L__BB16_11;
	mad.lo.s32 	%r30, %r34, %r24, %r1;
	mul.wide.s32 	%rd42, %r30, 4;
	add.s64 	%rd43, %rd2, %rd42;
	ld.global.f32 	%f90, [%rd43];
	mul.wide.u32 	%rd44, %r34, 4;
	add.s64 	%rd45, %rd1, %rd44;
	ld.global.f32 	%f91, [%rd45];
	fma.rn.f32 	%f92, %f90, %f91, %f111;
	mul.wide.s32 	%rd46, %r24, 4;
	add.s64 	%rd47, %rd43, %rd46;
	ld.global.f32 	%f93, [%rd47];
	ld.global.f32 	%f94, [%rd45+4];
	fma.rn.f32 	%f95, %f93, %f94, %f92;
	add.s64 	%rd48, %rd47, %rd46;
	ld.global.f32 	%f96, [%rd48];
	ld.global.f32 	%f97, [%rd45+8];
	fma.rn.f32 	%f98, %f96, %f97, %f95;
	add.s64 	%rd49, %rd48, %rd46;
	ld.global.f32 	%f99, [%rd49];
	ld.global.f32 	%f100, [%rd45+12];
	fma.rn.f32 	%f111, %f99, %f100, %f98;
	add.s32 	%r34, %r34, 4;
$L__BB16_11:
	setp.eq.s32 	%p9, %r14, 0;
	@%p9 bra 	$L__BB16_14;
	mul.wide.u32 	%rd50, %r34, 4;
	add.s64 	%rd57, %rd1, %rd50;
	mad.lo.s32 	%r37, %r34, %r24, %r1;
	neg.s32 	%r36, %r14;
$L__BB16_13:
	.pragma "nounroll";
	mul.wide.s32 	%rd51, %r37, 4;
	add.s64 	%rd52, %rd2, %rd51;
	ld.global.f32 	%f101, [%rd52];
	ld.global.f32 	%f102, [%rd57];
	fma.rn.f32 	%f111, %f101, %f102, %f111;
	add.s64 	%rd57, %rd57, 4;
	add.s32 	%r37, %r37, %r24;
	add.s32 	%r36, %r36, 1;
	setp.ne.s32 	%p10, %r36, 0;
	@%p10 bra 	$L__BB16_13;
$L__BB16_14:
	cvta.to.global.u64 	%rd53, %rd9;
	mul.wide.s32 	%rd54, %r1, 4;
	add.s64 	%rd55, %rd53, %rd54;
	st.global.f32 	[%rd55], %f111;
$L__BB16_15:
	ret;

}
	// .globl	_ZN9cogniware10multimodal4cuda22cosineSimilarityKernelEPKfS3_Pfiii
.visible .entry _ZN9cogniware10multimodal4cuda22cosineSimilarityKernelEPKfS3_Pfiii(
	.param .u64 .ptr .align 1 _ZN9cogniware10multimodal4cuda22cosineSimilarityKernelEPKfS3_Pfiii_param_0,
	.param .u64 .ptr .align 1 _ZN9cogniware10multimodal4cuda22cosineSimilarityKernelEPKfS3_Pfiii_param_1,
	.param .u64 .ptr .align 1 _ZN9cogniware10multimodal4cuda22cosineSimilarityKernelEPKfS3_Pfiii_param_2,
	.param .u32 _ZN9cogniware10multimodal4cuda22cosineSimilarityKernelEPKfS3_Pfiii_param_3,
	.param .u32 _ZN9cogniware10multimodal4cuda22cosineSimilarityKernelEPKfS3_Pfiii_param_4,
	.param .u32 _ZN9cogniware10multimodal4cuda22cosineSimilarityKernelEPKfS3_Pfiii_param_5
)
{
	.reg .pred 	%p<14>;
	.reg .b32 	%r<43>;
	.reg .b32 	%f<135>;
	.reg .b64 	%rd<40>;

	ld.param.u64 	%rd8, [_ZN9cogniware10multimodal4cuda22cosineSimilarityKernelEPKfS3_Pfiii_param_0];
	ld.param.u64 	%rd9, [_ZN9cogniware10multimodal4cuda22cosineSimilarityKernelEPKfS3_Pfiii_param_1];
	ld.param.u64 	%rd7, [_ZN9cogniware10multimodal4cuda22cosineSimilarityKernelEPKfS3_Pfiii_param_2];
	ld.param.u32 	%r20, [_ZN9cogniware10multimodal4cuda22cosineSimilarityKernelEPKfS3_Pfiii_param_3];
	ld.param.u32 	%r21, [_ZN9cogniware10multimodal4cuda22cosineSimilarityKernelEPKfS3_Pfiii_param_4];
	ld.param.u32 	%r19, [_ZN9cogniware10multimodal4cuda22cosineSimilarityKernelEPKfS3_Pfiii_param_5];
	cvta.to.global.u64 	%rd1, %rd9;
	cvta.to.global.u64 	%rd2, %rd8;
	mov.u32 	%r22, %ctaid.x;
	mov.u32 	%r23, %ntid.x;
	mov.u32 	%r24, %tid.x;
	mad.lo.s32 	%r1, %r22, %r23, %r24;
	mov.u32 	%r25, %ctaid.y;
	mov.u32 	%r26, %ntid.y;
	mov.u32 	%r27, %tid.y;
	mad.lo.s32 	%r28, %r25, %r26, %r27;
	setp.ge.s32 	%p1, %r1, %r20;
	setp.ge.s32 	%p2, %r28, %r21;
	or.pred  	%p3, %p1, %p2;
	@%p3 bra 	$L__BB17_14;
	setp.lt.s32 	%p4, %r19, 1;
	mov.f32 	%f132, 0f00000000;
	mov.f32 	%f133, %f132;
	mov.f32 	%f134, %f132;
	@%p4 bra 	$L__BB17_13;
	mul.lo.s32 	%r3, %r19, %r1;
	mul.lo.s32 	%r4, %r19, %r28;
	and.b32  	%r5, %r19, 7;
	setp.lt.u32 	%p5, %r19, 8;
	mov.f32 	%f134, 0f00000000;
	mov.b32 	%r41, 0;
	mov.f32 	%f133, %f134;
	mov.f32 	%f132, %f134;
	@%p5 bra 	$L__BB17_5;
	and.b32  	%r41, %r19, 2147483640;
	neg.s32 	%r39, %r41;
	add.s64 	%rd3, %rd2, 16;
	mul.wide.u32 	%rd10, %r4, 4;
	add.s64 	%rd11, %rd10, %rd1;
	add.s64 	%rd39, %rd11, 16;
	mov.f32 	%f134, 0f00000000;
	mov.u32 	%r38, %r3;
$L__BB17_4:
	.pragma "nounroll";
	mul.wide.s32 	%rd12, %r38, 4;
	add.s64 	%rd13, %rd3, %rd12;
	ld.global.f32 	%f41, [%rd13+-16];
	ld.global.f32 	%f42, [%rd39+-16];
	fma.rn.f32 	%f43, %f41, %f42, %f132;
	fma.rn.f32 	%f44, %f41, %f41, %f133;
	fma.rn.f32 	%f45, %f42, %f42, %f134;
	ld.global.f32 	%f46, [%rd13+-12];
	ld.global.f32 	%f47, [%rd39+-12];
	fma.rn.f32 	%f48, %f46, %f47, %f43;
	fma.rn.f32 	%f49, %f46, %f46, %f44;
	fma.rn.f32 	%f50, %f47, %f47, %f45;
	ld.global.f32 	%f51, [%rd13+-8];
	ld.global.f32 	%f52, [%rd39+-8];
	fma.rn.f32 	%f53, %f51, %f52, %f48;
	fma.rn.f32 	%f54, %f51, %f51, %f49;
	fma.rn.f32 	%f55, %f52, %f52, %f50;
	ld.global.f32 	%f56, [%rd13+-4];
	ld.global.f32 	%f57, [%rd39+-4];
	fma.rn.f32 	%f58, %f56, %f57, %f53;
	fma.rn.f32 	%f59, %f56, %f56, %f54;
	fma.rn.f32 	%f60, %f57, %f57, %f55;
	ld.global.f32 	%f61, [%rd13];
	ld.global.f32 	%f62, [%rd39];
	fma.rn.f32 	%f63, %f61, %f62, %f58;
	fma.rn.f32 	%f64, %f61, %f61, %f59;
	fma.rn.f32 	%f65, %f62, %f62, %f60;
	ld.global.f32 	%f66, [%rd13+4];
	ld.global.f32 	%f67, [%rd39+4];
	fma.rn.f32 	%f68, %f66, %f67, %f63;
	fma.rn.f32 	%f69, %f66, %f66, %f64;
	fma.rn.f32 	%f70, %f67, %f67, %f65;
	ld.global.f32 	%f71, [%rd13+8];
	ld.global.f32 	%f72, [%rd39+8];
	fma.rn.f32 	%f73, %f71, %f72, %f68;
	fma.rn.f32 	%f74, %f71, %f71, %f69;
	fma.rn.f32 	%f75, %f72, %f72, %f70;
	ld.global.f32 	%f76, [%rd13+12];
	ld.global.f32 	%f77, [%rd39+12];
	fma.rn.f32 	%f132, %f76, %f77, %f73;
	fma.rn.f32 	%f133, %f76, %f76, %f74;
	fma.rn.f32 	%f134, %f77, %f77, %f75;
	add.s32 	%r39, %r39, 8;
	add.s32 	%r38, %r38, 8;
	add.s64 	%rd39, %rd39, 32;
	setp.ne.s32 	%p6, %r39, 0;
	@%p6 bra 	$L__BB17_4;
$L__BB17_5:
	setp.eq.s32 	%p7, %r5, 0;
	@%p7 bra 	$L__BB17_13;
	and.b32  	%r13, %r19, 3;
	setp.lt.u32 	%p8, %r5, 4;
	@%p8 bra 	$L__BB17_8;
	add.s32 	%r30, %r41, %r3;
	mul.wide.s32 	%rd14, %r30, 4;
	add.s64 	%rd15, %rd2, %rd14;
	ld.global.f32 	%f79, [%rd15];
	add.s32 	%r31, %r41, %r4;
	mul.wide.u32 	%rd16, %r31, 4;
	add.s64 	%rd17, %rd1, %rd16;
	ld.global.f32 	%f80, [%rd17];
	fma.rn.f32 	%f81, %f79, %f80, %f132;
	fma.rn.f32 	%f82, %f79, %f79, %f133;
	fma.rn.f32 	%f83, %f80, %f80, %f134;
	ld.global.f32 	%f84, [%rd15+4];
	cvt.u64.u32 	%rd18, %r4;
	cvt.u64.u32 	%rd19, %r41;
	add.s64 	%rd20, %rd19, %rd18;
	shl.b64 	%rd21, %rd20, 2;
	add.s64 	%rd22, %rd1, %rd21;
	ld.global.f32 	%f85, [%rd22+4];
	fma.rn.f32 	%f86, %f84, %f85, %f81;
	fma.rn.f32 	%f87, %f84, %f84, %f82;
	fma.rn.f32 	%f88, %f85, %f85, %f83;
	ld.global.f32 	%f89, [%rd15+8];
	ld.global.f32 	%f90, [%rd22+8];
	fma.rn.f32 	%f91, %f89, %f90, %f86;
	fma.rn.f32 	%f92, %f89, %f89, %f87;
	fma.rn.f32 	%f93, %f90, %f90, %f88;
	ld.global.f32 	%f94, [%rd15+12];
	ld.global.f32 	%f95, [%rd22+12];
	fma.rn.f32 	%f132, %f94, %f95, %f91;
	fma.rn.f32 	%f133, %f94, %f94, %f92;
	fma.rn.f32 	%f134, %f95, %f95, %f93;
	add.s32 	%r41, %r41, 4;
$L__BB17_8:
	setp.eq.s32 	%p9, %r13, 0;
	@%p9 bra 	$L__BB17_13;
	setp.eq.s32 	%p10, %r13, 1;
	@%p10 bra 	$L__BB17_11;
	add.s32 	%r32, %r41, %r3;
	mul.wide.s32 	%rd23, %r32, 4;
	add.s64 	%rd24, %rd2, %rd23;
	ld.global.f32 	%f97, [%rd24];
	add.s32 	%r33, %r41, %r4;
	mul.wide.u32 	%rd25, %r33, 4;
	add.s64 	%rd26, %rd1, %rd25;
	ld.global.f32 	%f98, [%rd26];
	fma.rn.f32 	%f99, %f97, %f98, %f132;
	fma.rn.f32 	%f100, %f97, %f97, %f133;
	fma.rn.f32 	%f101, %f98, %f98, %f134;
	ld.global.f32 	%f102, [%rd24+4];
	cvt.u64.u32 	%rd27, %r4;
	cvt.u64.u32 	%rd28, %r41;
	add.s64 	%rd29, %rd28, %rd27;
	shl.b64 	%rd30, %rd29, 2;
	add.s64 	%rd31, %rd1, %rd30;
	ld.global.f32 	%f103, [%rd31+4];
	fma.rn.f32 	%f132, %f102, %f103, %f99;
	fma.rn.f32 	%f133, %f102, %f102, %f100;
	fma.rn.f32 	%f134, %f103, %f103, %f101;
	add.s32 	%r41, %r41, 2;
$L__BB17_11:
	and.b32  	%r34, %r19, 1;
	setp.eq.b32 	%p11, %r34, 1;
	not.pred 	%p12, %p11;
	@%p12 bra 	$L__BB17_13;
	add.s32 	%r35, %r41, %r3;
	mul.wide.s32 	%rd32, %r35, 4;
	add.s64 	%rd33, %rd2, %rd32;
	ld.global.f32 	%f104, [%rd33];
	add.s32 	%r36, %r41, %r4;
	mul.wide.u32 	%rd34, %r36, 4;
	add.s64 	%rd35, %rd1, %rd34;
	ld.global.f32 	%f105, [%rd35];
	fma.rn.f32 	%f132, %f104, %f105, %f132;
	fma.rn.f32 	%f133, %f104, %f104, %f133;
	fma.rn.f32 	%f134, %f105, %f105, %f134;
$L__BB17_13:
	sqrt.rn.f32 	%f106, %f133;
	sqrt.rn.f32 	%f107, %f134;
	mul.f32 	%f108, %f106, %f107;
	setp.gt.f32 	%p13, %f108, 0f358637BD;
	div.rn.f32 	%f109, %f132, %f108;
	selp.f32 	%f110, %f109, 0f00000000, %p13;
	mad.lo.s32 	%r37, %r21, %r1, %r28;
	cvta.to.global.u64 	%rd36, %rd7;
	mul.wide.s32 	%rd37, %r37, 4;
	add.s64 	%rd38, %rd36, %rd37;
	st.global.f32 	[%rd38], %f110;
$L__BB17_14:
	ret;

}
	// .globl	_ZN9cogniware10multimodal4cuda26batchProcessFeaturesKernelEPKfPfiii
.visible .entry _ZN9cogniware10multimodal4cuda26batchProcessFeaturesKernelEPKfPfiii(
	.param .u64 .ptr .align 1 _ZN9cogniware10multimodal4cuda26batchProcessFeaturesKernelEPKfPfiii_param_0,
	.param .u64 .ptr .align 1 _ZN9cogniware10multimodal4cuda26batchProcessFeaturesKernelEPKfPfiii_param_1,
	.param .u32 _ZN9cogniware10multimodal4cuda26batchProcessFeaturesKernelEPKfPfiii_param_2,
	.param .u32 _ZN9cogniware10multimodal4cuda26batchProcessFeaturesKernelEPKfPfiii_param_3,
	.param .u32 _ZN9cogniware10multimodal4cuda26batchProcessFeaturesKernelEPKfPfiii_param_4
)
{
	.reg .pred 	%p<13>;
	.reg .b32 	%r<45>;
	.reg .b32 	%f<85>;
	.reg .b64 	%rd<16>;

	ld.param.u64 	%rd4, [_ZN9cogniware10multimodal4cuda26batchProcessFeaturesKernelEPKfPfiii_param_0];
	ld.param.u64 	%rd3, [_ZN9cogniware10multimodal4cuda26batchProcessFeaturesKernelEPKfPfiii_param_1];
	ld.param.u32 	%r29, [_ZN9cogniware10multimodal4cuda26batchProcessFeaturesKernelEPKfPfiii_param_2];
	ld.param.u32 	%r27, [_ZN9cogniware10multimodal4cuda26batchProcessFeaturesKernelEPKfPfiii_param_3];
	ld.param.u32 	%r28, [_ZN9cogniware10multimodal4cuda26batchProcessFeaturesKernelEPKfPfiii_param_4];
	cvta.to.global.u64 	%rd1, %rd4;
	mov.u32 	%r1, %ctaid.z;
	mov.u32 	%r30, %ctaid.x;
	mov.u32 	%r31, %ntid.x;
	mov.u32 	%r32, %tid.x;
	mad.lo.s32 	%r2, %r30, %r31, %r32;
	setp.ge.s32 	%p1, %r1, %r29;
	setp.ge.s32 	%p2, %r2, %r28;
	or.pred  	%p3, %p1, %p2;
	@%p3 bra 	$L__BB18_15;
	div.s32 	%r3, %r27, %r28;
	setp.lt.s32 	%p4, %r3, 1;
	mov.f32 	%f84, 0f00000000;
	@%p4 bra 	$L__BB18_14;
	mul.lo.s32 	%r4, %r27, %r1;
	mul.lo.s32 	%r5, %r3, %r2;
	add.s32 	%r6, %r5, %r4;
	and.b32  	%r7, %r3, 15;
	setp.lt.u32 	%p5, %r3, 16;
	mov.f32 	%f84, 0f00000000;
	mov.b32 	%r41, 0;
	@%p5 bra 	$L__BB18_5;
	and.b32  	%r41, %r3, 2147483632;
	neg.s32 	%r39, %r41;
	add.s64 	%rd2, %rd1, 32;
	mov.f32 	%f84, 0f00000000;
	mov.u32 	%r38, %r6;
$L__BB18_4:
	.pragma "nounroll";
	mul.wide.s32 	%rd5, %r38, 4;
	add.s64 	%rd6, %rd2, %rd5;
	ld.global.f32 	%f18, [%rd6+-32];
	add.f32 	%f19, %f84, %f18;
	ld.global.f32 	%f20, [%rd6+-28];
	add.f32 	%f21, %f19, %f20;
	ld.global.f32 	%f22, [%rd6+-24];
	add.f32 	%f23, %f21, %f22;
	ld.global.f32 	%f24, [%rd6+-20];
	add.f32 	%f25, %f23, %f24;
	ld.global.f32 	%f26, [%rd6+-16];
	add.f32 	%f27, %f25, %f26;
	ld.global.f32 	%f28, [%rd6+-12];
	add.f32 	%f29, %f27, %f28;
	ld.global.f32 	%f30, [%rd6+-8];
	add.f32 	%f31, %f29, %f30;
	ld.global.f32 	%f32, [%rd6+-4];
	add.f32 	%f33, %f31, %f32;
	ld.global.f32 	%f34, [%rd6];
	add.f32 	%f35, %f33, %f34;
	ld.global.f32 	%f36, [%rd6+4];
	add.f32 	%f37, %f35, %f36;
	ld.global.f32 	%f38, [%rd6+8];
	add.f32 	%f39, %f37, %f38;
	ld.global.f32 	%f40, [%rd6+12];
	add.f32 	%f41, %f39, %f40;
	ld.global.f32 	%f42, [%rd6+16];
	add.f32 	%f43, %f41, %f42;
	ld.global.f32 	%f44, [%rd6+20];
	add.f32 	%f45, %f43, %f44;
	ld.global.f32 	%f46, [%rd6+24];
	add.f32 	%f47, %f45, %f46;
	ld.global.f32 	%f48, [%rd6+28];
	add.f32 	%f84, %f47, %f48;
	add.s32 	%r39, %r39, 16;
	add.s32 	%r38, %r38, 16;
	setp.ne.s32 	%p6, %r39, 0;
	@%p6 bra 	$L__BB18_4;
$L__BB18_5:
	setp.eq.s32 	%p7, %r7, 0;
	@%p7 bra 	$L__BB18_14;
	and.b32  	%r15, %r3, 7;
	setp.lt.u32 	%p8, %r7, 8;
	@%p8 bra 	$L__BB18_8;
	add.s32 	%r34, %r6, %r41;
	mul.wide.s32 	%rd7, %r34, 4;
	add.s64 	%rd8, %rd1, %rd7;
	ld.global.f32 	%f50, [%rd8];
	add.f32 	%f51, %f84, %f50;
	ld.global.f32 	%f52, [%rd8+4];
	add.f32 	%f53, %f51, %f52;
	ld.global.f32 	%f54, [%rd8+8];
	add.f32 	%f55, %f53, %f54;
	ld.global.f32 	%f56, [%rd8+12];
	add.f32 	%f57, %f55, %f56;
	ld.global.f32 	%f58, [%rd8+16];
	add.f32 	%f59, %f57, %f58;
	ld.global.f32 	%f60, [%rd8+20];
	add.f32 	%f61, %f59, %f60;
	ld.global.f32 	%f62, [%rd8+24];
	add.f32 	%f63, %f61, %f62;
	ld.global.f32 	%f64, [%rd8+28];
	add.f32 	%f84, %f63, %f64;
	add.s32 	%r41, %r41, 8;
$L__BB18_8:
	setp.eq.s32 	%p9, %r15, 0;
	@%p9 bra 	$L__BB18_14;
	and.b32  	%r18, %r3, 3;
	setp.lt.u32 	%p10, %r15, 4;
	@%p10 bra 	$L__BB18_11;
	add.s32 	%r35, %r6, %r41;
	mul.wide.s32 	%rd9, %r35, 4;
	add.s64 	%rd10, %rd1, %rd9;
	ld.global.f32 	%f66, [%rd10];
	add.f32 	%f67, %f84, %f66;
	ld.global.f32 	%f68, [%rd10+4];
	add.f32 	%f69, %f67, %f68;
	ld.global.f32 	%f70, [%rd10+8];
	add.f32 	%f71, %f69, %f70;
	ld.global.f32 	%f72, [%rd10+12];
	add.f32 	%f84, %f71, %f72;
	add.s32 	%r41, %r41, 4;
$L__BB18_11:
	setp.eq.s32 	%p11, %r18, 0;
	@%p11 bra 	$L__BB18_14;
	add.s32 	%r36, %r41, %r4;
	add.s32 	%r44, %r36, %r5;
	neg.s32 	%r43, %r18;
$L__BB18_13:
	.pragma "nounroll";
	mul.wide.s32 	%rd11, %r44, 4;
	add.s64 	%rd12, %rd1, %rd11;
	ld.global.f32 	%f73, [%rd12];
	add.f32 	%f84, %f84, %f73;
	add.s32 	%r44, %r44, 1;
	add.s32 	%r43, %r43, 1;
	setp.ne.s32 	%p12, %r43, 0;
	@%p12 bra 	$L__BB18_13;
$L__BB18_14:
	cvt.rn.f32.s32 	%f74, %r3;
	div.rn.f32 	%f75, %f84, %f74;
	mad.lo.s32 	%r37, %r28, %r1, %r2;
	cvta.to.global.u64 	%rd13, %rd3;
	mul.wide.s32 	%rd14, %r37, 4;
	add.s64 	%rd15, %rd13, %rd14;
	st.global.f32 	[%rd15], %f75;
$L__BB18_15:
	ret;

}


// ===== COMPILED SASS (sm_100) =====

	.target	sm_100

	.elftype	@"ET_EXEC"


//--------------------- .note.nv.tkinfo           --------------------------
	.section	.note.nv.tkinfo,"",@"SHT_NOTE"
	.sectionflags	@"SHF_NOTE_NV_TKINFO"
	.tkinfo
        /*0018*/ 	.word	0x00000002
        /*0030*/ 	.string	""
        /*0030*/ 	.string	"ptxas"
        /*0030*/ 	.string	"Cuda compilation tools, release 13.0, V13.0.88"
        /*0030*/ 	.string	"Build cuda_13.0.r13.0/compiler.36424714_0"
        /*0030*/ 	.string	"-arch sm_100 -m 64 "



//--------------------- .note.nv.cuinfo           --------------------------
	.section	.note.nv.cuinfo,"",@"SHT_NOTE"
	.sectionflags	@"SHF_NOTE_NV_CUINFO"
        /*0018*/ 	.short	0x0002
        /*001a*/ 	.short	0x0064
        /*001c*/ 	.short	0x0082
	.zero		2


//--------------------- .nv.info                  --------------------------
	.section	.nv.info,"",@"SHT_CUDA_INFO"
	.align	4


	//----- nvinfo : EIATTR_REGCOUNT
	.align		4
        /*0000*/ 	.byte	0x04, 0x2f
        /*0002*/ 	.short	(.L_1 - .L_0)
	.align		4
.L_0:
        /*0004*/ 	.word	index@(_ZN9cogniware10multimodal4cuda17resizeImageKernelEPKhPhiiiii)
        /*0008*/ 	.word	0x00000018


	//----- nvinfo : EIATTR_FRAME_SIZE
	.align		4
.L_1:
        /*000c*/ 	.byte	0x04, 0x11
        /*000e*/ 	.short	(.L_3 - .L_2)
	.align		4
.L_2:
        /*0010*/ 	.word	index@($__internal_17_$__cuda_sm3x_div_rn_noftz_f32_slowpath)
        /*0014*/ 	.word	0x00000000


	//----- nvinfo : EIATTR_FRAME_SIZE
	.align		4
.L_3:
        /*0018*/ 	.byte	0x04, 0x11
        /*001a*/ 	.short	(.L_5 - .L_4)
	.align		4
.L_4:
        /*001c*/ 	.word	index@(_ZN9cogniware10multimodal4cuda17resizeImageKernelEPKhPhiiiii)
        /*0020*/ 	.word	0x00000000


	//----- nvinfo : EIATTR_REGCOUNT
	.align		4
.L_5:
        /*0024*/ 	.byte	0x04, 0x2f
        /*0026*/ 	.short	(.L_7 - .L_6)
	.align		4
.L_6:
        /*0028*/ 	.word	index@(_ZN9cogniware10multimodal4cuda20normalizeImageKernelEPKhPfiiiff)
        /*002c*/ 	.word	0x0000000f


	//----- nvinfo : EIATTR_FRAME_SIZE
	.align		4
.L_7:
        /*0030*/ 	.byte	0x04, 0x11
        /*0032*/ 	.short	(.L_9 - .L_8)
	.align		4
.L_8:
        /*0034*/ 	.word	index@($__internal_16_$__cuda_sm3x_div_rn_noftz_f32_slowpath)
        /*0038*/ 	.word	0x00000000


	//----- nvinfo : EIATTR_FRAME_SIZE
	.align		4
.L_9:
        /*003c*/ 	.byte	0x04, 0x11
        /*003e*/ 	.short	(.L_11 - .L_10)
	.align		4
.L_10:
        /*0040*/ 	.word	index@(_ZN9cogniware10multimodal4cuda20normalizeImageKernelEPKhPfiiiff)
        /*0044*/ 	.word	0x00000000


	//----- nvinfo : EIATTR_REGCOUNT
	.align		4
.L_11:
        /*0048*/ 	.byte	0x04, 0x2f
        /*004a*/ 	.short	(.L_13 - .L_12)
	.align		4
.L_12:
        /*004c*/ 	.word	index@(_ZN9cogniware10multimodal4cuda14rgbToBgrKernelEPKhPhii)
        /*0050*/ 	.word	0x0000000e


	//----- nvinfo : EIATTR_FRAME_SIZE
	.align		4
.L_13:
        /*0054*/ 	.byte	0x04, 0x11
        /*0056*/ 	.short	(.L_15 - .L_14)
	.align		4
.L_14:
        /*0058*/ 	.word	index@(_ZN9cogniware10multimodal4cuda14rgbToBgrKernelEPKhPhii)
        /*005c*/ 	.word	0x00000000


	//----- nvinfo : EIATTR_REGCOUNT
	.align		4
.L_15:
        /*0060*/ 	.byte	0x04, 0x2f
        /*0062*/ 	.short	(.L_17 - .L_16)
	.align		4
.L_16:
        /*0064*/ 	.word	index@(_ZN9cogniware10multimodal4cuda26extractImageFeaturesKernelEPKfPfiiii)
        /*0068*/ 	.word	0x00000017


	//----- nvinfo : EIATTR_FRAME_SIZE
	.align		4
.L_17:
        /*006c*/ 	.byte	0x04, 0x11
        /*006e*/ 	.short	(.L_19 - .L_18)
	.align		4
.L_18:
        /*0070*/ 	.word	index@($__internal_15_$__cuda_sm3x_div_rn_noftz_f32_slowpath)
        /*0074*/ 	.word	0x00000000


	//----- nvinfo : EIATTR_FRAME_SIZE
	.align		4
.L_19:
        /*0078*/ 	.byte	0x04, 0x11
        /*007a*/ 	.short	(.L_21 - .L_20)
	.align		4
.L_20:
        /*007c*/ 	.word	index@(_ZN9cogniware10multimodal4cuda26extractImageFeaturesKernelEPKfPfiiii)
        /*0080*/ 	.word	0x00000000


	//----- nvinfo : EIATTR_REGCOUNT
	.align		4
.L_21:
        /*0084*/ 	.byte	0x04, 0x2f
        /*0086*/ 	.short	(.L_23 - .L_22)
	.align		4
.L_22:
        /*0088*/ 	.word	index@(_ZN9cogniware10multimodal4cuda19resampleAudioKernelEPKfPfii)
        /*008c*/ 	.word	0x00000010


	//----- nvinfo : EIATTR_FRAME_SIZE
	.align		4
.L_23:
        /*0090*/ 	.byte	0x04, 0x11
        /*0092*/ 	.short	(.L_25 - .L_24)
	.align		4
.L_24:
        /*0094*/ 	.word	index@($__internal_14_$__cuda_sm3x_div_rn_noftz_f32_slowpath)
        /*0098*/ 	.word	0x00000000


	//----- nvinfo : EIATTR_FRAME_SIZE
	.align		4
.L_25:
        /*009c*/ 	.byte	0x04, 0x11
        /*009e*/ 	.short	(.L_27 - .L_26)
	.align		4
.L_26:
        /*00a0*/ 	.word	index@(_ZN9cogniware10multimodal4cuda19resampleAudioKernelEPKfPfii)
        /*00a4*/ 	.word	0x00000000


	//----- nvinfo : EIATTR_REGCOUNT
	.align		4
.L_27:
        /*00a8*/ 	.byte	0x04, 0x2f
        /*00aa*/ 	.short	(.L_29 - .L_28)
	.align		4
.L_28:
        /*00ac*/ 	.word	index@(_ZN9cogniware10multimodal4cuda20normalizeAudioKernelEPKfPfi)
        /*00b0*/ 	.word	0x0000000a


	//----- nvinfo : EIATTR_FRAME_SIZE
	.align		4
.L_29:
        /*00b4*/ 	.byte	0x04, 0x11
        /*00b6*/ 	.short	(.L_31 - .L_30)
	.align		4
.L_30:
        /*00b8*/ 	.word	index@(_ZN9cogniware10multimodal4cuda20normalizeAudioKernelEPKfPfi)
        /*00bc*/ 	.word	0x00000000


	//----- nvinfo : EIATTR_REGCOUNT
	.align		4
.L_31:
        /*00c0*/ 	.byte	0x04, 0x2f
        /*00c2*/ 	.short	(.L_33 - .L_32)
	.align		4
.L_32:
        /*00c4*/ 	.word	index@(_ZN9cogniware10multimodal4cuda27extractMelSpectrogramKernelEPKfPfiii)
        /*00c8*/ 	.word	0x0000001f


	//----- nvinfo : EIATTR_FRAME_SIZE
	.align		4
.L_33:
        /*00cc*/ 	.byte	0x04, 0x11
        /*00ce*/ 	.short	(.L_35 - .L_34)
	.align		4
.L_34:
        /*00d0*/ 	.word	index@($__internal_13_$__cuda_sm3x_div_rn_noftz_f32_slowpath)
        /*00d4*/ 	.word	0x00000000


	//----- nvinfo : EIATTR_FRAME_SIZE
	.align		4
.L_35:
        /*00d8*/ 	.byte	0x04, 0x11
        /*00da*/ 	.short	(.L_37 - .L_36)
	.align		4
.L_36:
        /*00dc*/ 	.word	index@($__internal_12_$__cuda_sm20_sqrt_rn_f32_slowpath)
        /*00e0*/ 	.word	0x00000000


	//----- nvinfo : EIATTR_FRAME_SIZE
	.align		4
.L_37:
        /*00e4*/ 	.byte	0x04, 0x11
        /*00e6*/ 	.short	(.L_39 - .L_38)
	.align		4
.L_38:
        /*00e8*/ 	.word	index@(_ZN9cogniware10multimodal4cuda27extractMelSpectrogramKernelEPKfPfiii)
        /*00ec*/ 	.word	0x00000000


	//----- nvinfo : EIATTR_REGCOUNT
	.align		4
.L_39:
        /*00f0*/ 	.byte	0x04, 0x2f
        /*00f2*/ 	.short	(.L_41 - .L_40)
	.align		4
.L_40:
        /*00f4*/ 	.word	index@(_ZN9cogniware10multimodal4cuda26extractAudioFeaturesKernelEPKfPfiii)
        /*00f8*/ 	.word	0x00000017


	//----- nvinfo : EIATTR_FRAME_SIZE
	.align		4
.L_41:
        /*00fc*/ 	.byte	0x04, 0x11
        /*00fe*/ 	.short	(.L_43 - .L_42)
	.align		4
.L_42:
        /*0100*/ 	.word	index@($__internal_11_$__cuda_sm3x_div_rn_noftz_f32_slowpath)
        /*0104*/ 	.word	0x00000000


	//----- nvinfo : EIATTR_FRAME_SIZE
	.align		4
.L_43:
        /*0108*/ 	.byte	0x04, 0x11
        /*010a*/ 	.short	(.L_45 - .L_44)
	.align		4
.L_44:
        /*010c*/ 	.word	index@(_ZN9cogniware10multimodal4cuda26extractAudioFeaturesKernelEPKfPfiii)
        /*0110*/ 	.word	0x00000000


	//----- nvinfo : EIATTR_REGCOUNT
	.align		4
.L_45:
        /*0114*/ 	.byte	0x04, 0x2f
        /*0116*/ 	.short	(.L_47 - .L_46)
	.align		4
.L_46:
        /*0118*/ 	.word	index@(_ZN9cogniware10multimodal4cuda31extractVideoFrameFeaturesKernelEPKhPfiiii)
        /*011c*/ 	.word	0x00000017


	//----- nvinfo : EIATTR_FRAME_SIZE
	.align		4
.L_47:
        /*0120*/ 	.byte	0x04, 0x11
        /*0122*/ 	.short	(.L_49 - .L_48)
	.align		4
.L_48:
        /*0124*/ 	.word	index@($__internal_10_$__cuda_sm3x_div_rn_noftz_f32_slowpath)
        /*0128*/ 	.word	0x00000000


	//----- nvinfo : EIATTR_FRAME_SIZE
	.align		4
.L_49:
        /*012c*/ 	.byte	0x04, 0x11
        /*012e*/ 	.short	(.L_51 - .L_50)
	.align		4
.L_50:
        /*0130*/ 	.word	index@(_ZN9cogniware10multimodal4cuda31extractVideoFrameFeaturesKernelEPKhPfiiii)
        /*0134*/ 	.word	0x00000000


	//----- nvinfo : EIATTR_REGCOUNT
	.align		4
.L_51:
        /*0138*/ 	.byte	0x04, 0x2f
        /*013a*/ 	.short	(.L_53 - .L_52)
	.align		4
.L_52:
        /*013c*/ 	.word	index@(_ZN9cogniware10multimodal4cuda28aggregateVideoFeaturesKernelEPKfPfii)
        /*0140*/ 	.word	0x00000020


	//----- nvinfo : EIATTR_FRAME_SIZE
	.align		4
.L_53:
        /*0144*/ 	.byte	0x04, 0x11
        /*0146*/ 	.short	(.L_55 - .L_54)
	.align		4
.L_54:
        /*0148*/ 	.word	index@($__internal_9_$__cuda_sm3x_div_rn_noftz_f32_slowpath)
        /*014c*/ 	.word	0x00000000


	//----- nvinfo : EIATTR_FRAME_SIZE
	.align		4
.L_55:
        /*0150*/ 	.byte	0x04, 0x11
        /*0152*/ 	.short	(.L_57 - .L_56)
	.align		4
.L_56:
        /*0154*/ 	.word	index@(_ZN9cogniware10multimodal4cuda28aggregateVideoFeaturesKernelEPKfPfii)
        /*0158*/ 	.word	0x00000000


	//----- nvinfo : EIATTR_REGCOUNT
	.align		4
.L_57:
        /*015c*/ 	.byte	0x04, 0x2f
        /*015e*/ 	.short	(.L_59 - .L_58)
	.align		4
.L_58:
        /*0160*/ 	.word	index@(_ZN9cogniware10multimodal4cuda25concatenateFeaturesKernelEPKfS3_Pfii)
        /*0164*/ 	.word	0x0000000a


	//----- nvinfo : EIATTR_FRAME_SIZE
	.align		4
.L_59:
        /*0168*/ 	.byte	0x04, 0x11
        /*016a*/ 	.short	(.L_61 - .L_60)
	.align		4
.L_60:
        /*016c*/ 	.word	index@(_ZN9cogniware10multimodal4cuda25concatenateFeaturesKernelEPKfS3_Pfii)
        /*0170*/ 	.word	0x00000000


	//----- nvinfo : EIATTR_REGCOUNT
	.align		4
.L_61:
        /*0174*/ 	.byte	0x04, 0x2f
        /*0176*/ 	.short	(.L_63 - .L_62)
	.align		4
.L_62:
        /*0178*/ 	.word	index@(_ZN9cogniware10multimodal4cuda27weightedFeatureFusionKernelEPKfS3_Pfiff)
        /*017c*/ 	.word	0x0000000e


	//----- nvinfo : EIATTR_FRAME_SIZE
	.align		4
.L_63:
        /*0180*/ 	.byte	0x04, 0x11
        /*0182*/ 	.short	(.L_65 - .L_64)
	.align		4
.L_64:
        /*0184*/ 	.word	index@(_ZN9cogniware10multimodal4cuda27weightedFeatureFusionKernelEPKfS3_Pfiff)
        /*0188*/ 	.word	0x00000000


	//----- nvinfo : EIATTR_REGCOUNT
	.align		4
.L_65:
        /*018c*/ 	.byte	0x04, 0x2f
        /*018e*/ 	.short	(.L_67 - .L_66)
	.align		4
.L_66:
        /*0190*/ 	.word	index@(_ZN9cogniware10multimodal4cuda22multimodalFusionKernelEPPKfS3_Pfii)
        /*0194*/ 	.word	0x00000020


	//----- nvinfo : EIATTR_FRAME_SIZE
	.align		4
.L_67:
        /*0198*/ 	.byte	0x04, 0x11
        /*019a*/ 	.short	(.L_69 - .L_68)
	.align		4
.L_68:
        /*019c*/ 	.word	index@($__internal_8_$__cuda_sm3x_div_rn_noftz_f32_slowpath)
        /*01a0*/ 	.word	0x00000000


	//----- nvinfo : EIATTR_FRAME_SIZE
	.align		4
.L_69:
        /*01a4*/ 	.byte	0x04, 0x11
        /*01a6*/ 	.short	(.L_71 - .L_70)
	.align		4
.L_70:
        /*01a8*/ 	.word	index@(_ZN9cogniware10multimodal4cuda22multimodalFusionKernelEPPKfS3_Pfii)
        /*01ac*/ 	.word	0x00000000


	//----- nvinfo : EIATTR_REGCOUNT
	.align		4
.L_71:
        /*01b0*/ 	.byte	0x04, 0x2f
        /*01b2*/ 	.short	(.L_73 - .L_72)
	.align		4
.L_72:
        /*01b4*/ 	.word	index@(_ZN9cogniware10multimodal4cuda17l2NormalizeKernelEPfi)
        /*01b8*/ 	.word	0x00000010


	//----- nvinfo : EIATTR_FRAME_SIZE
	.align		4
.L_73:
        /*01bc*/ 	.byte	0x04, 0x11
        /*01be*/ 	.short	(.L_75 - .L_74)
	.align		4
.L_74:
        /*01c0*/ 	.word	index@($__internal_7_$__cuda_sm3x_div_rn_noftz_f32_slowpath)
        /*01c4*/ 	.word	0x00000000


	//----- nvinfo : EIATTR_FRAME_SIZE
	.align		4
.L_75:
        /*01c8*/ 	.byte	0x04, 0x11
        /*01ca*/ 	.short	(.L_77 - .L_76)
	.align		4
.L_76:
        /*01cc*/ 	.word	index@($__internal_6_$__cuda_sm20_sqrt_rn_f32_slowpath)
        /*01d0*/ 	.word	0x00000000


	//----- nvinfo : EIATTR_FRAME_SIZE
	.align		4
.L_77:
        /*01d4*/ 	.byte	0x04, 0x11
        /*01d6*/ 	.short	(.L_79 - .L_78)
	.align		4
.L_78:
        /*01d8*/ 	.word	index@(_ZN9cogniware10multimodal4cuda17l2NormalizeKernelEPfi)
        /*01dc*/ 	.word	0x00000000


	//----- nvinfo : EIATTR_REGCOUNT
	.align		4
.L_79:
        /*01e0*/ 	.byte	0x04, 0x2f
        /*01e2*/ 	.short	(.L_81 - .L_80)
	.align		4
.L_80:
        /*01e4*/ 	.word	index@(_ZN9cogniware10multimodal4cuda28computeAttentionScoresKernelEPKfS3_Pfii)
        /*01e8*/ 	.word	0x0000001f


	//----- nvinfo : EIATTR_FRAME_SIZE
	.align		4
.L_81:
        /*01ec*/ 	.byte	0x04, 0x11
        /*01ee*/ 	.short	(.L_83 - .L_82)
	.align		4
.L_82:
        /*01f0*/ 	.word	index@($__internal_5_$__cuda_sm3x_div_rn_noftz_f32_slowpath)
        /*01f4*/ 	.word	0x00000000


	//----- nvinfo : EIATTR_FRAME_SIZE
	.align		4
.L_83:
        /*01f8*/ 	.byte	0x04, 0x11
        /*01fa*/ 	.short	(.L_85 - .L_84)
	.align		4
.L_84:
        /*01fc*/ 	.word	index@($__internal_4_$__cuda_sm20_sqrt_rn_f32_slowpath)
        /*0200*/ 	.word	0x00000000


	//----- nvinfo : EIATTR_FRAME_SIZE
	.align		4
.L_85:
        /*0204*/ 	.byte	0x04, 0x11
        /*0206*/ 	.short	(.L_87 - .L_86)
	.align		4
.L_86:
        /*0208*/ 	.word	index@(_ZN9cogniware10multimodal4cuda28computeAttentionScoresKernelEPKfS3_Pfii)
        /*020c*/ 	.word	0x00000000


	//----- nvinfo : EIATTR_REGCOUNT
	.align		4
.L_87:
        /*0210*/ 	.byte	0x04, 0x2f
        /*0212*/ 	.short	(.L_89 - .L_88)
	.align		4
.L_88:
        /*0214*/ 	.word	index@(_ZN9cogniware10multimodal4cuda13softmaxKernelEPfi)
        /*0218*/ 	.word	0x0000001e


	//----- nvinfo : EIATTR_FRAME_SIZE
	.align		4
.L_89:
        /*021c*/ 	.byte	0x04, 0x11
        /*021e*/ 	.short	(.L_91 - .L_90)
	.align		4
.L_90:
        /*0220*/ 	.word	index@($__internal_3_$__cuda_sm3x_div_rn_noftz_f32_slowpath)
        /*0224*/ 	.word	0x00000000


	//----- nvinfo : EIATTR_FRAME_SIZE
	.align		4
.L_91:
        /*0228*/ 	.byte	0x04, 0x11
        /*022a*/ 	.short	(.L_93 - .L_92)
	.align		4
.L_92:
        /*022c*/ 	.word	index@(_ZN9cogniware10multimodal4cuda13softmaxKernelEPfi)
        /*0230*/ 	.word	0x00000000


	//----- nvinfo : EIATTR_REGCOUNT
	.align		4
.L_93:
        /*0234*/ 	.byte	0x04, 0x2f
        /*0236*/ 	.short	(.L_95 - .L_94)
	.align		4
.L_94:
        /*0238*/ 	.word	index@(_ZN9cogniware10multimodal4cuda20applyAttentionKernelEPKfS3_Pfii)
        /*023c*/ 	.word	0x00000020


	//----- nvinfo : EIATTR_FRAME_SIZE
	.align		4
.L_95:
        /*0240*/ 	.byte	0x04, 0x11
        /*0242*/ 	.short	(.L_97 - .L_96)
	.align		4
.L_96:
        /*0244*/ 	.word	index@(_ZN9cogniware10multimodal4cuda20applyAttentionKernelEPKfS3_Pfii)
        /*0248*/ 	.word	0x00000000


	//----- nvinfo : EIATTR_REGCOUNT
	.align		4
.L_97:
        /*024c*/ 	.byte	0x04, 0x2f
        /*024e*/ 	.short	(.L_99 - .L_98)
	.align		4
.L_98:
        /*0250*/ 	.word	index@(_ZN9cogniware10multimodal4cuda22cosineSimilarityKernelEPKfS3_Pfiii)
        /*0254*/ 	.word	0x00000020


	//----- nvinfo : EIATTR_FRAME_SIZE
	.align		4
.L_99:
        /*0258*/ 	.byte	0x04, 0x11
        /*025a*/ 	.short	(.L_101 - .L_100)
	.align		4
.L_100:
        /*025c*/ 	.word	index@($__internal_2_$__cuda_sm3x_div_rn_noftz_f32_slowpath)
        /*0260*/ 	.word	0x00000000


	//----- nvinfo : EIATTR_FRAME_SIZE
	.align		4
.L_101:
        /*0264*/ 	.byte	0x04, 0x11
        /*0266*/ 	.short	(.L_103 - .L_102)
	.align		4
.L_102:
        /*0268*/ 	.word	index@($__internal_1_$__cuda_sm20_sqrt_rn_f32_slowpath)
        /*026c*/ 	.word	0x00000000


	//----- nvinfo : EIATTR_FRAME_SIZE
	.align		4
.L_103:
        /*0270*/ 	.byte	0x04, 0x11
        /*0272*/ 	.short	(.L_105 - .L_104)
	.align		4
.L_104:
        /*0274*/ 	.word	index@(_ZN9cogniware10multimodal4cuda22cosineSimilarityKernelEPKfS3_Pfiii)
        /*0278*/ 	.word	0x00000000


	//----- nvinfo : EIATTR_REGCOUNT
	.align		4
.L_105:
        /*027c*/ 	.byte	0x04, 0x2f
        /*027e*/ 	.short	(.L_107 - .L_106)
	.align		4
.L_106:
        /*0280*/ 	.word	index@(_ZN9cogniware10multimodal4cuda26batchProcessFeaturesKernelEPKfPfiii)
        /*0284*/ 	.word	0x0000001e


	//----- nvinfo : EIATTR_FRAME_SIZE
	.align		4
.L_107:
        /*0288*/ 	.byte	0x04, 0x11
        /*028a*/ 	.short	(.L_109 - .L_108)
	.align		4
.L_108:
        /*028c*/ 	.word	index@($__internal_0_$__cuda_sm3x_div_rn_noftz_f32_slowpath)
        /*0290*/ 	.word	0x00000000


	//----- nvinfo : EIATTR_FRAME_SIZE
	.align		4
.L_109:
        /*0294*/ 	.byte	0x04, 0x11
        /*0296*/ 	.short	(.L_111 - .L_110)
	.align		4
.L_110:
        /*0298*/ 	.word	index@(_ZN9cogniware10multimodal4cuda26batchProcessFeaturesKernelEPKfPfiii)
        /*029c*/ 	.word	0x00000000


	//----- nvinfo : EIATTR_MIN_STACK_SIZE
	.align		4
.L_111:
        /*02a0*/ 	.byte	0x04, 0x12
        /*02a2*/ 	.short	(.L_113 - .L_112)
	.align		4
.L_112:
        /*02a4*/ 	.word	index@(_ZN9cogniware10multimodal4cuda26batchProcessFeaturesKernelEPKfPfiii)
        /*02a8*/ 	.word	0x00000000


	//----- nvinfo : EIATTR_MIN_STACK_SIZE
	.align		4
.L_113:
        /*02ac*/ 	.byte	0x04, 0x12
        /*02ae*/ 	.short	(.L_115 - .L_114)
	.align		4
.L_114:
        /*02b0*/ 	.word	index@(_ZN9cogniware10multimodal4cuda22cosineSimilarityKernelEPKfS3_Pfiii)
        /*02b4*/ 	.word	0x00000000


	//----- nvinfo : EIATTR_MIN_STACK_SIZE
	.align		4
.L_115:
        /*02b8*/ 	.byte	0x04, 0x12
        /*02ba*/ 	.short	(.L_117 - .L_116)
	.align		4
.L_116:
        /*02bc*/ 	.word	index@(_ZN9cogniware10multimodal4cuda20applyAttentionKernelEPKfS3_Pfii)
        /*02c0*/ 	.word	0x00000000


	//----- nvinfo : EIATTR_MIN_STACK_SIZE
	.align		4
.L_117:
        /*02c4*/ 	.byte	0x04, 0x12
        /*02c6*/ 	.short	(.L_119 - .L_118)
	.align		4
.L_118:
        /*02c8*/ 	.word	index@(_ZN9cogniware10multimodal4cuda13softmaxKernelEPfi)
        /*02cc*/ 	.word	0x00000000


	//----- nvinfo : EIATTR_MIN_STACK_SIZE
	.align		4
.L_119:
        /*02d0*/ 	.byte	0x04, 0x12
        /*02d2*/ 	.short	(.L_121 - .L_120)
	.align		4
.L_120:
        /*02d4*/ 	.word	index@(_ZN9cogniware10multimodal4cuda28computeAttentionScoresKernelEPKfS3_Pfii)
        /*02d8*/ 	.word	0x00000000


	//----- nvinfo : EIATTR_MIN_STACK_SIZE
	.align		4
.L_121:
        /*02dc*/ 	.byte	0x04, 0x12
        /*02de*/ 	.short	(.L_123 - .L_122)
	.align		4
.L_122:
        /*02e0*/ 	.word	index@(_ZN9cogniware10multimodal4cuda17l2NormalizeKernelEPfi)
        /*02e4*/ 	.word	0x00000000


	//----- nvinfo : EIATTR_MIN_STACK_SIZE
	.align		4
.L_123:
        /*02e8*/ 	.byte	0x04, 0x12
        /*02ea*/ 	.short	(.L_125 - .L_124)
	.align		4
.L_124:
        /*02ec*/ 	.word	index@(_ZN9cogniware10multimodal4cuda22multimodalFusionKernelEPPKfS3_Pfii)
        /*02f0*/ 	.word	0x00000000


	//----- nvinfo : EIATTR_MIN_STACK_SIZE
	.align		4
.L_125:
        /*02f4*/ 	.byte	0x04, 0x12
        /*02f6*/ 	.short	(.L_127 - .L_126)
	.align		4
.L_126:
        /*02f8*/ 	.word	index@(_ZN9cogniware10multimodal4cuda27weightedFeatureFusionKernelEPKfS3_Pfiff)
        /*02fc*/ 	.word	0x00000000


	//----- nvinfo : EIATTR_MIN_STACK_SIZE
	.align		4
.L_127:
        /*0300*/ 	.byte	0x04, 0x12
        /*0302*/ 	.short	(.L_129 - .L_128)
	.align		4
.L_128:
        /*0304*/ 	.word	index@(_ZN9cogniware10multimodal4cuda25concatenateFeaturesKernelEPKfS3_Pfii)
        /*0308*/ 	.word	0x00000000


	//----- nvinfo : EIATTR_MIN_STACK_SIZE
	.align		4
.L_129:
        /*030c*/ 	.byte	0x04, 0x12
        /*030e*/ 	.short	(.L_131 - .L_130)
	.align		4
.L_130:
        /*0310*/ 	.word	index@(_ZN9cogniware10multimodal4cuda28aggregateVideoFeaturesKernelEPKfPfii)
        /*0314*/ 	.word	0x00000000


	//----- nvinfo : EIATTR_MIN_STACK_SIZE
	.align		4
.L_131:
        /*0318*/ 	.byte	0x04, 0x12
        /*031a*/ 	.short	(.L_133 - .L_132)
	.align		4
.L_132:
        /*031c*/ 	.word	index@(_ZN9cogniware10multimodal4cuda31extractVideoFrameFeaturesKernelEPKhPfiiii)
        /*0320*/ 	.word	0x00000000


	//----- nvinfo : EIATTR_MIN_STACK_SIZE
	.align		4
.L_133:
        /*0324*/ 	.byte	0x04, 0x12
        /*0326*/ 	.short	(.L_135 - .L_134)
	.align		4
.L_134:
        /*0328*/ 	.word	index@(_ZN9cogniware10multimodal4cuda26extractAudioFeaturesKernelEPKfPfiii)
        /*032c*/ 	.word	0x00000000


	//----- nvinfo : EIATTR_MIN_STACK_SIZE
	.align		4
.L_135:
        /*0330*/ 	.byte	0x04, 0x12
        /*0332*/ 	.short	(.L_137 - .L_136)
	.align		4
.L_136:
        /*0334*/ 	.word	index@(_ZN9cogniware10multimodal4cuda27extractMelSpectrogramKernelEPKfPfiii)
        /*0338*/ 	.word	0x00000000


	//----- nvinfo : EIATTR_MIN_STACK_SIZE
	.align		4
.L_137:
        /*033c*/ 	.byte	0x04, 0x12
        /*033e*/ 	.short	(.L_139 - .L_138)
	.align		4
.L_138:
        /*0340*/ 	.word	index@(_ZN9cogniware10multimodal4cuda20normalizeAudioKernelEPKfPfi)
        /*0344*/ 	.word	0x00000000


	//----- nvinfo : EIATTR_MIN_STACK_SIZE
	.align		4
.L_139:
        /*0348*/ 	.byte	0x04, 0x12
        /*034a*/ 	.short	(.L_141 - .L_140)
	.align		4
.L_140:
        /*034c*/ 	.word	index@(_ZN9cogniware10multimodal4cuda19resampleAudioKernelEPKfPfii)
        /*0350*/ 	.word	0x00000000


	//----- nvinfo : EIATTR_MIN_STACK_SIZE
	.align		4
.L_141:
        /*0354*/ 	.byte	0x04, 0x12
        /*0356*/ 	.short	(.L_143 - .L_142)
	.align		4
.L_142:
        /*0358*/ 	.word	index@(_ZN9cogniware10multimodal4cuda26extractImageFeaturesKernelEPKfPfiiii)
        /*035c*/ 	.word	0x00000000


	//----- nvinfo : EIATTR_MIN_STACK_SIZE
	.align		4
.L_143:
        /*0360*/ 	.byte	0x04, 0x12
        /*0362*/ 	.short	(.L_145 - .L_144)
	.align		4
.L_144:
        /*0364*/ 	.word	index@(_ZN9cogniware10multimodal4cuda14rgbToBgrKernelEPKhPhii)
        /*0368*/ 	.word	0x00000000


	//----- nvinfo : EIATTR_MIN_STACK_SIZE
	.align		4
.L_145:
        /*036c*/ 	.byte	0x04, 0x12
        /*036e*/ 	.short	(.L_147 - .L_146)
	.align		4
.L_146:
        /*0370*/ 	.word	index@(_ZN9cogniware10multimodal4cuda20normalizeImageKernelEPKhPfiiiff)
        /*0374*/ 	.word	0x00000000


	//----- nvinfo : EIATTR_MIN_STACK_SIZE
	.align		4
.L_147:
        /*0378*/ 	.byte	0x04, 0x12
        /*037a*/ 	.short	(.L_149 - .L_148)
	.align		4
.L_148:
        /*037c*/ 	.word	index@(_ZN9cogniware10multimodal4cuda17resizeImageKernelEPKhPhiiiii)
        /*0380*/ 	.word	0x00000000
.L_149:


//--------------------- .nv.compat                --------------------------
	.section	.nv.compat,"",@"SHT_CUDA_COMPAT_INFO"
	.align	4
        /*0000*/ 	.byte	0x02, 0x09, 0x00, 0x00, 0x02, 0x02, 0x01, 0x00, 0x02, 0x05, 0x05, 0x00, 0x03, 0x07, 0x01, 0x01
        /*0010*/ 	.byte	0x02, 0x03, 0x00, 0x00, 0x02, 0x06, 0x01, 0x00, 0x04, 0x0b, 0x08, 0x00, 0x01, 0x00, 0x00, 0x00
        /*0020*/ 	.byte	0x00, 0x00, 0x00, 0x00


//--------------------- .nv.info._ZN9cogniware10multimodal4cuda26batchProcessFeaturesKernelEPKfPfiii --------------------------
	.section	.nv.info._ZN9cogniware10multimodal4cuda26batchProcessFeaturesKernelEPKfPfiii,"",@"SHT_CUDA_INFO"
	.sectionflags	@""
	.align	4


	//----- nvinfo : EIATTR_CUDA_API_VERSION
	.align		4
        /*0000*/ 	.byte	0x04, 0x37
        /*0002*/ 	.short	(.L_151 - .L_150)
.L_150:
        /*0004*/ 	.word	0x00000082


	//----- nvinfo : EIATTR_KPARAM_INFO
	.align		4
.L_151:
        /*0008*/ 	.byte	0x04, 0x17
        /*000a*/ 	.short	(.L_153 - .L_152)
.L_152:
        /*000c*/ 	.word	0x00000000
        /*0010*/ 	.short	0x0004
        /*0012*/ 	.short	0x0018
        /*0014*/ 	.byte	0x00, 0xf0, 0x11, 0x00


	//----- nvinfo : EIATTR_KPARAM_INFO
	.align		4
.L_153:
        /*0018*/ 	.byte	0x04, 0x17
        /*001a*/ 	.short	(.L_155 - .L_154)
.L_154:
        /*001c*/ 	.word	0x00000000
        /*0020*/ 	.short	0x0003
        /*0022*/ 	.short	0x0014
        /*0024*/ 	.byte	0x00, 0xf0, 0x11, 0x00


	//----- nvinfo : EIATTR_KPARAM_INFO
	.align		4
.L_155:
        /*0028*/ 	.byte	0x04, 0x17
        /*002a*/ 	.short	(.L_157 - .L_156)
.L_156:
        /*002c*/ 	.word	0x00000000
        /*0030*/ 	.short	0x0002
        /*0032*/ 	.short	0x0010
        /*0034*/ 	.byte	0x00, 0xf0, 0x11, 0x00


	//----- nvinfo : EIATTR_KPARAM_INFO
	.align		4
.L_157:
        /*0038*/ 	.byte	0x04, 0x17
        /*003a*/ 	.short	(.L_159 - .L_158)
.L_158:
        /*003c*/ 	.word	0x00000000
        /*0040*/ 	.short	0x0001
        /*0042*/ 	.short	0x0008
        /*0044*/ 	.byte	0x00, 0xf5, 0x21, 0x00


	//----- nvinfo : EIATTR_KPARAM_INFO
	.align		4
.L_159:
        /*0048*/ 	.byte	0x04, 0x17
        /*004a*/ 	.short	(.L_161 - .L_160)
.L_160:
        /*004c*/ 	.word	0x00000000
        /*0050*/ 	.short	0x0000
        /*0052*/ 	.short	0x0000
        /*0054*/ 	.byte	0x00, 0xf5, 0x21, 0x00


	//----- nvinfo : EIATTR_SPARSE_MMA_MASK
	.align		4
.L_161:
        /*0058*/ 	.byte	0x03, 0x50
        /*005a*/ 	.short	0x0000


	//----- nvinfo : EIATTR_MAXREG_COUNT
	.align		4
        /*005c*/ 	.byte	0x03, 0x1b
        /*005e*/ 	.short	0x00ff


	//----- nvinfo : EIATTR_MERCURY_ISA_VERSION
	.align		4
        /*0060*/ 	.byte	0x03, 0x5f
        /*0062*/ 	.short	0x0101


	//----- nvinfo : EIATTR_VRC_CTA_INIT_COUNT
	.align		4
        /*0064*/ 	.byte	0x02, 0x4a
	.zero		1
	.zero		1


	//----- nvinfo : EIATTR_EXIT_INSTR_OFFSETS
	.align		4
        /*0068*/ 	.byte	0x04, 0x1c
        /*006a*/ 	.short	(.L_163 - .L_162)


	//   ....[0]....
.L_162:
        /*006c*/ 	.word	0x000000a0


	//   ....[1]....
        /*0070*/ 	.word	0x00000a70


	//----- nvinfo : EIATTR_CRS_STACK_SIZE
	.align		4
.L_163:
        /*0074*/ 	.byte	0x04, 0x1e
        /*0076*/ 	.short	(.L_165 - .L_164)
.L_164:
        /*0078*/ 	.word	0x00000000


	//----- nvinfo : EIATTR_CBANK_PARAM_SIZE
	.align		4
.L_165:
        /*007c*/ 	.byte	0x03, 0x19
        /*007e*/ 	.short	0x001c


	//----- nvinfo : EIATTR_PARAM_CBANK
	.align		4
        /*0080*/ 	.byte	0x04, 0x0a
        /*0082*/ 	.short	(.L_167 - .L_166)
	.align		4
.L_166:
        /*0084*/ 	.word	index@(.nv.constant0._ZN9cogniware10multimodal4cuda26batchProcessFeaturesKernelEPKfPfiii)
        /*0088*/ 	.short	0x0380
        /*008a*/ 	.short	0x001c


	//----- nvinfo : EIATTR_SW_WAR
	.align		4
.L_167:
        /*008c*/ 	.byte	0x04, 0x36
        /*008e*/ 	.short	(.L_169 - .L_168)
.L_168:
        /*0090*/ 	.word	0x00000008
.L_169:


//--------------------- .nv.info._ZN9cogniware10multimodal4cuda22cosineSimilarityKernelEPKfS3_Pfiii --------------------------
	.section	.nv.info._ZN9cogniware10multimodal4cuda22cosineSimilarityKernelEPKfS3_Pfiii,"",@"SHT_CUDA_INFO"
	.sectionflags	@""
	.align	4


	//----- nvinfo : EIATTR_CUDA_API_VERSION
	.align		4
        /*0000*/ 	.byte	0x04, 0x37
        /*0002*/ 	.short	(.L_171 - .L_170)
.L_170:
        /*0004*/ 	.word	0x00000082


	//----- nvinfo : EIATTR_KPARAM_INFO
	.align		4
.L_171:
        /*0008*/ 	.byte	0x04, 0x17
        /*000a*/ 	.short	(.L_173 - .L_172)
.L_172:
        /*000c*/ 	.word	0x00000000
        /*0010*/ 	.short	0x0005
        /*0012*/ 	.short	0x0020
        /*0014*/ 	.byte	0x00, 0xf0, 0x11, 0x00


	//----- nvinfo : EIATTR_KPARAM_INFO
	.align		4
.L_173:
        /*0018*/ 	.byte	0x04, 0x17
        /*001a*/ 	.short	(.L_175 - .L_174)
.L_174:
        /*001c*/ 	.word	0x00000000
        /*0020*/ 	.short	0x0004
        /*0022*/ 	.short	0x001c
        /*0024*/ 	.byte	0x00, 0xf0, 0x11, 0x00


	//----- nvinfo : EIATTR_KPARAM_INFO
	.align		4
.L_175:
        /*0028*/ 	.byte	0x04, 0x17
        /*002a*/ 	.short	(.L_177 - .L_176)
.L_176:
        /*002c*/ 	.word	0x00000000
        /*0030*/ 	.short	0x0003
        /*0032*/ 	.short	0x0018
        /*0034*/ 	.byte	0x00, 0xf0, 0x11, 0x00


	//----- nvinfo : EIATTR_KPARAM_INFO
	.align		4
.L_177:
        /*0038*/ 	.byte	0x04, 0x17
        /*003a*/ 	.short	(.L_179 - .L_178)
.L_178:
        /*003c*/ 	.word	0x00000000
        /*0040*/ 	.short	0x0002
        /*0042*/ 	.short	0x0010
        /*0044*/ 	.byte	0x00, 0xf5, 0x21, 0x00


	//----- nvinfo : EIATTR_KPARAM_INFO
	.align		4
.L_179:
        /*0048*/ 	.byte	0x04, 0x17
        /*004a*/ 	.short	(.L_181 - .L_180)
.L_180:
        /*004c*/ 	.word	0x00000000
        /*0050*/ 	.short	0x0001
        /*0052*/ 	.short	0x0008
        /*0054*/ 	.byte	0x00, 0xf5, 0x21, 0x00


	//----- nvinfo : EIATTR_KPARAM_INFO
	.align		4
.L_181:
        /*0058*/ 	.byte	0x04, 0x17
        /*005a*/ 	.short	(.L_183 - .L_182)
.L_182:
        /*005c*/ 	.word	0x00000000
        /*0060*/ 	.short	0x0000
        /*0062*/ 	.short	0x0000
        /*0064*/ 	.byte	0x00, 0xf5, 0x21, 0x00


	//----- nvinfo : EIATTR_SPARSE_MMA_MASK
	.align		4
.L_183:
        /*0068*/ 	.byte	0x03, 0x50
        /*006a*/ 	.short	0x0000


	//----- nvinfo : EIATTR_MAXREG_COUNT
	.align		4
        /*006c*/ 	.byte	0x03, 0x1b
        /*006e*/ 	.short	0x00ff


	//----- nvinfo : EIATTR_MERCURY_ISA_VERSION
	.align		4
        /*0070*/ 	.byte	0x03, 0x5f
        /*0072*/ 	.short	0x0101


	//----- nvinfo : EIATTR_VRC_CTA_INIT_COUNT
	.align		4
        /*0074*/ 	.byte	0x02, 0x4a
	.zero		1
	.zero		1


	//----- nvinfo : EIATTR_EXIT_INSTR_OFFSETS
	.align		4
        /*0078*/ 	.byte	0x04, 0x1c
        /*007a*/ 	.short	(.L_185 - .L_184)


	//   ....[0]....
.L_184:
        /*007c*/ 	.word	0x000000c0


	//   ....[1]....
        /*0080*/ 	.word	0x00000d80


	//----- nvinfo : EIATTR_CRS_STACK_SIZE
	.align		4
.L_185:
        /*0084*/ 	.byte	0x04, 0x1e
        /*0086*/ 	.short	(.L_187 - .L_186)
.L_186:
        /*0088*/ 	.word	0x00000000


	//----- nvinfo : EIATTR_CBANK_PARAM_SIZE
	.align		4
.L_187:
        /*008c*/ 	.byte	0x03, 0x19
        /*008e*/ 	.short	0x0024


	//----- nvinfo : EIATTR_PARAM_CBANK
	.align		4
        /*0090*/ 	.byte	0x04, 0x0a
        /*0092*/ 	.short	(.L_189 - .L_188)
	.align		4
.L_188:
        /*0094*/ 	.word	index@(.nv.constant0._ZN9cogniware10multimodal4cuda22cosineSimilarityKernelEPKfS3_Pfiii)
        /*0098*/ 	.short	0x0380
        /*009a*/ 	.short	0x0024


	//----- nvinfo : EIATTR_SW_WAR
	.align		4
.L_189:
        /*009c*/ 	.byte	0x04, 0x36
        /*009e*/ 	.short	(.L_191 - .L_190)
.L_190:
        /*00a0*/ 	.word	0x00000008
.L_191:


//--------------------- .nv.info._ZN9cogniware10multimodal4cuda20applyAttentionKernelEPKfS3_Pfii --------------------------
	.section	.nv.info._ZN9cogniware10multimodal4cuda20applyAttentionKernelEPKfS3_Pfii,"",@"SHT_CUDA_INFO"
	.sectionflags	@""
	.align	4


	//----- nvinfo : EIATTR_CUDA_API_VERSION
	.align		4
        /*0000*/ 	.byte	0x04, 0x37
        /*0002*/ 	.short	(.L_193 - .L_192)
.L_192:
        /*0004*/ 	.word	0x00000082


	//----- nvinfo : EIATTR_KPARAM_INFO
	.align		4
.L_193:
        /*0008*/ 	.byte	0x04, 0x17
        /*000a*/ 	.short	(.L_195 - .L_194)
.L_194:
        /*000c*/ 	.word	0x00000000
        /*0010*/ 	.short	0x0004
        /*0012*/ 	.short	0x001c
        /*0014*/ 	.byte	0x00, 0xf0, 0x11, 0x00


	//----- nvinfo : EIATTR_KPARAM_INFO
	.align		4
.L_195:
        /*0018*/ 	.byte	0x04, 0x17
        /*001a*/ 	.short	(.L_197 - .L_196)
.L_196:
        /*001c*/ 	.word	0x00000000
        /*0020*/ 	.short	0x0003
        /*0022*/ 	.short	0x0018
        /*0024*/ 	.byte	0x00, 0xf0, 0x11, 0x00


	//----- nvinfo : EIATTR_KPARAM_INFO
	.align		4
.L_197:
        /*0028*/ 	.byte	0x04, 0x17
        /*002a*/ 	.short	(.L_199 - .L_198)
.L_198:
        /*002c*/ 	.word	0x00000000
        /*0030*/ 	.short	0x0002
        /*0032*/ 	.short	0x0010
        /*0034*/ 	.byte	0x00, 0xf5, 0x21, 0x00


	//----- nvinfo : EIATTR_KPARAM_INFO
	.align		4
.L_199:
        /*0038*/ 	.byte	0x04, 0x17
        /*003a*/ 	.short	(.L_201 - .L_200)
.L_200:
        /*003c*/ 	.word	0x00000000
        /*0040*/ 	.short	0x0001
        /*0042*/ 	.short	0x0008
        /*0044*/ 	.byte	0x00, 0xf5, 0x21, 0x00


	//----- nvinfo : EIATTR_KPARAM_INFO
	.align		4
.L_201:
        /*0048*/ 	.byte	0x04, 0x17
        /*004a*/ 	.short	(.L_203 - .L_202)
.L_202:
        /*004c*/ 	.word	0x00000000
        /*0050*/ 	.short	0x0000
        /*0052*/ 	.short	0x0000
        /*0054*/ 	.byte	0x00, 0xf5, 0x21, 0x00


	//----- nvinfo : EIATTR_SPARSE_MMA_MASK
	.align		4
.L_203:
        /*0058*/ 	.byte	0x03, 0x50
        /*005a*/ 	.short	0x0000


	//----- nvinfo : EIATTR_MAXREG_COUNT
	.align		4
        /*005c*/ 	.byte	0x03, 0x1b
        /*005e*/ 	.short	0x00ff


	//----- nvinfo : EIATTR_MERCURY_ISA_VERSION
	.align		4
        /*0060*/ 	.byte	0x03, 0x5f
        /*0062*/ 	.short	0x0101


	//----- nvinfo : EIATTR_VRC_CTA_INIT_COUNT
	.align		4
        /*0064*/ 	.byte	0x02, 0x4a
	.zero		1
	.zero		1


	//----- nvinfo : EIATTR_EXIT_INSTR_OFFSETS
	.align		4
        /*0068*/ 	.byte	0x04, 0x1c
        /*006a*/ 	.short	(.L_205 - .L_204)


	//   ....[0]....
.L_204:
        /*006c*/ 	.word	0x00000070


	//   ....[1]....
        /*0070*/ 	.word	0x00000bd0


	//----- nvinfo : EIATTR_CBANK_PARAM_SIZE
	.align		4
.L_205:
        /*0074*/ 	.byte	0x03, 0x19
        /*0076*/ 	.short	0x0020


	//----- nvinfo : EIATTR_PARAM_CBANK
	.align		4
        /*0078*/ 	.byte	0x04, 0x0a
        /*007a*/ 	.short	(.L_207 - .L_206)
	.align		4
.L_206:
        /*007c*/ 	.word	index@(.nv.constant0._ZN9cogniware10multimodal4cuda20applyAttentionKernelEPKfS3_Pfii)
        /*0080*/ 	.short	0x0380
        /*0082*/ 	.short	0x0020


	//----- nvinfo : EIATTR_SW_WAR
	.align		4
.L_207:
        /*0084*/ 	.byte	0x04, 0x36
        /*0086*/ 	.short	(.L_209 - .L_208)
.L_208:
        /*0088*/ 	.word	0x00000008
.L_209:


//--------------------- .nv.info._ZN9cogniware10multimodal4cuda13softmaxKernelEPfi --------------------------
	.section	.nv.info._ZN9cogniware10multimodal4cuda13softmaxKernelEPfi,"",@"SHT_CUDA_INFO"
	.sectionflags	@""
	.align	4


	//----- nvinfo : EIATTR_CUDA_API_VERSION
	.align		4
        /*0000*/ 	.byte	0x04, 0x37
        /*0002*/ 	.short	(.L_211 - .L_210)
.L_210:
        /*0004*/ 	.word	0x00000082


	//----- nvinfo : EIATTR_KPARAM_INFO
	.align		4
.L_211:
        /*0008*/ 	.byte	0x04, 0x17
        /*000a*/ 	.short	(.L_213 - .L_212)
.L_212:
        /*000c*/ 	.word	0x00000000
        /*0010*/ 	.short	0x0001
        /*0012*/ 	.short	0x0008
        /*0014*/ 	.byte	0x00, 0xf0, 0x11, 0x00


	//----- nvinfo : EIATTR_KPARAM_INFO
	.align		4
.L_213:
        /*0018*/ 	.byte	0x04, 0x17
        /*001a*/ 	.short	(.L_215 - .L_214)
.L_214:
        /*001c*/ 	.word	0x00000000
        /*0020*/ 	.short	0x0000
        /*0022*/ 	.short	0x0000
        /*0024*/ 	.byte	0x00, 0xf5, 0x21, 0x00


	//----- nvinfo : EIATTR_SPARSE_MMA_MASK
	.align		4
.L_215:
        /*0028*/ 	.byte	0x03, 0x50
        /*002a*/ 	.short	0x0000


	//----- nvinfo : EIATTR_MAXREG_COUNT
	.align		4
        /*002c*/ 	.byte	0x03, 0x1b
        /*002e*/ 	.short	0x00ff


	//----- nvinfo : EIATTR_NUM_BARRIERS
	.align		4
        /*0030*/ 	.byte	0x02, 0x4c
        /*0032*/ 	.byte	0x01
	.zero		1


	//----- nvinfo : EIATTR_MERCURY_ISA_VERSION
	.align		4
        /*0034*/ 	.byte	0x03, 0x5f
        /*0036*/ 	.short	0x0101


	//----- nvinfo : EIATTR_VRC_CTA_INIT_COUNT
	.align		4
        /*0038*/ 	.byte	0x02, 0x4a
	.zero		1
	.zero		1


	//----- nvinfo : EIATTR_EXIT_INSTR_OFFSETS
	.align		4
        /*003c*/ 	.byte	0x04, 0x1c
        /*003e*/ 	.short	(.L_217 - .L_216)


	//   ....[0]....
.L_216:
        /*0040*/ 	.word	0x00000070


	//   ....[1]....
        /*0044*/ 	.word	0x000015e0


	//----- nvinfo : EIATTR_CRS_STACK_SIZE
	.align		4
.L_217:
        /*0048*/ 	.byte	0x04, 0x1e
        /*004a*/ 	.short	(.L_219 - .L_218)
.L_218:
        /*004c*/ 	.word	0x00000000


	//----- nvinfo : EIATTR_CBANK_PARAM_SIZE
	.align		4
.L_219:
        /*0050*/ 	.byte	0x03, 0x19
        /*0052*/ 	.short	0x000c


	//----- nvinfo : EIATTR_PARAM_CBANK
	.align		4
        /*0054*/ 	.byte	0x04, 0x0a
        /*0056*/ 	.short	(.L_221 - .L_220)
	.align		4
.L_220:
        /*0058*/ 	.word	index@(.nv.constant0._ZN9cogniware10multimodal4cuda13softmaxKernelEPfi)
        /*005c*/ 	.short	0x0380
        /*005e*/ 	.short	0x000c


	//----- nvinfo : EIATTR_SW_WAR
	.align		4
.L_221:
        /*0060*/ 	.byte	0x04, 0x36
        /*0062*/ 	.short	(.L_223 - .L_222)
.L_222:
        /*0064*/ 	.word	0x00000008
.L_223:


//--------------------- .nv.info._ZN9cogniware10multimodal4cuda28computeAttentionScoresKernelEPKfS3_Pfii --------------------------
	.section	.nv.info._ZN9cogniware10multimodal4cuda28computeAttentionScoresKernelEPKfS3_Pfii,"",@"SHT_CUDA_INFO"
	.sectionflags	@""
	.align	4


	//----- nvinfo : EIATTR_CUDA_API_VERSION
	.align		4
        /*0000*/ 	.byte	0x04, 0x37
        /*0002*/ 	.short	(.L_225 - .L_224)
.L_224:
        /*0004*/ 	.word	0x00000082


	//----- nvinfo : EIATTR_KPARAM_INFO
	.align		4
.L_225:
        /*0008*/ 	.byte	0x04, 0x17
        /*000a*/ 	.short	(.L_227 - .L_226)
.L_226:
        /*000c*/ 	.word	0x00000000
        /*0010*/ 	.short	0x0004
        /*0012*/ 	.short	0x001c
        /*0014*/ 	.byte	0x00, 0xf0, 0x11, 0x00


	//----- nvinfo : EIATTR_KPARAM_INFO
	.align		4
.L_227:
        /*0018*/ 	.byte	0x04, 0x17
        /*001a*/ 	.short	(.L_229 - .L_228)
.L_228:
        /*001c*/ 	.word	0x00000000
        /*0020*/ 	.short	0x0003
        /*0022*/ 	.short	0x0018
        /*0024*/ 	.byte	0x00, 0xf0, 0x11, 0x00


	//----- nvinfo : EIATTR_KPARAM_INFO
	.align		4
.L_229:
        /*0028*/ 	.byte	0x04, 0x17
        /*002a*/ 	.short	(.L_231 - .L_230)
.L_230:
        /*002c*/ 	.word	0x00000000
        /*0030*/ 	.short	0x0002
        /*0032*/ 	.short	0x0010
        /*0034*/ 	.byte	0x00, 0xf5, 0x21, 0x00


	//----- nvinfo : EIATTR_KPARAM_INFO
	.align		4
.L_231:
        /*0038*/ 	.byte	0x04, 0x17
        /*003a*/ 	.short	(.L_233 - .L_232)
.L_232:
        /*003c*/ 	.word	0x00000000
        /*0040*/ 	.short	0x0001
        /*0042*/ 	.short	0x0008
        /*0044*/ 	.byte	0x00, 0xf5, 0x21, 0x00


	//----- nvinfo : EIATTR_KPARAM_INFO
	.align		4
.L_233:
        /*0048*/ 	.byte	0x04, 0x17
        /*004a*/ 	.short	(.L_235 - .L_234)
.L_234:
        /*004c*/ 	.word	0x00000000
        /*0050*/ 	.short	0x0000
        /*0052*/ 	.short	0x0000
        /*0054*/ 	.byte	0x00, 0xf5, 0x21, 0x00


	//----- nvinfo : EIATTR_SPARSE_MMA_MASK
	.align		4
.L_235:
        /*0058*/ 	.byte	0x03, 0x50
        /*005a*/ 	.short	0x0000


	//----- nvinfo : EIATTR_MAXREG_COUNT
	.align		4
        /*005c*/ 	.byte	0x03, 0x1b
        /*005e*/ 	.short	0x00ff


	//----- nvinfo : EIATTR_MERCURY_ISA_VERSION
	.align		4
        /*0060*/ 	.byte	0x03, 0x5f
        /*0062*/ 	.short	0x0101


	//----- nvinfo : EIATTR_VRC_CTA_INIT_COUNT
	.align		4
        /*0064*/ 	.byte	0x02, 0x4a
	.zero		1
	.zero		1


	//----- nvinfo : EIATTR_EXIT_INSTR_OFFSETS
	.align		4
        /*0068*/ 	.byte	0x04, 0x1c
        /*006a*/ 	.short	(.L_237 - .L_236)


	//   ....[0]....
.L_236:
        /*006c*/ 	.word	0x00000070


	//   ....[1]....
        /*0070*/ 	.word	0x00000c30


	//----- nvinfo : EIATTR_CRS_STACK_SIZE
	.align		4
.L_237:
        /*0074*/ 	.byte	0x04, 0x1e
        /*0076*/ 	.short	(.L_239 - .L_238)
.L_238:
        /*0078*/ 	.word	0x00000000


	//----- nvinfo : EIATTR_CBANK_PARAM_SIZE
	.align		4
.L_239:
        /*007c*/ 	.byte	0x03, 0x19
        /*007e*/ 	.short	0x0020


	//----- nvinfo : EIATTR_PARAM_CBANK
	.align		4
        /*0080*/ 	.byte	0x04, 0x0a
        /*0082*/ 	.short	(.L_241 - .L_240)
	.align		4
.L_240:
        /*0084*/ 	.word	index@(.nv.constant0._ZN9cogniware10multimodal4cuda28computeAttentionScoresKernelEPKfS3_Pfii)
        /*0088*/ 	.short	0x0380
        /*008a*/ 	.short	0x0020


	//----- nvinfo : EIATTR_SW_WAR
	.align		4
.L_241:
        /*008c*/ 	.byte	0x04, 0x36
        /*008e*/ 	.short	(.L_243 - .L_242)
.L_242:
        /*0090*/ 	.word	0x00000008
.L_243:


//--------------------- .nv.info._ZN9cogniware10multimodal4cuda17l2NormalizeKernelEPfi --------------------------
	.section	.nv.info._ZN9cogniware10multimodal4cuda17l2NormalizeKernelEPfi,"",@"SHT_CUDA_INFO"
	.sectionflags	@""
	.align	4


	//----- nvinfo : EIATTR_CUDA_API_VERSION
	.align		4
        /*0000*/ 	.byte	0x04, 0x37
        /*0002*/ 	.short	(.L_245 - .L_244)
.L_244:
        /*0004*/ 	.word	0x00000082


	//----- nvinfo : EIATTR_KPARAM_INFO
	.align		4
.L_245:
        /*0008*/ 	.byte	0x04, 0x17
        /*000a*/ 	.short	(.L_247 - .L_246)
.L_246:
        /*000c*/ 	.word	0x00000000
        /*0010*/ 	.short	0x0001
        /*0012*/ 	.short	0x0008
        /*0014*/ 	.byte	0x00, 0xf0, 0x11, 0x00


	//----- nvinfo : EIATTR_KPARAM_INFO
	.align		4
.L_247:
        /*0018*/ 	.byte	0x04, 0x17
        /*001a*/ 	.short	(.L_249 - .L_248)
.L_248:
        /*001c*/ 	.word	0x00000000
        /*0020*/ 	.short	0x0000
        /*0022*/ 	.short	0x0000
        /*0024*/ 	.byte	0x00, 0xf5, 0x21, 0x00


	//----- nvinfo : EIATTR_SPARSE_MMA_MASK
	.align		4
.L_249:
        /*0028*/ 	.byte	0x03, 0x50
        /*002a*/ 	.short	0x0000


	//----- nvinfo : EIATTR_MAXREG_COUNT
	.align		4
        /*002c*/ 	.byte	0x03, 0x1b
        /*002e*/ 	.short	0x00ff


	//----- nvinfo : EIATTR_NUM_BARRIERS
	.align		4
        /*0030*/ 	.byte	0x02, 0x4c
        /*0032*/ 	.byte	0x01
	.zero		1


	//----- nvinfo : EIATTR_MERCURY_ISA_VERSION
	.align		4
        /*0034*/ 	.byte	0x03, 0x5f
        /*0036*/ 	.short	0x0101


	//----- nvinfo : EIATTR_VRC_CTA_INIT_COUNT
	.align		4
        /*0038*/ 	.byte	0x02, 0x4a
	.zero		1
	.zero		1


	//----- nvinfo : EIATTR_EXIT_INSTR_OFFSETS
	.align		4
        /*003c*/ 	.byte	0x04, 0x1c
        /*003e*/ 	.short	(.L_251 - .L_250)


	//   ....[0]....
.L_250:
        /*0040*/ 	.word	0x00000400


	//   ....[1]....
        /*0044*/ 	.word	0x00000500


	//----- nvinfo : EIATTR_CRS_STACK_SIZE
	.align		4
.L_251:
        /*0048*/ 	.byte	0x04, 0x1e
        /*004a*/ 	.short	(.L_253 - .L_252)
.L_252:
        /*004c*/ 	.word	0x00000000


	//----- nvinfo : EIATTR_CBANK_PARAM_SIZE
	.align		4
.L_253:
        /*0050*/ 	.byte	0x03, 0x19
        /*0052*/ 	.short	0x000c


	//----- nvinfo : EIATTR_PARAM_CBANK
	.align		4
        /*0054*/ 	.byte	0x04, 0x0a
        /*0056*/ 	.short	(.L_255 - .L_254)
	.align		4
.L_254:
        /*0058*/ 	.word	index@(.nv.constant0._ZN9cogniware10multimodal4cuda17l2NormalizeKernelEPfi)
        /*005c*/ 	.short	0x0380
        /*005e*/ 	.short	0x000c


	//----- nvinfo : EIATTR_SW_WAR
	.align		4
.L_255:
        /*0060*/ 	.byte	0x04, 0x36
        /*0062*/ 	.short	(.L_257 - .L_256)
.L_256:
        /*0064*/ 	.word	0x00000008
.L_257:


//--------------------- .nv.info._ZN9cogniware10multimodal4cuda22multimodalFusionKernelEPPKfS3_Pfii --------------------------
	.section	.nv.info._ZN9cogniware10multimodal4cuda22multimodalFusionKernelEPPKfS3_Pfii,"",@"SHT_CUDA_INFO"
	.sectionflags	@""
	.align	4


	//----- nvinfo : EIATTR_CUDA_API_VERSION
	.align		4
        /*0000*/ 	.byte	0x04, 0x37
        /*0002*/ 	.short	(.L_259 - .L_258)
.L_258:
        /*0004*/ 	.word	0x00000082


	//----- nvinfo : EIATTR_KPARAM_INFO
	.align		4
.L_259:
        /*0008*/ 	.byte	0x04, 0x17
        /*000a*/ 	.short	(.L_261 - .L_260)
.L_260:
        /*000c*/ 	.word	0x00000000
        /*0010*/ 	.short	0x0004
        /*0012*/ 	.short	0x001c
        /*0014*/ 	.byte	0x00, 0xf0, 0x11, 0x00


	//----- nvinfo : EIATTR_KPARAM_INFO
	.align		4
.L_261:
        /*0018*/ 	.byte	0x04, 0x17
        /*001a*/ 	.short	(.L_263 - .L_262)
.L_262:
        /*001c*/ 	.word	0x00000000
        /*0020*/ 	.short	0x0003
        /*0022*/ 	.short	0x0018
        /*0024*/ 	.byte	0x00, 0xf0, 0x11, 0x00


	//----- nvinfo : EIATTR_KPARAM_INFO
	.align		4
.L_263:
        /*0028*/ 	.byte	0x04, 0x17
        /*002a*/ 	.short	(.L_265 - .L_264)
.L_264:
        /*002c*/ 	.word	0x00000000
        /*0030*/ 	.short	0x0002
        /*0032*/ 	.short	0x0010
        /*0034*/ 	.byte	0x00, 0xf5, 0x21, 0x00


	//----- nvinfo : EIATTR_KPARAM_INFO
	.align		4
.L_265:
        /*0038*/ 	.byte	0x04, 0x17
        /*003a*/ 	.short	(.L_267 - .L_266)
.L_266:
        /*003c*/ 	.word	0x00000000
        /*0040*/ 	.short	0x0001
        /*0042*/ 	.short	0x0008
        /*0044*/ 	.byte	0x00, 0xf5, 0x21, 0x00


	//----- nvinfo : EIATTR_KPARAM_INFO
	.align		4
.L_267:
        /*0048*/ 	.byte	0x04, 0x17
        /*004a*/ 	.short	(.L_269 - .L_268)
.L_268:
        /*004c*/ 	.word	0x00000000
        /*0050*/ 	.short	0x0000
        /*0052*/ 	.short	0x0000
        /*0054*/ 	.byte	0x00, 0xf5, 0x21, 0x00


	//----- nvinfo : EIATTR_SPARSE_MMA_MASK
	.align		4
.L_269:
        /*0058*/ 	.byte	0x03, 0x50
        /*005a*/ 	.short	0x0000


	//----- nvinfo : EIATTR_MAXREG_COUNT
	.align		4
        /*005c*/ 	.byte	0x03, 0x1b
        /*005e*/ 	.short	0x00ff


	//----- nvinfo : EIATTR_MERCURY_ISA_VERSION
	.align		4
        /*0060*/ 	.byte	0x03, 0x5f
        /*0062*/ 	.short	0x0101


	//----- nvinfo : EIATTR_VRC_CTA_INIT_COUNT
	.align		4
        /*0064*/ 	.byte	0x02, 0x4a
	.zero		1
	.zero		1


	//----- nvinfo : EIATTR_EXIT_INSTR_OFFSETS
	.align		4
        /*0068*/ 	.byte	0x04, 0x1c
        /*006a*/ 	.short	(.L_271 - .L_270)


	//   ....[0]....
.L_270:
        /*006c*/ 	.word	0x00000070


	//   ....[1]....
        /*0070*/ 	.word	0x00000ab0


	//----- nvinfo : EIATTR_CRS_STACK_SIZE
	.align		4
.L_271:
        /*0074*/ 	.byte	0x04, 0x1e
        /*0076*/ 	.short	(.L_273 - .L_272)
.L_272:
        /*0078*/ 	.word	0x00000000


	//----- nvinfo : EIATTR_CBANK_PARAM_SIZE
	.align		4
.L_273:
        /*007c*/ 	.byte	0x03, 0x19
        /*007e*/ 	.short	0x0020


	//----- nvinfo : EIATTR_PARAM_CBANK
	.align		4
        /*0080*/ 	.byte	0x04, 0x0a
        /*0082*/ 	.short	(.L_275 - .L_274)
	.align		4
.L_274:
        /*0084*/ 	.word	index@(.nv.constant0._ZN9cogniware10multimodal4cuda22multimodalFusionKernelEPPKfS3_Pfii)
        /*0088*/ 	.short	0x0380
        /*008a*/ 	.short	0x0020


	//----- nvinfo : EIATTR_SW_WAR
	.align		4
.L_275:
        /*008c*/ 	.byte	0x04, 0x36
        /*008e*/ 	.short	(.L_277 - .L_276)
.L_276:
        /*0090*/ 	.word	0x00000008
.L_277:


//--------------------- .nv.info._ZN9cogniware10multimodal4cuda27weightedFeatureFusionKernelEPKfS3_Pfiff --------------------------
	.section	.nv.info._ZN9cogniware10multimodal4cuda27weightedFeatureFusionKernelEPKfS3_Pfiff,"",@"SHT_CUDA_INFO"
	.sectionflags	@""
	.align	4


	//----- nvinfo : EIATTR_CUDA_API_VERSION
	.align		4
        /*0000*/ 	.byte	0x04, 0x37
        /*0002*/ 	.short	(.L_279 - .L_278)
.L_278:
        /*0004*/ 	.word	0x00000082


	//----- nvinfo : EIATTR_KPARAM_INFO
	.align		4
.L_279:
        /*0008*/ 	.byte	0x04, 0x17
        /*000a*/ 	.short	(.L_281 - .L_280)
.L_280:
        /*000c*/ 	.word	0x00000000
        /*0010*/ 	.short	0x0005
        /*0012*/ 	.short	0x0020
        /*0014*/ 	.byte	0x00, 0xf0, 0x11, 0x00


	//----- nvinfo : EIATTR_KPARAM_INFO
	.align		4
.L_281:
        /*0018*/ 	.byte	0x04, 0x17
        /*001a*/ 	.short	(.L_283 - .L_282)
.L_282:
        /*001c*/ 	.word	0x00000000
        /*0020*/ 	.short	0x0004
        /*0022*/ 	.short	0x001c
        /*0024*/ 	.byte	0x00, 0xf0, 0x11, 0x00


	//----- nvinfo : EIATTR_KPARAM_INFO
	.align		4
.L_283:
        /*0028*/ 	.byte	0x04, 0x17
        /*002a*/ 	.short	(.L_285 - .L_284)
.L_284:
        /*002c*/ 	.word	0x00000000
        /*0030*/ 	.short	0x0003
        /*0032*/ 	.short	0x0018
        /*0034*/ 	.byte	0x00, 0xf0, 0x11, 0x00


	//----- nvinfo : EIATTR_KPARAM_INFO
	.align		4
.L_285:
        /*0038*/ 	.byte	0x04, 0x17
        /*003a*/ 	.short	(.L_287 - .L_286)
.L_286:
        /*003c*/ 	.word	0x00000000
        /*0040*/ 	.short	0x0002
        /*0042*/ 	.short	0x0010
        /*0044*/ 	.byte	0x00, 0xf5, 0x21, 0x00


	//----- nvinfo : EIATTR_KPARAM_INFO
	.align		4
.L_287:
        /*0048*/ 	.byte	0x04, 0x17
        /*004a*/ 	.short	(.L_289 - .L_288)
.L_288:
        /*004c*/ 	.word	0x00000000
        /*0050*/ 	.short	0x0001
        /*0052*/ 	.short	0x0008
        /*0054*/ 	.byte	0x00, 0xf5, 0x21, 0x00


	//----- nvinfo : EIATTR_KPARAM_INFO
	.align		4
.L_289:
        /*0058*/ 	.byte	0x04, 0x17
        /*005a*/ 	.short	(.L_291 - .L_290)
.L_290:
        /*005c*/ 	.word	0x00000000
        /*0060*/ 	.short	0x0000
        /*0062*/ 	.short	0x0000
        /*0064*/ 	.byte	0x00, 0xf5, 0x21, 0x00


	//----- nvinfo : EIATTR_SPARSE_MMA_MASK
	.align		4
.L_291:
        /*0068*/ 	.byte	0x03, 0x50
        /*006a*/ 	.short	0x0000


	//----- nvinfo : EIATTR_MAXREG_COUNT
	.align		4
        /*006c*/ 	.byte	0x03, 0x1b
        /*006e*/ 	.short	0x00ff


	//----- nvinfo : EIATTR_MERCURY_ISA_VERSION
	.align		4
        /*0070*/ 	.byte	0x03, 0x5f
        /*0072*/ 	.short	0x0101


	//----- nvinfo : EIATTR_VRC_CTA_INIT_COUNT
	.align		4
        /*0074*/ 	.byte	0x02, 0x4a
	.zero		1
	.zero		1


	//----- nvinfo : EIATTR_EXIT_INSTR_OFFSETS
	.align		4
        /*0078*/ 	.byte	0x04, 0x1c
        /*007a*/ 	.short	(.L_293 - .L_292)


	//   ....[0]....
.L_292:
        /*007c*/ 	.word	0x00000070


	//   ....[1]....
        /*0080*/ 	.word	0x00000160


	//----- nvinfo : EIATTR_CBANK_PARAM_SIZE
	.align		4
.L_293:
        /*0084*/ 	.byte	0x03, 0x19
        /*0086*/ 	.short	0x0024


	//----- nvinfo : EIATTR_PARAM_CBANK
	.align		4
        /*0088*/ 	.byte	0x04, 0x0a
        /*008a*/ 	.short	(.L_295 - .L_294)
	.align		4
.L_294:
        /*008c*/ 	.word	index@(.nv.constant0._ZN9cogniware10multimodal4cuda27weightedFeatureFusionKernelEPKfS3_Pfiff)
        /*0090*/ 	.short	0x0380
        /*0092*/ 	.short	0x0024


	//----- nvinfo : EIATTR_SW_WAR
	.align		4
.L_295:
        /*0094*/ 	.byte	0x04, 0x36
        /*0096*/ 	.short	(.L_297 - .L_296)
.L_296:
        /*0098*/ 	.word	0x00000008
.L_297:


//--------------------- .nv.info._ZN9cogniware10multimodal4cuda25concatenateFeaturesKernelEPKfS3_Pfii --------------------------
	.section	.nv.info._ZN9cogniware10multimodal4cuda25concatenateFeaturesKernelEPKfS3_Pfii,"",@"SHT_CUDA_INFO"
	.sectionflags	@""
	.align	4


	//----- nvinfo : EIATTR_CUDA_API_VERSION
	.align		4
        /*0000*/ 	.byte	0x04, 0x37
        /*0002*/ 	.short	(.L_299 - .L_298)
.L_298:
        /*0004*/ 	.word	0x00000082


	//----- nvinfo : EIATTR_KPARAM_INFO
	.align		4
.L_299:
        /*0008*/ 	.byte	0x04, 0x17
        /*000a*/ 	.short	(.L_301 - .L_300)
.L_300:
        /*000c*/ 	.word	0x00000000
        /*0010*/ 	.short	0x0004
        /*0012*/ 	.short	0x001c
        /*0014*/ 	.byte	0x00, 0xf0, 0x11, 0x00


	//----- nvinfo : EIATTR_KPARAM_INFO
	.align		4
.L_301:
        /*0018*/ 	.byte	0x04, 0x17
        /*001a*/ 	.short	(.L_303 - .L_302)
.L_302:
        /*001c*/ 	.word	0x00000000
        /*0020*/ 	.short	0x0003
        /*0022*/ 	.short	0x0018
        /*0024*/ 	.byte	0x00, 0xf0, 0x11, 0x00


	//----- nvinfo : EIATTR_KPARAM_INFO
	.align		4
.L_303:
        /*0028*/ 	.byte	0x04, 0x17
        /*002a*/ 	.short	(.L_305 - .L_304)
.L_304:
        /*002c*/ 	.word	0x00000000
        /*0030*/ 	.short	0x0002
        /*0032*/ 	.short	0x0010
        /*0034*/ 	.byte	0x00, 0xf5, 0x21, 0x00


	//----- nvinfo : EIATTR_KPARAM_INFO
	.align		4
.L_305:
        /*0038*/ 	.byte	0x04, 0x17
        /*003a*/ 	.short	(.L_307 - .L_306)
.L_306:
        /*003c*/ 	.word	0x00000000
        /*0040*/ 	.short	0x0001
        /*0042*/ 	.short	0x0008
        /*0044*/ 	.byte	0x00, 0xf5, 0x21, 0x00


	//----- nvinfo : EIATTR_KPARAM_INFO
	.align		4
.L_307:
        /*0048*/ 	.byte	0x04, 0x17
        /*004a*/ 	.short	(.L_309 - .L_308)
.L_308:
        /*004c*/ 	.word	0x00000000
        /*0050*/ 	.short	0x0000
        /*0052*/ 	.short	0x0000
        /*0054*/ 	.byte	0x00, 0xf5, 0x21, 0x00


	//----- nvinfo : EIATTR_SPARSE_MMA_MASK
	.align		4
.L_309:
        /*0058*/ 	.byte	0x03, 0x50
        /*005a*/ 	.short	0x0000


	//----- nvinfo : EIATTR_MAXREG_COUNT
	.align		4
        /*005c*/ 	.byte	0x03, 0x1b
        /*005e*/ 	.short	0x00ff


	//----- nvinfo : EIATTR_MERCURY_ISA_VERSION
	.align		4
        /*0060*/ 	.byte	0x03, 0x5f
        /*0062*/ 	.short	0x0101


	//----- nvinfo : EIATTR_VRC_CTA_INIT_COUNT
	.align		4
        /*0064*/ 	.byte	0x02, 0x4a
	.zero		1
	.zero		1


	//----- nvinfo : EIATTR_EXIT_INSTR_OFFSETS
	.align		4
        /*0068*/ 	.byte	0x04, 0x1c
        /*006a*/ 	.short	(.L_311 - .L_310)


	//   ....[0]....
.L_310:
        /*006c*/ 	.word	0x000000f0


	//   ....[1]....
        /*0070*/ 	.word	0x00000130


	//   ....[2]....
        /*0074*/ 	.word	0x000001b0


	//----- nvinfo : EIATTR_CRS_STACK_SIZE
	.align		4
.L_311:
        /*0078*/ 	.byte	0x04, 0x1e
        /*007a*/ 	.short	(.L_313 - .L_312)
.L_312:
        /*007c*/ 	.word	0x00000000


	//----- nvinfo : EIATTR_CBANK_PARAM_SIZE
	.align		4
.L_313:
        /*0080*/ 	.byte	0x03, 0x19
        /*0082*/ 	.short	0x0020


	//----- nvinfo : EIATTR_PARAM_CBANK
	.align		4
        /*0084*/ 	.byte	0x04, 0x0a
        /*0086*/ 	.short	(.L_315 - .L_314)
	.align		4
.L_314:
        /*0088*/ 	.word	index@(.nv.constant0._ZN9cogniware10multimodal4cuda25concatenateFeaturesKernelEPKfS3_Pfii)
        /*008c*/ 	.short	0x0380
        /*008e*/ 	.short	0x0020


	//----- nvinfo : EIATTR_SW_WAR
	.align		4
.L_315:
        /*0090*/ 	.byte	0x04, 0x36
        /*0092*/ 	.short	(.L_317 - .L_316)
.L_316:
        /*0094*/ 	.word	0x00000008
.L_317:


//--------------------- .nv.info._ZN9cogniware10multimodal4cuda28aggregateVideoFeaturesKernelEPKfPfii --------------------------
	.section	.nv.info._ZN9cogniware10multimodal4cuda28aggregateVideoFeaturesKernelEPKfPfii,"",@"SHT_CUDA_INFO"
	.sectionflags	@""
	.align	4


	//----- nvinfo : EIATTR_CUDA_API_VERSION
	.align		4
        /*0000*/ 	.byte	0x04, 0x37
        /*0002*/ 	.short	(.L_319 - .L_318)
.L_318:
        /*0004*/ 	.word	0x00000082


	//----- nvinfo : EIATTR_KPARAM_INFO
	.align		4
.L_319:
        /*0008*/ 	.byte	0x04, 0x17
        /*000a*/ 	.short	(.L_321 - .L_320)
.L_320:
        /*000c*/ 	.word	0x00000000
        /*0010*/ 	.short	0x0003
        /*0012*/ 	.short	0x0014
        /*0014*/ 	.byte	0x00, 0xf0, 0x11, 0x00


	//----- nvinfo : EIATTR_KPARAM_INFO
	.align		4
.L_321:
        /*0018*/ 	.byte	0x04, 0x17
        /*001a*/ 	.short	(.L_323 - .L_322)
.L_322:
        /*001c*/ 	.word	0x00000000
        /*0020*/ 	.short	0x0002
        /*0022*/ 	.short	0x0010
        /*0024*/ 	.byte	0x00, 0xf0, 0x11, 0x00


	//----- nvinfo : EIATTR_KPARAM_INFO
	.align		4
.L_323:
        /*0028*/ 	.byte	0x04, 0x17
        /*002a*/ 	.short	(.L_325 - .L_324)
.L_324:
        /*002c*/ 	.word	0x00000000
        /*0030*/ 	.short	0x0001
        /*0032*/ 	.short	0x0008
        /*0034*/ 	.byte	0x00, 0xf5, 0x21, 0x00


	//----- nvinfo : EIATTR_KPARAM_INFO
	.align		4
.L_325:
        /*0038*/ 	.byte	0x04, 0x17
        /*003a*/ 	.short	(.L_327 - .L_326)
.L_326:
        /*003c*/ 	.word	0x00000000
        /*0040*/ 	.short	0x0000
        /*0042*/ 	.short	0x0000
        /*0044*/ 	.byte	0x00, 0xf5, 0x21, 0x00


	//----- nvinfo : EIATTR_SPARSE_MMA_MASK
	.align		4
.L_327:
        /*0048*/ 	.byte	0x03, 0x50
        /*004a*/ 	.short	0x0000


	//----- nvinfo : EIATTR_MAXREG_COUNT
	.align		4
        /*004c*/ 	.byte	0x03, 0x1b
        /*004e*/ 	.short	0x00ff


	//----- nvinfo : EIATTR_MERCURY_ISA_VERSION
	.align		4
        /*0050*/ 	.byte	0x03, 0x5f
        /*0052*/ 	.short	0x0101


	//----- nvinfo : EIATTR_VRC_CTA_INIT_COUNT
	.align		4
        /*0054*/ 	.byte	0x02, 0x4a
	.zero		1
	.zero		1


	//----- nvinfo : EIATTR_EXIT_INSTR_OFFSETS
	.align		4
        /*0058*/ 	.byte	0x04, 0x1c
        /*005a*/ 	.short	(.L_329 - .L_328)


	//   ....[0]....
.L_328:
        /*005c*/ 	.word	0x00000070


	//   ....[1]....
        /*0060*/ 	.word	0x000009d0


	//----- nvinfo : EIATTR_CRS_STACK_SIZE
	.align		4
.L_329:
        /*0064*/ 	.byte	0x04, 0x1e
        /*0066*/ 	.short	(.L_331 - .L_330)
.L_330:
        /*0068*/ 	.word	0x00000000


	//----- nvinfo : EIATTR_CBANK_PARAM_SIZE
	.align		4
.L_331:
        /*006c*/ 	.byte	0x03, 0x19
        /*006e*/ 	.short	0x0018


	//----- nvinfo : EIATTR_PARAM_CBANK
	.align		4
        /*0070*/ 	.byte	0x04, 0x0a
        /*0072*/ 	.short	(.L_333 - .L_332)
	.align		4
.L_332:
        /*0074*/ 	.word	index@(.nv.constant0._ZN9cogniware10multimodal4cuda28aggregateVideoFeaturesKernelEPKfPfii)
        /*0078*/ 	.short	0x0380
        /*007a*/ 	.short	0x0018


	//----- nvinfo : EIATTR_SW_WAR
	.align		4
.L_333:
        /*007c*/ 	.byte	0x04, 0x36
        /*007e*/ 	.short	(.L_335 - .L_334)
.L_334:
        /*0080*/ 	.word	0x00000008
.L_335:


//--------------------- .nv.info._ZN9cogniware10multimodal4cuda31extractVideoFrameFeaturesKernelEPKhPfiiii --------------------------
	.section	.nv.info._ZN9cogniware10multimodal4cuda31extractVideoFrameFeaturesKernelEPKhPfiiii,"",@"SHT_CUDA_INFO"
	.sectionflags	@""
	.align	4


	//----- nvinfo : EIATTR_CUDA_API_VERSION
	.align		4
        /*0000*/ 	.byte	0x04, 0x37
        /*0002*/ 	.short	(.L_337 - .L_336)
.L_336:
        /*0004*/ 	.word	0x00000082


	//----- nvinfo : EIATTR_KPARAM_INFO
	.align		4
.L_337:
        /*0008*/ 	.byte	0x04, 0x17
        /*000a*/ 	.short	(.L_339 - .L_338)
.L_338:
        /*000c*/ 	.word	0x00000000
        /*0010*/ 	.short	0x0005
        /*0012*/ 	.short	0x001c
        /*0014*/ 	.byte	0x00, 0xf0, 0x11, 0x00


	//----- nvinfo : EIATTR_KPARAM_INFO
	.align		4
.L_339:
        /*0018*/ 	.byte	0x04, 0x17
        /*001a*/ 	.short	(.L_341 - .L_340)
.L_340:
        /*001c*/ 	.word	0x00000000
        /*0020*/ 	.short	0x0004
        /*0022*/ 	.short	0x0018
        /*0024*/ 	.byte	0x00, 0xf0, 0x11, 0x00


	//----- nvinfo : EIATTR_KPARAM_INFO
	.align		4
.L_341:
        /*0028*/ 	.byte	0x04, 0x17
        /*002a*/ 	.short	(.L_343 - .L_342)
.L_342:
        /*002c*/ 	.word	0x00000000
        /*0030*/ 	.short	0x0003
        /*0032*/ 	.short	0x0014
        /*0034*/ 	.byte	0x00, 0xf0, 0x11, 0x00


	//----- nvinfo : EIATTR_KPARAM_INFO
	.align		4
.L_343:
        /*0038*/ 	.byte	0x04, 0x17
        /*003a*/ 	.short	(.L_345 - .L_344)
.L_344:
        /*003c*/ 	.word	0x00000000
        /*0040*/ 	.short	0x0002
        /*0042*/ 	.short	0x0010
        /*0044*/ 	.byte	0x00, 0xf0, 0x11, 0x00


	//----- nvinfo : EIATTR_KPARAM_INFO
	.align		4
.L_345:
        /*0048*/ 	.byte	0x04, 0x17
        /*004a*/ 	.short	(.L_347 - .L_346)
.L_346:
        /*004c*/ 	.word	0x00000000
        /*0050*/ 	.short	0x0001
        /*0052*/ 	.short	0x0008
        /*0054*/ 	.byte	0x00, 0xf5, 0x21, 0x00


	//----- nvinfo : EIATTR_KPARAM_INFO
	.align		4
.L_347:
        /*0058*/ 	.byte	0x04, 0x17
        /*005a*/ 	.short	(.L_349 - .L_348)
.L_348:
        /*005c*/ 	.word	0x00000000
        /*0060*/ 	.short	0x0000
        /*0062*/ 	.short	0x0000
        /*0064*/ 	.byte	0x00, 0xf5, 0x21, 0x00


	//----- nvinfo : EIATTR_SPARSE_MMA_MASK
	.align		4
.L_349:
        /*0068*/ 	.byte	0x03, 0x50
        /*006a*/ 	.short	0x0000


	//----- nvinfo : EIATTR_MAXREG_COUNT
	.align		4
        /*006c*/ 	.byte	0x03, 0x1b
        /*006e*/ 	.short	0x00ff


	//----- nvinfo : EIATTR_MERCURY_ISA_VERSION
	.align		4
        /*0070*/ 	.byte	0x03, 0x5f
        /*0072*/ 	.short	0x0101


	//----- nvinfo : EIATTR_VRC_CTA_INIT_COUNT
	.align		4
        /*0074*/ 	.byte	0x02, 0x4a
	.zero		1
	.zero		1


	//----- nvinfo : EIATTR_EXIT_INSTR_OFFSETS
	.align		4
        /*0078*/ 	.byte	0x04, 0x1c
        /*007a*/ 	.short	(.L_351 - .L_350)


	//   ....[0]....
.L_350:
        /*007c*/ 	.word	0x00000070


	//   ....[1]....
        /*0080*/ 	.word	0x00001b80


	//----- nvinfo : EIATTR_CRS_STACK_SIZE
	.align		4
.L_351:
        /*0084*/ 	.byte	0x04, 0x1e
        /*0086*/ 	.short	(.L_353 - .L_352)
.L_352:
        /*0088*/ 	.word	0x00000000


	//----- nvinfo : EIATTR_CBANK_PARAM_SIZE
	.align		4
.L_353:
        /*008c*/ 	.byte	0x03, 0x19
        /*008e*/ 	.short	0x0020


	//----- nvinfo : EIATTR_PARAM_CBANK
	.align		4
        /*0090*/ 	.byte	0x04, 0x0a
        /*0092*/ 	.short	(.L_355 - .L_354)
	.align		4
.L_354:
        /*0094*/ 	.word	index@(.nv.constant0._ZN9cogniware10multimodal4cuda31extractVideoFrameFeaturesKernelEPKhPfiiii)
        /*0098*/ 	.short	0x0380
        /*009a*/ 	.short	0x0020


	//----- nvinfo : EIATTR_SW_WAR
	.align		4
.L_355:
        /*009c*/ 	.byte	0x04, 0x36
        /*009e*/ 	.short	(.L_357 - .L_356)
.L_356:
        /*00a0*/ 	.word	0x00000008
.L_357:


//--------------------- .nv.info._ZN9cogniware10multimodal4cuda26extractAudioFeaturesKernelEPKfPfiii --------------------------
	.section	.nv.info._ZN9cogniware10multimodal4cuda26extractAudioFeaturesKernelEPKfPfiii,"",@"SHT_CUDA_INFO"
	.sectionflags	@""
	.align	4


	//----- nvinfo : EIATTR_CUDA_API_VERSION
	.align		4
        /*0000*/ 	.byte	0x04, 0x37
        /*0002*/ 	.short	(.L_359 - .L_358)
.L_358:
        /*0004*/ 	.word	0x00000082


	//----- nvinfo : EIATTR_KPARAM_INFO
	.align		4
.L_359:
        /*0008*/ 	.byte	0x04, 0x17
        /*000a*/ 	.short	(.L_361 - .L_360)
.L_360:
        /*000c*/ 	.word	0x00000000
        /*0010*/ 	.short	0x0004
        /*0012*/ 	.short	0x0018
        /*0014*/ 	.byte	0x00, 0xf0, 0x11, 0x00


	//----- nvinfo : EIATTR_KPARAM_INFO
	.align		4
.L_361:
        /*0018*/ 	.byte	0x04, 0x17
        /*001a*/ 	.short	(.L_363 - .L_362)
.L_362:
        /*001c*/ 	.word	0x00000000
        /*0020*/ 	.short	0x0003
        /*0022*/ 	.short	0x0014
        /*0024*/ 	.byte	0x00, 0xf0, 0x11, 0x00


	//----- nvinfo : EIATTR_KPARAM_INFO
	.align		4
.L_363:
        /*0028*/ 	.byte	0x04, 0x17
        /*002a*/ 	.short	(.L_365 - .L_364)
.L_364:
        /*002c*/ 	.word	0x00000000
        /*0030*/ 	.short	0x0002
        /*0032*/ 	.short	0x0010
        /*0034*/ 	.byte	0x00, 0xf0, 0x11, 0x00


	//----- nvinfo : EIATTR_KPARAM_INFO
	.align		4
.L_365:
        /*0038*/ 	.byte	0x04, 0x17
        /*003a*/ 	.short	(.L_367 - .L_366)
.L_366:
        /*003c*/ 	.word	0x00000000
        /*0040*/ 	.short	0x0001
        /*0042*/ 	.short	0x0008
        /*0044*/ 	.byte	0x00, 0xf5, 0x21, 0x00


	//----- nvinfo : EIATTR_KPARAM_INFO
	.align		4
.L_367:
        /*0048*/ 	.byte	0x04, 0x17
        /*004a*/ 	.short	(.L_369 - .L_368)
.L_368:
        /*004c*/ 	.word	0x00000000
        /*0050*/ 	.short	0x0000
        /*0052*/ 	.short	0x0000
        /*0054*/ 	.byte	0x00, 0xf5, 0x21, 0x00


	//----- nvinfo : EIATTR_SPARSE_MMA_MASK
	.align		4
.L_369:
        /*0058*/ 	.byte	0x03, 0x50
        /*005a*/ 	.short	0x0000


	//----- nvinfo : EIATTR_MAXREG_COUNT
	.align		4
        /*005c*/ 	.byte	0x03, 0x1b
        /*005e*/ 	.short	0x00ff


	//----- nvinfo : EIATTR_MERCURY_ISA_VERSION
	.align		4
        /*0060*/ 	.byte	0x03, 0x5f
        /*0062*/ 	.short	0x0101


	//----- nvinfo : EIATTR_VRC_CTA_INIT_COUNT
	.align		4
        /*0064*/ 	.byte	0x02, 0x4a
	.zero		1
	.zero		1


	//----- nvinfo : EIATTR_EXIT_INSTR_OFFSETS
	.align		4
        /*0068*/ 	.byte	0x04, 0x1c
        /*006a*/ 	.short	(.L_371 - .L_370)


	//   ....[0]....
.L_370:
        /*006c*/ 	.word	0x00000070


	//   ....[1]....
        /*0070*/ 	.word	0x00000d10


	//----- nvinfo : EIATTR_CRS_STACK_SIZE
	.align		4
.L_371:
        /*0074*/ 	.byte	0x04, 0x1e
        /*0076*/ 	.short	(.L_373 - .L_372)
.L_372:
        /*0078*/ 	.word	0x00000000


	//----- nvinfo : EIATTR_CBANK_PARAM_SIZE
	.align		4
.L_373:
        /*007c*/ 	.byte	0x03, 0x19
        /*007e*/ 	.short	0x001c


	//----- nvinfo : EIATTR_PARAM_CBANK
	.align		4
        /*0080*/ 	.byte	0x04, 0x0a
        /*0082*/ 	.short	(.L_375 - .L_374)
	.align		4
.L_374:
        /*0084*/ 	.word	index@(.nv.constant0._ZN9cogniware10multimodal4cuda26extractAudioFeaturesKernelEPKfPfiii)
        /*0088*/ 	.short	0x0380
        /*008a*/ 	.short	0x001c


	//----- nvinfo : EIATTR_SW_WAR
	.align		4
.L_375:
        /*008c*/ 	.byte	0x04, 0x36
        /*008e*/ 	.short	(.L_377 - .L_376)
.L_376:
        /*0090*/ 	.word	0x00000008
.L_377:


//--------------------- .nv.info._ZN9cogniware10multimodal4cuda27extractMelSpectrogramKernelEPKfPfiii --------------------------
	.section	.nv.info._ZN9cogniware10multimodal4cuda27extractMelSpectrogramKernelEPKfPfiii,"",@"SHT_CUDA_INFO"
	.sectionflags	@""
	.align	4


	//----- nvinfo : EIATTR_CUDA_API_VERSION
	.align		4
        /*0000*/ 	.byte	0x04, 0x37
        /*0002*/ 	.short	(.L_379 - .L_378)
.L_378:
        /*0004*/ 	.word	0x00000082


	//----- nvinfo : EIATTR_KPARAM_INFO
	.align		4
.L_379:
        /*0008*/ 	.byte	0x04, 0x17
        /*000a*/ 	.short	(.L_381 - .L_380)
.L_380:
        /*000c*/ 	.word	0x00000000
        /*0010*/ 	.short	0x0004
        /*0012*/ 	.short	0x0018
        /*0014*/ 	.byte	0x00, 0xf0, 0x11, 0x00


	//----- nvinfo : EIATTR_KPARAM_INFO
	.align		4
.L_381:
        /*0018*/ 	.byte	0x04, 0x17
        /*001a*/ 	.short	(.L_383 - .L_382)
.L_382:
        /*001c*/ 	.word	0x00000000
        /*0020*/ 	.short	0x0003
        /*0022*/ 	.short	0x0014
        /*0024*/ 	.byte	0x00, 0xf0, 0x11, 0x00


	//----- nvinfo : EIATTR_KPARAM_INFO
	.align		4
.L_383:
        /*0028*/ 	.byte	0x04, 0x17
        /*002a*/ 	.short	(.L_385 - .L_384)
.L_384:
        /*002c*/ 	.word	0x00000000
        /*0030*/ 	.short	0x0002
        /*0032*/ 	.short	0x0010
        /*0034*/ 	.byte	0x00, 0xf0, 0x11, 0x00


	//----- nvinfo : EIATTR_KPARAM_INFO
	.align		4
.L_385:
        /*0038*/ 	.byte	0x04, 0x17
        /*003a*/ 	.short	(.L_387 - .L_386)
.L_386:
        /*003c*/ 	.word	0x00000000
        /*0040*/ 	.short	0x0001
        /*0042*/ 	.short	0x0008
        /*0044*/ 	.byte	0x00, 0xf5, 0x21, 0x00


	//----- nvinfo : EIATTR_KPARAM_INFO
	.align		4
.L_387:
        /*0048*/ 	.byte	0x04, 0x17
        /*004a*/ 	.short	(.L_389 - .L_388)
.L_388:
        /*004c*/ 	.word	0x00000000
        /*0050*/ 	.short	0x0000
        /*0052*/ 	.short	0x0000
        /*0054*/ 	.byte	0x00, 0xf5, 0x21, 0x00


	//----- nvinfo : EIATTR_SPARSE_MMA_MASK
	.align		4
.L_389:
        /*0058*/ 	.byte	0x03, 0x50
        /*005a*/ 	.short	0x0000


	//----- nvinfo : EIATTR_MAXREG_COUNT
	.align		4
        /*005c*/ 	.byte	0x03, 0x1b
        /*005e*/ 	.short	0x00ff


	//----- nvinfo : EIATTR_MERCURY_ISA_VERSION
	.align		4
        /*0060*/ 	.byte	0x03, 0x5f
        /*0062*/ 	.short	0x0101


	//----- nvinfo : EIATTR_VRC_CTA_INIT_COUNT
	.align		4
        /*0064*/ 	.byte	0x02, 0x4a
	.zero		1
	.zero		1


	//----- nvinfo : EIATTR_EXIT_INSTR_OFFSETS
	.align		4
        /*0068*/ 	.byte	0x04, 0x1c
        /*006a*/ 	.short	(.L_391 - .L_390)


	//   ....[0]....
.L_390:
        /*006c*/ 	.word	0x00000260


	//   ....[1]....
        /*0070*/ 	.word	0x00000cd0


	//----- nvinfo : EIATTR_CRS_STACK_SIZE
	.align		4
.L_391:
        /*0074*/ 	.byte	0x04, 0x1e
        /*0076*/ 	.short	(.L_393 - .L_392)
.L_392:
        /*0078*/ 	.word	0x00000000


	//----- nvinfo : EIATTR_CBANK_PARAM_SIZE
	.align		4
.L_393:
        /*007c*/ 	.byte	0x03, 0x19
        /*007e*/ 	.short	0x001c


	//----- nvinfo : EIATTR_PARAM_CBANK
	.align		4
        /*0080*/ 	.byte	0x04, 0x0a
        /*0082*/ 	.short	(.L_395 - .L_394)
	.align		4
.L_394:
        /*0084*/ 	.word	index@(.nv.constant0._ZN9cogniware10multimodal4cuda27extractMelSpectrogramKernelEPKfPfiii)
        /*0088*/ 	.short	0x0380
        /*008a*/ 	.short	0x001c


	//----- nvinfo : EIATTR_SW_WAR
	.align		4
.L_395:
        /*008c*/ 	.byte	0x04, 0x36
        /*008e*/ 	.short	(.L_397 - .L_396)
.L_396:
        /*0090*/ 	.word	0x00000008
.L_397:


//--------------------- .nv.info._ZN9cogniware10multimodal4cuda20normalizeAudioKernelEPKfPfi --------------------------
	.section	.nv.info._ZN9cogniware10multimodal4cuda20normalizeAudioKernelEPKfPfi,"",@"SHT_CUDA_INFO"
	.sectionflags	@""
	.align	4


	//----- nvinfo : EIATTR_CUDA_API_VERSION
	.align		4
        /*0000*/ 	.byte	0x04, 0x37
        /*0002*/ 	.short	(.L_399 - .L_398)
.L_398:
        /*0004*/ 	.word	0x00000082


	//----- nvinfo : EIATTR_KPARAM_INFO
	.align		4
.L_399:
        /*0008*/ 	.byte	0x04, 0x17
        /*000a*/ 	.short	(.L_401 - .L_400)
.L_400:
        /*000c*/ 	.word	0x00000000
        /*0010*/ 	.short	0x0002
        /*0012*/ 	.short	0x0010
        /*0014*/ 	.byte	0x00, 0xf0, 0x11, 0x00


	//----- nvinfo : EIATTR_KPARAM_INFO
	.align		4
.L_401:
        /*0018*/ 	.byte	0x04, 0x17
        /*001a*/ 	.short	(.L_403 - .L_402)
.L_402:
        /*001c*/ 	.word	0x00000000
        /*0020*/ 	.short	0x0001
        /*0022*/ 	.short	0x0008
        /*0024*/ 	.byte	0x00, 0xf5, 0x21, 0x00


	//----- nvinfo : EIATTR_KPARAM_INFO
	.align		4
.L_403:
        /*0028*/ 	.byte	0x04, 0x17
        /*002a*/ 	.short	(.L_405 - .L_404)
.L_404:
        /*002c*/ 	.word	0x00000000
        /*0030*/ 	.short	0x0000
        /*0032*/ 	.short	0x0000
        /*0034*/ 	.byte	0x00, 0xf5, 0x21, 0x00


	//----- nvinfo : EIATTR_SPARSE_MMA_MASK
	.align		4
.L_405:
        /*0038*/ 	.byte	0x03, 0x50
        /*003a*/ 	.short	0x0000


	//----- nvinfo : EIATTR_MAXREG_COUNT
	.align		4
        /*003c*/ 	.byte	0x03, 0x1b
        /*003e*/ 	.short	0x00ff


	//----- nvinfo : EIATTR_MERCURY_ISA_VERSION
	.align		4
        /*0040*/ 	.byte	0x03, 0x5f
        /*0042*/ 	.short	0x0101


	//----- nvinfo : EIATTR_VRC_CTA_INIT_COUNT
	.align		4
        /*0044*/ 	.byte	0x02, 0x4a
	.zero		1
	.zero		1


	//----- nvinfo : EIATTR_EXIT_INSTR_OFFSETS
	.align		4
        /*0048*/ 	.byte	0x04, 0x1c
        /*004a*/ 	.short	(.L_407 - .L_406)


	//   ....[0]....
.L_406:
        /*004c*/ 	.word	0x00000070


	//   ....[1]....
        /*0050*/ 	.word	0x00000110


	//----- nvinfo : EIATTR_CBANK_PARAM_SIZE
	.align		4
.L_407:
        /*0054*/ 	.byte	0x03, 0x19
        /*0056*/ 	.short	0x0014


	//----- nvinfo : EIATTR_PARAM_CBANK
	.align		4
        /*0058*/ 	.byte	0x04, 0x0a
        /*005a*/ 	.short	(.L_409 - .L_408)
	.align		4
.L_408:
        /*005c*/ 	.word	index@(.nv.constant0._ZN9cogniware10multimodal4cuda20normalizeAudioKernelEPKfPfi)
        /*0060*/ 	.short	0x0380
        /*0062*/ 	.short	0x0014


	//----- nvinfo : EIATTR_SW_WAR
	.align		4
.L_409:
        /*0064*/ 	.byte	0x04, 0x36
        /*0066*/ 	.short	(.L_411 - .L_410)
.L_410:
        /*0068*/ 	.word	0x00000008
.L_411:


//--------------------- .nv.info._ZN9cogniware10multimodal4cuda19resampleAudioKernelEPKfPfii --------------------------
	.section	.nv.info._ZN9cogniware10multimodal4cuda19resampleAudioKernelEPKfPfii,"",@"SHT_CUDA_INFO"
	.sectionflags	@""
	.align	4


	//----- nvinfo : EIATTR_CUDA_API_VERSION
	.align		4
        /*0000*/ 	.byte	0x04, 0x37
        /*0002*/ 	.short	(.L_413 - .L_412)
.L_412:
        /*0004*/ 	.word	0x00000082


	//----- nvinfo : EIATTR_KPARAM_INFO
	.align		4
.L_413:
        /*0008*/ 	.byte	0x04, 0x17
        /*000a*/ 	.short	(.L_415 - .L_414)
.L_414:
        /*000c*/ 	.word	0x00000000
        /*0010*/ 	.short	0x0003
        /*0012*/ 	.short	0x0014
        /*0014*/ 	.byte	0x00, 0xf0, 0x11, 0x00


	//----- nvinfo : EIATTR_KPARAM_INFO
	.align		4
.L_415:
        /*0018*/ 	.byte	0x04, 0x17
        /*001a*/ 	.short	(.L_417 - .L_416)
.L_416:
        /*001c*/ 	.word	0x00000000
        /*0020*/ 	.short	0x0002
        /*0022*/ 	.short	0x0010
        /*0024*/ 	.byte	0x00, 0xf0, 0x11, 0x00


	//----- nvinfo : EIATTR_KPARAM_INFO
	.align		4
.L_417:
        /*0028*/ 	.byte	0x04, 0x17
        /*002a*/ 	.short	(.L_419 - .L_418)
.L_418:
        /*002c*/ 	.word	0x00000000
        /*0030*/ 	.short	0x0001
        /*0032*/ 	.short	0x0008
        /*0034*/ 	.byte	0x00, 0xf5, 0x21, 0x00


	//----- nvinfo : EIATTR_KPARAM_INFO
	.align		4
.L_419:
        /*0038*/ 	.byte	0x04, 0x17
        /*003a*/ 	.short	(.L_421 - .L_420)
.L_420:
        /*003c*/ 	.word	0x00000000
        /*0040*/ 	.short	0x0000
        /*0042*/ 	.short	0x0000
        /*0044*/ 	.byte	0x00, 0xf5, 0x21, 0x00


	//----- nvinfo : EIATTR_SPARSE_MMA_MASK
	.align		4
.L_421:
        /*0048*/ 	.byte	0x03, 0x50
        /*004a*/ 	.short	0x0000


	//----- nvinfo : EIATTR_MAXREG_COUNT
	.align		4
        /*004c*/ 	.byte	0x03, 0x1b
        /*004e*/ 	.short	0x00ff


	//----- nvinfo : EIATTR_MERCURY_ISA_VERSION
	.align		4
        /*0050*/ 	.byte	0x03, 0x5f
        /*0052*/ 	.short	0x0101


	//----- nvinfo : EIATTR_VRC_CTA_INIT_COUNT
	.align		4
        /*0054*/ 	.byte	0x02, 0x4a
	.zero		1
	.zero		1


	//----- nvinfo : EIATTR_EXIT_INSTR_OFFSETS
	.align		4
        /*0058*/ 	.byte	0x04, 0x1c
        /*005a*/ 	.short	(.L_423 - .L_422)


	//   ....[0]....
.L_422:
        /*005c*/ 	.word	0x00000070


	//   ....[1]....
        /*0060*/ 	.word	0x000001b0


	//   ....[2]....
        /*0064*/ 	.word	0x00000230


	//----- nvinfo : EIATTR_CRS_STACK_SIZE
	.align		4
.L_423:
        /*0068*/ 	.byte	0x04, 0x1e
        /*006a*/ 	.short	(.L_425 - .L_424)
.L_424:
        /*006c*/ 	.word	0x00000000


	//----- nvinfo : EIATTR_CBANK_PARAM_SIZE
	.align		4
.L_425:
        /*0070*/ 	.byte	0x03, 0x19
        /*0072*/ 	.short	0x0018


	//----- nvinfo : EIATTR_PARAM_CBANK
	.align		4
        /*0074*/ 	.byte	0x04, 0x0a
        /*0076*/ 	.short	(.L_427 - .L_426)
	.align		4
.L_426:
        /*0078*/ 	.word	index@(.nv.constant0._ZN9cogniware10multimodal4cuda19resampleAudioKernelEPKfPfii)
        /*007c*/ 	.short	0x0380
        /*007e*/ 	.short	0x0018


	//----- nvinfo : EIATTR_SW_WAR
	.align		4
.L_427:
        /*0080*/ 	.byte	0x04, 0x36
        /*0082*/ 	.short	(.L_429 - .L_428)
.L_428:
        /*0084*/ 	.word	0x00000008
.L_429:


//--------------------- .nv.info._ZN9cogniware10multimodal4cuda26extractImageFeaturesKernelEPKfPfiiii --------------------------
	.section	.nv.info._ZN9cogniware10multimodal4cuda26extractImageFeaturesKernelEPKfPfiiii,"",@"SHT_CUDA_INFO"
	.sectionflags	@""
	.align	4


	//----- nvinfo : EIATTR_CUDA_API_VERSION
	.align		4
        /*0000*/ 	.byte	0x04, 0x37
        /*0002*/ 	.short	(.L_431 - .L_430)
.L_430:
        /*0004*/ 	.word	0x00000082


	//----- nvinfo : EIATTR_KPARAM_INFO
	.align		4
.L_431:
        /*0008*/ 	.byte	0x04, 0x17
        /*000a*/ 	.short	(.L_433 - .L_432)
.L_432:
        /*000c*/ 	.word	0x00000000
        /*0010*/ 	.short	0x0005
        /*0012*/ 	.short	0x001c
        /*0014*/ 	.byte	0x00, 0xf0, 0x11, 0x00


	//----- nvinfo : EIATTR_KPARAM_INFO
	.align		4
.L_433:
        /*0018*/ 	.byte	0x04, 0x17
        /*001a*/ 	.short	(.L_435 - .L_434)
.L_434:
        /*001c*/ 	.word	0x00000000
        /*0020*/ 	.short	0x0004
        /*0022*/ 	.short	0x0018
        /*0024*/ 	.byte	0x00, 0xf0, 0x11, 0x00


	//----- nvinfo : EIATTR_KPARAM_INFO
	.align		4
.L_435:
        /*0028*/ 	.byte	0x04, 0x17
        /*002a*/ 	.short	(.L_437 - .L_436)
.L_436:
        /*002c*/ 	.word	0x00000000
        /*0030*/ 	.short	0x0003
        /*0032*/ 	.short	0x0014
        /*0034*/ 	.byte	0x00, 0xf0, 0x11, 0x00


	//----- nvinfo : EIATTR_KPARAM_INFO
	.align		4
.L_437:
        /*0038*/ 	.byte	0x04, 0x17
        /*003a*/ 	.short	(.L_439 - .L_438)
.L_438:
        /*003c*/ 	.word	0x00000000
        /*0040*/ 	.short	0x0002
        /*0042*/ 	.short	0x0010
        /*0044*/ 	.byte	0x00, 0xf0, 0x11, 0x00


	//----- nvinfo : EIATTR_KPARAM_INFO
	.align		4
.L_439:
        /*0048*/ 	.byte	0x04, 0x17
        /*004a*/ 	.short	(.L_441 - .L_440)
.L_440:
        /*004c*/ 	.word	0x00000000
        /*0050*/ 	.short	0x0001
        /*0052*/ 	.short	0x0008
        /*0054*/ 	.byte	0x00, 0xf5, 0x21, 0x00


	//----- nvinfo : EIATTR_KPARAM_INFO
	.align		4
.L_441:
        /*0058*/ 	.byte	0x04, 0x17
        /*005a*/ 	.short	(.L_443 - .L_442)
.L_442:
        /*005c*/ 	.word	0x00000000
        /*0060*/ 	.short	0x0000
        /*0062*/ 	.short	0x0000
        /*0064*/ 	.byte	0x00, 0xf5, 0x21, 0x00


	//----- nvinfo : EIATTR_SPARSE_MMA_MASK
	.align		4
.L_443:
        /*0068*/ 	.byte	0x03, 0x50
        /*006a*/ 	.short	0x0000


	//----- nvinfo : EIATTR_MAXREG_COUNT
	.align		4
        /*006c*/ 	.byte	0x03, 0x1b
        /*006e*/ 	.short	0x00ff


	//----- nvinfo : EIATTR_MERCURY_ISA_VERSION
	.align		4
        /*0070*/ 	.byte	0x03, 0x5f
        /*0072*/ 	.short	0x0101


	//----- nvinfo : EIATTR_VRC_CTA_INIT_COUNT
	.align		4
        /*0074*/ 	.byte	0x02, 0x4a
	.zero		1
	.zero		1


	//----- nvinfo : EIATTR_EXIT_INSTR_OFFSETS
	.align		4
        /*0078*/ 	.byte	0x04, 0x1c
        /*007a*/ 	.short	(.L_445 - .L_444)


	//   ....[0]....
.L_444:
        /*007c*/ 	.word	0x00000070


	//   ....[1]....
        /*0080*/ 	.word	0x00000d30


	//----- nvinfo : EIATTR_CRS_STACK_SIZE
	.align		4
.L_445:
        /*0084*/ 	.byte	0x04, 0x1e
        /*0086*/ 	.short	(.L_447 - .L_446)
.L_446:
        /*0088*/ 	.word	0x00000000


	//----- nvinfo : EIATTR_CBANK_PARAM_SIZE
	.align		4
.L_447:
        /*008c*/ 	.byte	0x03, 0x19
        /*008e*/ 	.short	0x0020


	//----- nvinfo : EIATTR_PARAM_CBANK
	.align		4
        /*0090*/ 	.byte	0x04, 0x0a
        /*0092*/ 	.short	(.L_449 - .L_448)
	.align		4
.L_448:
        /*0094*/ 	.word	index@(.nv.constant0._ZN9cogniware10multimodal4cuda26extractImageFeaturesKernelEPKfPfiiii)
        /*0098*/ 	.short	0x0380
        /*009a*/ 	.short	0x0020


	//----- nvinfo : EIATTR_SW_WAR
	.align		4
.L_449:
        /*009c*/ 	.byte	0x04, 0x36
        /*009e*/ 	.short	(.L_451 - .L_450)
.L_450:
        /*00a0*/ 	.word	0x00000008
.L_451:


//--------------------- .nv.info._ZN9cogniware10multimodal4cuda14rgbToBgrKernelEPKhPhii --------------------------
	.section	.nv.info._ZN9cogniware10multimodal4cuda14rgbToBgrKernelEPKhPhii,"",@"SHT_CUDA_INFO"
	.sectionflags	@""
	.align	4


	//----- nvinfo : EIATTR_CUDA_API_VERSION
	.align		4
        /*0000*/ 	.byte	0x04, 0x37
        /*0002*/ 	.short	(.L_453 - .L_452)
.L_452:
        /*0004*/ 	.word	0x00000082


	//----- nvinfo : EIATTR_KPARAM_INFO
	.align		4
.L_453:
        /*0008*/ 	.byte	0x04, 0x17
        /*000a*/ 	.short	(.L_455 - .L_454)
.L_454:
        /*000c*/ 	.word	0x00000000
        /*0010*/ 	.short	0x0003
        /*0012*/ 	.short	0x0014
        /*0014*/ 	.byte	0x00, 0xf0, 0x11, 0x00


	//----- nvinfo : EIATTR_KPARAM_INFO
	.align		4
.L_455:
        /*0018*/ 	.byte	0x04, 0x17
        /*001a*/ 	.short	(.L_457 - .L_456)
.L_456:
        /*001c*/ 	.word	0x00000000
        /*0020*/ 	.short	0x0002
        /*0022*/ 	.short	0x0010
        /*0024*/ 	.byte	0x00, 0xf0, 0x11, 0x00


	//----- nvinfo : EIATTR_KPARAM_INFO
	.align		4
.L_457:
        /*0028*/ 	.byte	0x04, 0x17
        /*002a*/ 	.short	(.L_459 - .L_458)
.L_458:
        /*002c*/ 	.word	0x00000000
        /*0030*/ 	.short	0x0001
        /*0032*/ 	.short	0x0008
        /*0034*/ 	.byte	0x00, 0xf5, 0x21, 0x00


	//----- nvinfo : EIATTR_KPARAM_INFO
	.align		4
.L_459:
        /*0038*/ 	.byte	0x04, 0x17
        /*003a*/ 	.short	(.L_461 - .L_460)
.L_460:
        /*003c*/ 	.word	0x00000000
        /*0040*/ 	.short	0x0000
        /*0042*/ 	.short	0x0000
        /*0044*/ 	.byte	0x00, 0xf5, 0x21, 0x00


	//----- nvinfo : EIATTR_SPARSE_MMA_MASK
	.align		4
.L_461:
        /*0048*/ 	.byte	0x03, 0x50
        /*004a*/ 	.short	0x0000


	//----- nvinfo : EIATTR_MAXREG_COUNT
	.align		4
        /*004c*/ 	.byte	0x03, 0x1b
        /*004e*/ 	.short	0x00ff


	//----- nvinfo : EIATTR_MERCURY_ISA_VERSION
	.align		4
        /*0050*/ 	.byte	0x03, 0x5f
        /*0052*/ 	.short	0x0101


	//----- nvinfo : EIATTR_VRC_CTA_INIT_COUNT
	.align		4
        /*0054*/ 	.byte	0x02, 0x4a
	.zero		1
	.zero		1


	//----- nvinfo : EIATTR_EXIT_INSTR_OFFSETS
	.align		4
        /*0058*/ 	.byte	0x04, 0x1c
        /*005a*/ 	.short	(.L_463 - .L_462)


	//   ....[0]....
.L_462:
        /*005c*/ 	.word	0x000000c0


	//   ....[1]....
        /*0060*/ 	.word	0x000001c0


	//----- nvinfo : EIATTR_CBANK_PARAM_SIZE
	.align		4
.L_463:
        /*0064*/ 	.byte	0x03, 0x19
        /*0066*/ 	.short	0x0018


	//----- nvinfo : EIATTR_PARAM_CBANK
	.align		4
        /*0068*/ 	.byte	0x04, 0x0a
        /*006a*/ 	.short	(.L_465 - .L_464)
	.align		4
.L_464:
        /*006c*/ 	.word	index@(.nv.constant0._ZN9cogniware10multimodal4cuda14rgbToBgrKernelEPKhPhii)
        /*0070*/ 	.short	0x0380
        /*0072*/ 	.short	0x0018


	//----- nvinfo : EIATTR_SW_WAR
	.align		4
.L_465:
        /*0074*/ 	.byte	0x04, 0x36
        /*0076*/ 	.short	(.L_467 - .L_466)
.L_466:
        /*0078*/ 	.word	0x00000008
.L_467:


//--------------------- .nv.info._ZN9cogniware10multimodal4cuda20normalizeImageKernelEPKhPfiiiff --------------------------
	.section	.nv.info._ZN9cogniware10multimodal4cuda20normalizeImageKernelEPKhPfiiiff,"",@"SHT_CUDA_INFO"
	.sectionflags	@""
	.align	4


	//----- nvinfo : EIATTR_CUDA_API_VERSION
	.align		4
        /*0000*/ 	.byte	0x04, 0x37
        /*0002*/ 	.short	(.L_469 - .L_468)
.L_468:
        /*0004*/ 	.word	0x00000082


	//----- nvinfo : EIATTR_KPARAM_INFO
	.align		4
.L_469:
        /*0008*/ 	.byte	0x04, 0x17
        /*000a*/ 	.short	(.L_471 - .L_470)
.L_470:
        /*000c*/ 	.word	0x00000000
        /*0010*/ 	.short	0x0006
        /*0012*/ 	.short	0x0020
        /*0014*/ 	.byte	0x00, 0xf0, 0x11, 0x00


	//----- nvinfo : EIATTR_KPARAM_INFO
	.align		4
.L_471:
        /*0018*/ 	.byte	0x04, 0x17
        /*001a*/ 	.short	(.L_473 - .L_472)
.L_472:
        /*001c*/ 	.word	0x00000000
        /*0020*/ 	.short	0x0005
        /*0022*/ 	.short	0x001c
        /*0024*/ 	.byte	0x00, 0xf0, 0x11, 0x00


	//----- nvinfo : EIATTR_KPARAM_INFO
	.align		4
.L_473:
        /*0028*/ 	.byte	0x04, 0x17
        /*002a*/ 	.short	(.L_475 - .L_474)
.L_474:
        /*002c*/ 	.word	0x00000000
        /*0030*/ 	.short	0x0004
        /*0032*/ 	.short	0x0018
        /*0034*/ 	.byte	0x00, 0xf0, 0x11, 0x00


	//----- nvinfo : EIATTR_KPARAM_INFO
	.align		4
.L_475:
        /*0038*/ 	.byte	0x04, 0x17
        /*003a*/ 	.short	(.L_477 - .L_476)
.L_476:
        /*003c*/ 	.word	0x00000000
        /*0040*/ 	.short	0x0003
        /*0042*/ 	.short	0x0014
        /*0044*/ 	.byte	0x00, 0xf0, 0x11, 0x00


	//----- nvinfo : EIATTR_KPARAM_INFO
	.align		4
.L_477:
        /*0048*/ 	.byte	0x04, 0x17
        /*004a*/ 	.short	(.L_479 - .L_478)
.L_478:
        /*004c*/ 	.word	0x00000000
        /*0050*/ 	.short	0x0002
        /*0052*/ 	.short	0x0010
        /*0054*/ 	.byte	0x00, 0xf0, 0x11, 0x00


	//----- nvinfo : EIATTR_KPARAM_INFO
	.align		4
.L_479:
        /*0058*/ 	.byte	0x04, 0x17
        /*005a*/ 	.short	(.L_481 - .L_480)
.L_480:
        /*005c*/ 	.word	0x00000000
        /*0060*/ 	.short	0x0001
        /*0062*/ 	.short	0x0008
        /*0064*/ 	.byte	0x00, 0xf5, 0x21, 0x00


	//----- nvinfo : EIATTR_KPARAM_INFO
	.align		4
.L_481:
        /*0068*/ 	.byte	0x04, 0x17
        /*006a*/ 	.short	(.L_483 - .L_482)
.L_482:
        /*006c*/ 	.word	0x00000000
        /*0070*/ 	.short	0x0000
        /*0072*/ 	.short	0x0000
        /*0074*/ 	.byte	0x00, 0xf5, 0x21, 0x00


	//----- nvinfo : EIATTR_SPARSE_MMA_MASK
	.align		4
.L_483:
        /*0078*/ 	.byte	0x03, 0x50
        /*007a*/ 	.short	0x0000


	//----- nvinfo : EIATTR_MAXREG_COUNT
	.align		4
        /*007c*/ 	.byte	0x03, 0x1b
        /*007e*/ 	.short	0x00ff


	//----- nvinfo : EIATTR_MERCURY_ISA_VERSION
	.align		4
        /*0080*/ 	.byte	0x03, 0x5f
        /*0082*/ 	.short	0x0101


	//----- nvinfo : EIATTR_VRC_CTA_INIT_COUNT
	.align		4
        /*0084*/ 	.byte	0x02, 0x4a
	.zero		1
	.zero		1


	//----- nvinfo : EIATTR_EXIT_INSTR_OFFSETS
	.align		4
        /*0088*/ 	.byte	0x04, 0x1c
        /*008a*/ 	.short	(.L_485 - .L_484)


	//   ....[0]....
.L_484:
        /*008c*/ 	.word	0x000000a0


	//   ....[1]....
        /*0090*/ 	.word	0x00000350


	//----- nvinfo : EIATTR_CRS_STACK_SIZE
	.align		4
.L_485:
        /*0094*/ 	.byte	0x04, 0x1e
        /*0096*/ 	.short	(.L_487 - .L_486)
.L_486:
        /*0098*/ 	.word	0x00000000


	//----- nvinfo : EIATTR_CBANK_PARAM_SIZE
	.align		4
.L_487:
        /*009c*/ 	.byte	0x03, 0x19
        /*009e*/ 	.short	0x0024


	//----- nvinfo : EIATTR_PARAM_CBANK
	.align		4
        /*00a0*/ 	.byte	0x04, 0x0a
        /*00a2*/ 	.short	(.L_489 - .L_488)
	.align		4
.L_488:
        /*00a4*/ 	.word	index@(.nv.constant0._ZN9cogniware10multimodal4cuda20normalizeImageKernelEPKhPfiiiff)
        /*00a8*/ 	.short	0x0380
        /*00aa*/ 	.short	0x0024


	//----- nvinfo : EIATTR_SW_WAR
	.align		4
.L_489:
        /*00ac*/ 	.byte	0x04, 0x36
        /*00ae*/ 	.short	(.L_491 - .L_490)
.L_490:
        /*00b0*/ 	.word	0x00000008
.L_491:


//--------------------- .nv.info._ZN9cogniware10multimodal4cuda17resizeImageKernelEPKhPhiiiii --------------------------
	.section	.nv.info._ZN9cogniware10multimodal4cuda17resizeImageKernelEPKhPhiiiii,"",@"SHT_CUDA_INFO"
	.sectionflags	@""
	.align	4


	//----- nvinfo : EIATTR_CUDA_API_VERSION
	.align		4
        /*0000*/ 	.byte	0x04, 0x37
        /*0002*/ 	.short	(.L_493 - .L_492)
.L_492:
        /*0004*/ 	.word	0x00000082


	//----- nvinfo : EIATTR_KPARAM_INFO
	.align		4
.L_493:
        /*0008*/ 	.byte	0x04, 0x17
        /*000a*/ 	.short	(.L_495 - .L_494)
.L_494:
        /*000c*/ 	.word	0x00000000
        /*0010*/ 	.short	0x0006
        /*0012*/ 	.short	0x0020
        /*0014*/ 	.byte	0x00, 0xf0, 0x11, 0x00


	//----- nvinfo : EIATTR_KPARAM_INFO
	.align		4
.L_495:
        /*0018*/ 	.byte	0x04, 0x17
        /*001a*/ 	.short	(.L_497 - .L_496)
.L_496:
        /*001c*/ 	.word	0x00000000
        /*0020*/ 	.short	0x0005
        /*0022*/ 	.short	0x001c
        /*0024*/ 	.byte	0x00, 0xf0, 0x11, 0x00


	//----- nvinfo : EIATTR_KPARAM_INFO
	.align		4
.L_497:
        /*0028*/ 	.byte	0x04, 0x17
        /*002a*/ 	.short	(.L_499 - .L_498)
.L_498:
        /*002c*/ 	.word	0x00000000
        /*0030*/ 	.short	0x0004
        /*0032*/ 	.short	0x0018
        /*0034*/ 	.byte	0x00, 0xf0, 0x11, 0x00


	//----- nvinfo : EIATTR_KPARAM_INFO
	.align		4
.L_499:
        /*0038*/ 	.byte	0x04, 0x17
        /*003a*/ 	.short	(.L_501 - .L_500)
.L_500:
        /*003c*/ 	.word	0x00000000
        /*0040*/ 	.short	0x0003
        /*0042*/ 	.short	0x0014
        /*0044*/ 	.byte	0x00, 0xf0, 0x11, 0x00


	//----- nvinfo : EIATTR_KPARAM_INFO
	.align		4
.L_501:
        /*0048*/ 	.byte	0x04, 0x17
        /*004a*/ 	.short	(.L_503 - .L_502)
.L_502:
        /*004c*/ 	.word	0x00000000
        /*0050*/ 	.short	0x0002
        /*0052*/ 	.short	0x0010
        /*0054*/ 	.byte	0x00, 0xf0, 0x11, 0x00


	//----- nvinfo : EIATTR_KPARAM_INFO
	.align		4
.L_503:
        /*0058*/ 	.byte	0x04, 0x17
        /*005a*/ 	.short	(.L_505 - .L_504)
.L_504:
        /*005c*/ 	.word	0x00000000
        /*0060*/ 	.short	0x0001
        /*0062*/ 	.short	0x0008
        /*0064*/ 	.byte	0x00, 0xf5, 0x21, 0x00


	//----- nvinfo : EIATTR_KPARAM_INFO
	.align		4
.L_505:
        /*0068*/ 	.byte	0x04, 0x17
        /*006a*/ 	.short	(.L_507 - .L_506)
.L_506:
        /*006c*/ 	.word	0x00000000
        /*0070*/ 	.short	0x0000
        /*0072*/ 	.short	0x0000
        /*0074*/ 	.byte	0x00, 0xf5, 0x21, 0x00


	//----- nvinfo : EIATTR_SPARSE_MMA_MASK
	.align		4
.L_507:
        /*0078*/ 	.byte	0x03, 0x50
        /*007a*/ 	.short	0x0000


	//----- nvinfo : EIATTR_MAXREG_COUNT
	.align		4
        /*007c*/ 	.byte	0x03, 0x1b
        /*007e*/ 	.short	0x00ff


	//----- nvinfo : EIATTR_MERCURY_ISA_VERSION
	.align		4
        /*0080*/ 	.byte	0x03, 0x5f
        /*0082*/ 	.short	0x0101


	//----- nvinfo : EIATTR_VRC_CTA_INIT_COUNT
	.align		4
        /*0084*/ 	.byte	0x02, 0x4a
	.zero		1
	.zero		1


	//----- nvinfo : EIATTR_EXIT_INSTR_OFFSETS
	.align		4
        /*0088*/ 	.byte	0x04, 0x1c
        /*008a*/ 	.short	(.L_509 - .L_508)


	//   ....[0]....
.L_508:
        /*008c*/ 	.word	0x000000c0


	//   ....[1]....
        /*0090*/ 	.word	0x000001d0


	//   ....[2]....
        /*0094*/ 	.word	0x00000720


	//   ....[3]....
        /*0098*/ 	.word	0x000008f0


	//   ....[4]....
        /*009c*/ 	.word	0x00000a40


	//   ....[5]....
        /*00a0*/ 	.word	0x00000b40


	//----- nvinfo : EIATTR_CRS_STACK_SIZE
	.align		4
.L_509:
        /*00a4*/ 	.byte	0x04, 0x1e
        /*00a6*/ 	.short	(.L_511 - .L_510)
.L_510:
        /*00a8*/ 	.word	0x00000000


	//----- nvinfo : EIATTR_CBANK_PARAM_SIZE
	.align		4
.L_511:
        /*00ac*/ 	.byte	0x03, 0x19
        /*00ae*/ 	.short	0x0024


	//----- nvinfo : EIATTR_PARAM_CBANK
	.align		4
        /*00b0*/ 	.byte	0x04, 0x0a
        /*00b2*/ 	.short	(.L_513 - .L_512)
	.align		4
.L_512:
        /*00b4*/ 	.word	index@(.nv.constant0._ZN9cogniware10multimodal4cuda17resizeImageKernelEPKhPhiiiii)
        /*00b8*/ 	.short	0x0380
        /*00ba*/ 	.short	0x0024


	//----- nvinfo : EIATTR_SW_WAR
	.align		4
.L_513:
        /*00bc*/ 	.byte	0x04, 0x36
        /*00be*/ 	.short	(.L_515 - .L_514)
.L_514:
        /*00c0*/ 	.word	0x00000008
.L_515:


//--------------------- .nv.callgraph             --------------------------
	.section	.nv.callgraph,"",@"SHT_CUDA_CALLGRAPH"
	.align	4
	.sectionentsize	8
	.align		4
        /*0000*/ 	.word	0x00000000
	.align		4
        /*0004*/ 	.word	0xffffffff
	.align		4
        /*0008*/ 	.word	0x00000000
	.align		4
        /*000c*/ 	.word	0xfffffffe
	.align		4
        /*0010*/ 	.word	0x00000000
	.align		4
        /*0014*/ 	.word	0xfffffffd
	.align		4
        /*0018*/ 	.word	0x00000000
	.align		4
        /*001c*/ 	.word	0xfffffffc


//--------------------- .text._ZN9cogniware10multimodal4cuda26batchProcessFeaturesKernelEPKfPfiii --------------------------
	.section	.text._ZN9cogniware10multimodal4cuda26batchProcessFeaturesKernelEPKfPfiii,"ax",@progbits
	.align	128
        .global         _ZN9cogniware10multimodal4cuda26batchProcessFeaturesKernelEPKfPfiii
        .type           _ZN9cogniware10multimodal4cuda26batchProcessFeaturesKernelEPKfPfiii,@function
        .size           _ZN9cogniware10multimodal4cuda26batchProcessFeaturesKernelEPKfPfiii,(.L_x_358 - _ZN9cogniware10multimodal4cuda26batchProcessFeaturesKernelEPKfPfiii)
        .other          _ZN9cogniware10multimodal4cuda26batchProcessFeaturesKernelEPKfPfiii,@"STO_CUDA_ENTRY STV_DEFAULT"
_ZN9cogniware10multimodal4cuda26batchProcessFeaturesKernelEPKfPfiii:
.text._ZN9cogniware10multimodal4cuda26batchProcessFeaturesKernelEPKfPfiii:
[----:B------:R-:W-:Y:S01]  /*0000*/  LDC R1, c[0x0][0x37c] ;  /* 0x0000df00ff017b82 */ /* 0x000fe20000000800 */
[----:B------:R-:W0:Y:S07]  /*0010*/  S2R R3, SR_TID.X ;  /* 0x0000000000037919 */ /* 0x000e2e0000002100 */
[----:B------:R-:W0:Y:S08]  /*0020*/  S2UR UR4, SR_CTAID.X ;  /* 0x00000000000479c3 */ /* 0x000e300000002500 */
[----:B------:R-:W0:Y:S08]  /*0030*/  LDC R4, c[0x0][0x360] ;  /* 0x0000d800ff047b82 */ /* 0x000e300000000800 */
[----:B------:R-:W1:Y:S08]  /*0040*/  LDC R7, c[0x0][0x398] ;  /* 0x0000e600ff077b82 */ /* 0x000e700000000800 */
[----:B------:R-:W2:Y:S08]  /*0050*/  S2UR UR6, SR_CTAID.Z ;  /* 0x00000000000679c3 */ /* 0x000eb00000002700 */
[----:B------:R-:W2:Y:S01]  /*0060*/  LDC R0, c[0x0][0x390] ;  /* 0x0000e400ff007b82 */ /* 0x000ea20000000800 */
[----:B0-----:R-:W-:-:S05]  /*0070*/  IMAD R4, R4, UR4, R3 ;  /* 0x0000000404047c24 */ /* 0x001fca000f8e0203 */
[----:B-1----:R-:W-:-:S04]  /*0080*/  ISETP.GE.AND P0, PT, R4, R7, PT ;  /* 0x000000070400720c */ /* 0x002fc80003f06270 */
[----:B--2---:R-:W-:-:S13]  /*0090*/  ISETP.LE.OR P0, PT, R0, UR6, P0 ;  /* 0x0000000600007c0c */ /* 0x004fda0008703670 */
[----:B------:R-:W-:Y:S05]  /*00a0*/  @P0 EXIT ;  /* 0x000000000000094d */ /* 0x000fea0003800000 */
[----:B------:R-:W-:Y:S01]  /*00b0*/  IABS R9, R7 ;  /* 0x0000000700097213 */ /* 0x000fe20000000000 */
[----:B------:R-:W0:Y:S01]  /*00c0*/  LDC R0, c[0x0][0x394] ;  /* 0x0000e500ff007b82 */ /* 0x000e220000000800 */
[----:B------:R-:W1:Y:S02]  /*00d0*/  LDCU.64 UR8, c[0x0][0x358] ;  /* 0x00006b00ff0877ac */ /* 0x000e640008000a00 */
[----:B------:R-:W2:Y:S08]  /*00e0*/  I2F.RP R5, R9 ;  /* 0x0000000900057306 */ /* 0x000eb00000209400 */
[----:B--2---:R-:W2:Y:S02]  /*00f0*/  MUFU.RCP R5, R5 ;  /* 0x0000000500057308 */ /* 0x004ea40000001000 */
[----:B--2---:R-:W-:-:S06]  /*0100*/  VIADD R2, R5, 0xffffffe ;  /* 0x0ffffffe05027836 */ /* 0x004fcc0000000000 */
[----:B------:R2:W3:Y:S02]  /*0110*/  F2I.FTZ.U32.TRUNC.NTZ R3, R2 ;  /* 0x0000000200037305 */ /* 0x0004e4000021f000 */
[----:B--2---:R-:W-:Y:S02]  /*0120*/  HFMA2 R2, -RZ, RZ, 0, 0 ;  /* 0x00000000ff027431 */ /* 0x004fe400000001ff */
[----:B---3--:R-:W-:-:S04]  /*0130*/  IMAD.MOV R6, RZ, RZ, -R3 ;  /* 0x000000ffff067224 */ /* 0x008fc800078e0a03 */
[----:B------:R-:W-:Y:S01]  /*0140*/  IMAD R11, R6, R9, RZ ;  /* 0x00000009060b7224 */ /* 0x000fe200078e02ff */
[----:B0-----:R-:W-:-:S03]  /*0150*/  IABS R6, R0 ;  /* 0x0000000000067213 */ /* 0x001fc60000000000 */
[----:B------:R-:W-:-:S06]  /*0160*/  IMAD.HI.U32 R3, R3, R11, R2 ;  /* 0x0000000b03037227 */ /* 0x000fcc00078e0002 */
[----:B------:R-:W-:-:S04]  /*0170*/  IMAD.HI.U32 R5, R3, R6, RZ ;  /* 0x0000000603057227 */ /* 0x000fc800078e00ff */
[----:B------:R-:W-:-:S04]  /*0180*/  IMAD.MOV R3, RZ, RZ, -R5 ;  /* 0x000000ffff037224 */ /* 0x000fc800078e0a05 */
[----:B------:R-:W-:-:S05]  /*0190*/  IMAD R2, R9, R3, R6 ;  /* 0x0000000309027224 */ /* 0x000fca00078e0206 */
[----:B------:R-:W-:-:S13]  /*01a0*/  ISETP.GT.U32.AND P2, PT, R9, R2, PT ;  /* 0x000000020900720c */ /* 0x000fda0003f44070 */
[----:B------:R-:W-:Y:S01]  /*01b0*/  @!P2 IMAD.IADD R2, R2, 0x1, -R9 ;  /* 0x000000010202a824 */ /* 0x000fe200078e0a09 */
[----:B------:R-:W-:Y:S02]  /*01c0*/  @!P2 IADD3 R5, PT, PT, R5, 0x1, RZ ;  /* 0x000000010505a810 */ /* 0x000fe40007ffe0ff */
[----:B------:R-:W-:Y:S02]  /*01d0*/  ISETP.NE.AND P2, PT, R7, RZ, PT ;  /* 0x000000ff0700720c */ /* 0x000fe40003f45270 */
[----:B------:R-:W-:Y:S02]  /*01e0*/  ISETP.GE.U32.AND P0, PT, R2, R9, PT ;  /* 0x000000090200720c */ /* 0x000fe40003f06070 */
[----:B------:R-:W-:Y:S02]  /*01f0*/  LOP3.LUT R2, R0, R7, RZ, 0x3c, !PT ;  /* 0x0000000700027212 */ /* 0x000fe400078e3cff */
[----:B------:R-:W-:Y:S02]  /*0200*/  MOV R9, RZ ;  /* 0x000000ff00097202 */ /* 0x000fe40000000f00 */
[----:B------:R-:W-:-:S07]  /*0210*/  ISETP.GE.AND P1, PT, R2, RZ, PT ;  /* 0x000000ff0200720c */ /* 0x000fce0003f26270 */
[----:B------:R-:W-:-:S06]  /*0220*/  @P0 VIADD R5, R5, 0x1 ;  /* 0x0000000105050836 */ /* 0x000fcc0000000000 */
[----:B------:R-:W-:Y:S01]  /*0230*/  @!P1 IMAD.MOV R5, RZ, RZ, -R5 ;  /* 0x000000ffff059224 */ /* 0x000fe200078e0a05 */
[----:B------:R-:W-:-:S04]  /*0240*/  @!P2 LOP3.LUT R5, RZ, R7, RZ, 0x33, !PT ;  /* 0x00000007ff05a212 */ /* 0x000fc800078e33ff */
[----:B------:R-:W-:-:S13]  /*0250*/  ISETP.GE.AND P0, PT, R5, 0x1, PT ;  /* 0x000000010500780c */ /* 0x000fda0003f06270 */
[----:B-1----:R-:W-:Y:S05]  /*0260*/  @!P0 BRA `(.L_x_0) ;  /* 0x0000000400b08947 */ /* 0x002fea0003800000 */
[C---:B------:R-:W-:Y:S01]  /*0270*/  ISETP.GE.U32.AND P0, PT, R5.reuse, 0x10, PT ;  /* 0x000000100500780c */ /* 0x040fe20003f06070 */
[----:B------:R-:W-:Y:S01]  /*0280*/  IMAD R7, R4, R5, RZ ;  /* 0x0000000504077224 */ /* 0x000fe200078e02ff */
[----:B------:R-:W-:Y:S01]  /*0290*/  LOP3.LUT R25, R5, 0xf, RZ, 0xc0, !PT ;  /* 0x0000000f05197812 */ /* 0x000fe200078ec0ff */
[----:B------:R-:W-:Y:S02]  /*02a0*/  IMAD.MOV.U32 R9, RZ, RZ, RZ ;  /* 0x000000ffff097224 */ /* 0x000fe400078e00ff */
[----:B------:R-:W-:Y:S01]  /*02b0*/  IMAD.MOV.U32 R11, RZ, RZ, RZ ;  /* 0x000000ffff0b7224 */ /* 0x000fe200078e00ff */
[----:B------:R-:W-:Y:S01]  /*02c0*/  ISETP.NE.AND P1, PT, R25, RZ, PT ;  /* 0x000000ff1900720c */ /* 0x000fe20003f25270 */
[----:B------:R-:W-:-:S06]  /*02d0*/  IMAD R6, R0, UR6, R7 ;  /* 0x0000000600067c24 */ /* 0x000fcc000f8e0207 */
[----:B------:R-:W-:Y:S06]  /*02e0*/  @!P0 BRA `(.L_x_1) ;  /* 0x0000000000b88947 */ /* 0x000fec0003800000 */
[----:B------:R-:W0:Y:S01]  /*02f0*/  LDCU.64 UR4, c[0x0][0x380] ;  /* 0x00007000ff0477ac */ /* 0x000e220008000a00 */
[----:B------:R-:W-:Y:S01]  /*0300*/  LOP3.LUT R11, R5, 0x7ffffff0, RZ, 0xc0, !PT ;  /* 0x7ffffff0050b7812 */ /* 0x000fe200078ec0ff */
[----:B------:R-:W-:Y:S02]  /*0310*/  HFMA2 R9, -RZ, RZ, 0, 0 ;  /* 0x00000000ff097431 */ /* 0x000fe400000001ff */
[----:B------:R-:W-:Y:S02]  /*0320*/  IMAD.MOV.U32 R8, RZ, RZ, R6 ;  /* 0x000000ffff087224 */ /* 0x000fe400078e0006 */
[----:B------:R-:W-:Y:S01]  /*0330*/  IMAD.MOV R26, RZ, RZ, -R11 ;  /* 0x000000ffff1a7224 */ /* 0x000fe200078e0a0b */
[----:B0-----:R-:W-:-:S04]  /*0340*/  UIADD3 UR4, UP0, UPT, UR4, 0x20, URZ ;  /* 0x0000002004047890 */ /* 0x001fc8000ff1e0ff */
[----:B------:R-:W-:-:S12]  /*0350*/  UIADD3.X UR5, UPT, UPT, URZ, UR5, URZ, UP0, !UPT ;  /* 0x00000005ff057290 */ /* 0x000fd800087fe4ff */
.L_x_2:
[----:B------:R-:W-:Y:S01]  /*0360*/  MOV R2, UR4 ;  /* 0x0000000400027c02 */ /* 0x000fe20008000f00 */
[----:B------:R-:W-:-:S04]  /*0370*/  IMAD.U32 R3, RZ, RZ, UR5 ;  /* 0x00000005ff037e24 */ /* 0x000fc8000f8e00ff */
[----:B------:R-:W-:-:S05]  /*0380*/  IMAD.WIDE R2, R8, 0x4, R2 ;  /* 0x0000000408027825 */ /* 0x000fca00078e0202 */
[----:B------:R-:W2:Y:S04]  /*0390*/  LDG.E R24, desc[UR8][R2.64+-0x20] ;  /* 0xffffe00802187981 */ /* 0x000ea8000c1e1900 */
[----:B------:R-:W3:Y:S04]  /*03a0*/  LDG.E R27, desc[UR8][R2.64+-0x1c] ;  /* 0xffffe408021b7981 */ /* 0x000ee8000c1e1900 */
[----:B------:R-:W4:Y:S04]  /*03b0*/  LDG.E R22, desc[UR8][R2.64+-0x18] ;  /* 0xffffe80802167981 */ /* 0x000f28000c1e1900 */
[----:B------:R-:W5:Y:S04]  /*03c0*/  LDG.E R21, desc[UR8][R2.64+-0x14] ;  /* 0xffffec0802157981 */ /* 0x000f68000c1e1900 */
        /* <DEDUP_REMOVED lines=10> */
[----:B------:R-:W5:Y:S01]  /*0470*/  LDG.E R23, desc[UR8][R2.64+0x1c] ;  /* 0x00001c0802177981 */ /* 0x000f62000c1e1900 */
[----:B--2---:R-:W-:-:S03]  /*0480*/  FADD R24, R24, R9 ;  /* 0x0000000918187221 */ /* 0x004fc60000000000 */
[----:B------:R-:W2:Y:S01]  /*0490*/  LDG.E R9, desc[UR8][R2.64+0x18] ;  /* 0x0000180802097981 */ /* 0x000ea2000c1e1900 */
[----:B---3--:R-:W-:-:S04]  /*04a0*/  FADD R27, R24, R27 ;  /* 0x0000001b181b7221 */ /* 0x008fc80000000000 */
[----:B----4-:R-:W-:-:S04]  /*04b0*/  FADD R22, R27, R22 ;  /* 0x000000161b167221 */ /* 0x010fc80000000000 */
[----:B-----5:R-:W-:-:S04]  /*04c0*/  FADD R21, R22, R21 ;  /* 0x0000001516157221 */ /* 0x020fc80000000000 */
[----:B------:R-:W-:-:S04]  /*04d0*/  FADD R20, R21, R20 ;  /* 0x0000001415147221 */ /* 0x000fc80000000000 */
[----:B------:R-:W-:-:S04]  /*04e0*/  FADD R19, R20, R19 ;  /* 0x0000001314137221 */ /* 0x000fc80000000000 */
[----:B------:R-:W-:-:S04]  /*04f0*/  FADD R18, R19, R18 ;  /* 0x0000001213127221 */ /* 0x000fc80000000000 */
[----:B------:R-:W-:-:S04]  /*0500*/  FADD R17, R18, R17 ;  /* 0x0000001112117221 */ /* 0x000fc80000000000 */
[----:B------:R-:W-:-:S04]  /*0510*/  FADD R16, R17, R16 ;  /* 0x0000001011107221 */ /* 0x000fc80000000000 */
[----:B------:R-:W-:Y:S01]  /*0520*/  FADD R15, R16, R15 ;  /* 0x0000000f100f7221 */ /* 0x000fe20000000000 */
[----:B------:R-:W-:-:S03]  /*0530*/  VIADD R26, R26, 0x10 ;  /* 0x000000101a1a7836 */ /* 0x000fc60000000000 */
[----:B------:R-:W-:Y:S02]  /*0540*/  FADD R14, R15, R14 ;  /* 0x0000000e0f0e7221 */ /* 0x000fe40000000000 */
[----:B------:R-:W-:Y:S02]  /*0550*/  ISETP.NE.AND P0, PT, R26, RZ, PT ;  /* 0x000000ff1a00720c */ /* 0x000fe40003f05270 */
[----:B------:R-:W-:-:S04]  /*0560*/  FADD R13, R14, R13 ;  /* 0x0000000d0e0d7221 */ /* 0x000fc80000000000 */
[----:B------:R-:W-:-:S04]  /*0570*/  FADD R13, R13, R12 ;  /* 0x0000000c0d0d7221 */ /* 0x000fc80000000000 */
[----:B------:R-:W-:Y:S01]  /*0580*/  FADD R10, R13, R10 ;  /* 0x0000000a0d0a7221 */ /* 0x000fe20000000000 */
[----:B------:R-:W-:-:S03]  /*0590*/  IADD3 R8, PT, PT, R8, 0x10, RZ ;  /* 0x0000001008087810 */ /* 0x000fc60007ffe0ff */
[----:B--2---:R-:W-:-:S04]  /*05a0*/  FADD R10, R10, R9 ;  /* 0x000000090a0a7221 */ /* 0x004fc80000000000 */
[----:B------:R-:W-:Y:S01]  /*05b0*/  FADD R9, R10, R23 ;  /* 0x000000170a097221 */ /* 0x000fe20000000000 */
[----:B------:R-:W-:Y:S06]  /*05c0*/  @P0 BRA `(.L_x_2) ;  /* 0xfffffffc00640947 */ /* 0x000fec000383ffff */
.L_x_1:
[----:B------:R-:W-:Y:S05]  /*05d0*/  @!P1 BRA `(.L_x_0) ;  /* 0x0000000000d49947 */ /* 0x000fea0003800000 */
[----:B------:R-:W-:Y:S02]  /*05e0*/  ISETP.GE.U32.AND P0, PT, R25, 0x8, PT ;  /* 0x000000081900780c */ /* 0x000fe40003f06070 */
[----:B------:R-:W-:-:S04]  /*05f0*/  LOP3.LUT R10, R5, 0x7, RZ, 0xc0, !PT ;  /* 0x00000007050a7812 */ /* 0x000fc800078ec0ff */
[----:B------:R-:W-:-:S07]  /*0600*/  ISETP.NE.AND P1, PT, R10, RZ, PT ;  /* 0x000000ff0a00720c */ /* 0x000fce0003f25270 */
[----:B------:R-:W-:Y:S06]  /*0610*/  @!P0 BRA `(.L_x_3) ;  /* 0x0000000000508947 */ /* 0x000fec0003800000 */
[----:B------:R-:W0:Y:S01]  /*0620*/  LDC.64 R2, c[0x0][0x380] ;  /* 0x0000e000ff027b82 */ /* 0x000e220000000a00 */
[----:B------:R-:W-:-:S04]  /*0630*/  IMAD.IADD R13, R6, 0x1, R11 ;  /* 0x00000001060d7824 */ /* 0x000fc800078e020b */
[----:B0-----:R-:W-:-:S05]  /*0640*/  IMAD.WIDE R2, R13, 0x4, R2 ;  /* 0x000000040d027825 */ /* 0x001fca00078e0202 */
[----:B------:R-:W2:Y:S04]  /*0650*/  LDG.E R8, desc[UR8][R2.64] ;  /* 0x0000000802087981 */ /* 0x000ea8000c1e1900 */
[----:B------:R-:W3:Y:S04]  /*0660*/  LDG.E R13, desc[UR8][R2.64+0x4] ;  /* 0x00000408020d7981 */ /* 0x000ee8000c1e1900 */
[----:B------:R-:W4:Y:S04]  /*0670*/  LDG.E R15, desc[UR8][R2.64+0x8] ;  /* 0x00000808020f7981 */ /* 0x000f28000c1e1900 */
[----:B------:R-:W5:Y:S04]  /*0680*/  LDG.E R17, desc[UR8][R2.64+0xc] ;  /* 0x00000c0802117981 */ /* 0x000f68000c1e1900 */
[----:B------:R-:W5:Y:S04]  /*0690*/  LDG.E R19, desc[UR8][R2.64+0x10] ;  /* 0x0000100802137981 */ /* 0x000f68000c1e1900 */
[----:B------:R-:W5:Y:S04]  /*06a0*/  LDG.E R21, desc[UR8][R2.64+0x14] ;  /* 0x0000140802157981 */ /* 0x000f68000c1e1900 */
[----:B------:R-:W5:Y:S04]  /*06b0*/  LDG.E R23, desc[UR8][R2.64+0x18] ;  /* 0x0000180802177981 */ /* 0x000f68000c1e1900 */
[----:B------:R-:W5:Y:S01]  /*06c0*/  LDG.E R25, desc[UR8][R2.64+0x1c] ;  /* 0x00001c0802197981 */ /* 0x000f62000c1e1900 */
[----:B------:R-:W-:-:S02]  /*06d0*/  VIADD R11, R11, 0x8 ;  /* 0x000000080b0b7836 */ /* 0x000fc40000000000 */
[----:B--2---:R-:W-:-:S04]  /*06e0*/  FADD R8, R9, R8 ;  /* 0x0000000809087221 */ /* 0x004fc80000000000 */
[----:B---3--:R-:W-:-:S04]  /*06f0*/  FADD R8, R8, R13 ;  /* 0x0000000d08087221 */ /* 0x008fc80000000000 */
[----:B----4-:R-:W-:-:S04]  /*0700*/  FADD R8, R8, R15 ;  /* 0x0000000f08087221 */ /* 0x010fc80000000000 */
[----:B-----5:R-:W-:-:S04]  /*0710*/  FADD R8, R8, R17 ;  /* 0x0000001108087221 */ /* 0x020fc80000000000 */
[----:B------:R-:W-:-:S04]  /*0720*/  FADD R8, R8, R19 ;  /* 0x0000001308087221 */ /* 0x000fc80000000000 */
[----:B------:R-:W-:-:S04]  /*0730*/  FADD R8, R8, R21 ;  /* 0x0000001508087221 */ /* 0x000fc80000000000 */
[----:B------:R-:W-:-:S04]  /*0740*/  FADD R8, R8, R23 ;  /* 0x0000001708087221 */ /* 0x000fc80000000000 */
[----:B------:R-:W-:-:S07]  /*0750*/  FADD R9, R8, R25 ;  /* 0x0000001908097221 */ /* 0x000fce0000000000 */
.L_x_3:
[----:B------:R-:W-:Y:S05]  /*0760*/  @!P1 BRA `(.L_x_0) ;  /* 0x0000000000709947 */ /* 0x000fea0003800000 */
[----:B------:R-:W-:Y:S02]  /*0770*/  ISETP.GE.U32.AND P0, PT, R10, 0x4, PT ;  /* 0x000000040a00780c */ /* 0x000fe40003f06070 */
[----:B------:R-:W-:-:S04]  /*0780*/  LOP3.LUT R8, R5, 0x3, RZ, 0xc0, !PT ;  /* 0x0000000305087812 */ /* 0x000fc800078ec0ff */
[----:B------:R-:W-:-:S07]  /*0790*/  ISETP.NE.AND P1, PT, R8, RZ, PT ;  /* 0x000000ff0800720c */ /* 0x000fce0003f25270 */
[----:B------:R-:W-:Y:S06]  /*07a0*/  @!P0 BRA `(.L_x_4) ;  /* 0x0000000000308947 */ /* 0x000fec0003800000 */
[----:B------:R-:W0:Y:S01]  /*07b0*/  LDC.64 R2, c[0x0][0x380] ;  /* 0x0000e000ff027b82 */ /* 0x000e220000000a00 */
[----:B------:R-:W-:-:S05]  /*07c0*/  IADD3 R13, PT, PT, R6, R11, RZ ;  /* 0x0000000b060d7210 */ /* 0x000fca0007ffe0ff */
[----:B0-----:R-:W-:-:S05]  /*07d0*/  IMAD.WIDE R2, R13, 0x4, R2 ;  /* 0x000000040d027825 */ /* 0x001fca00078e0202 */
[----:B------:R-:W2:Y:S04]  /*07e0*/  LDG.E R6, desc[UR8][R2.64] ;  /* 0x0000000802067981 */ /* 0x000ea8000c1e1900 */
[----:B------:R-:W3:Y:S04]  /*07f0*/  LDG.E R13, desc[UR8][R2.64+0x4] ;  /* 0x00000408020d7981 */ /* 0x000ee8000c1e1900 */
[----:B------:R-:W4:Y:S04]  /*0800*/  LDG.E R15, desc[UR8][R2.64+0x8] ;  /* 0x00000808020f7981 */ /* 0x000f28000c1e1900 */
[----:B------:R-:W5:Y:S01]  /*0810*/  LDG.E R17, desc[UR8][R2.64+0xc] ;  /* 0x00000c0802117981 */ /* 0x000f62000c1e1900 */
[----:B------:R-:W-:-:S02]  /*0820*/  VIADD R11, R11, 0x4 ;  /* 0x000000040b0b7836 */ /* 0x000fc40000000000 */
[----:B--2---:R-:W-:-:S04]  /*0830*/  FADD R6, R9, R6 ;  /* 0x0000000609067221 */ /* 0x004fc80000000000 */
[----:B---3--:R-:W-:-:S04]  /*0840*/  FADD R6, R6, R13 ;  /* 0x0000000d06067221 */ /* 0x008fc80000000000 */
[----:B----4-:R-:W-:-:S04]  /*0850*/  FADD R6, R6, R15 ;  /* 0x0000000f06067221 */ /* 0x010fc80000000000 */
[----:B-----5:R-:W-:-:S07]  /*0860*/  FADD R9, R6, R17 ;  /* 0x0000001106097221 */ /* 0x020fce0000000000 */
.L_x_4:
[----:B------:R-:W-:Y:S05]  /*0870*/  @!P1 BRA `(.L_x_0) ;  /* 0x00000000002c9947 */ /* 0x000fea0003800000 */
[----:B------:R-:W0:Y:S01]  /*0880*/  LDC.64 R12, c[0x0][0x380] ;  /* 0x0000e000ff0c7b82 */ /* 0x000e220000000a00 */
[----:B------:R-:W-:Y:S01]  /*0890*/  IMAD R0, R0, UR6, R11 ;  /* 0x0000000600007c24 */ /* 0x000fe2000f8e020b */
[----:B------:R-:W-:-:S03]  /*08a0*/  IADD3 R6, PT, PT, -R8, RZ, RZ ;  /* 0x000000ff08067210 */ /* 0x000fc60007ffe1ff */
[----:B------:R-:W-:-:S07]  /*08b0*/  IMAD.IADD R7, R7, 0x1, R0 ;  /* 0x0000000107077824 */ /* 0x000fce00078e0200 */
.L_x_5:
[----:B0-----:R-:W-:-:S06]  /*08c0*/  IMAD.WIDE R2, R7, 0x4, R12 ;  /* 0x0000000407027825 */ /* 0x001fcc00078e020c */
[----:B------:R-:W2:Y:S01]  /*08d0*/  LDG.E R2, desc[UR8][R2.64] ;  /* 0x0000000802027981 */ /* 0x000ea2000c1e1900 */
[----:B------:R-:W-:Y:S01]  /*08e0*/  IADD3 R6, PT, PT, R6, 0x1, RZ ;  /* 0x0000000106067810 */ /* 0x000fe20007ffe0ff */
[----:B------:R-:W-:-:S03]  /*08f0*/  VIADD R7, R7, 0x1 ;  /* 0x0000000107077836 */ /* 0x000fc60000000000 */
[----:B------:R-:W-:Y:S01]  /*0900*/  ISETP.NE.AND P0, PT, R6, RZ, PT ;  /* 0x000000ff0600720c */ /* 0x000fe20003f05270 */
[----:B--2---:R-:W-:-:S12]  /*0910*/  FADD R9, R2, R9 ;  /* 0x0000000902097221 */ /* 0x004fd80000000000 */
[----:B------:R-:W-:Y:S05]  /*0920*/  @P0 BRA `(.L_x_5) ;  /* 0xfffffffc00e40947 */ /* 0x000fea000383ffff */
.L_x_0:
[----:B------:R-:W-:Y:S01]  /*0930*/  I2FP.F32.S32 R6, R5 ;  /* 0x0000000500067245 */ /* 0x000fe20000201400 */
[----:B------:R-:W-:Y:S03]  /*0940*/  BSSY.RECONVERGENT B0, `(.L_x_6) ;  /* 0x000000d000007945 */ /* 0x000fe60003800200 */
[----:B------:R-:W0:Y:S08]  /*0950*/  MUFU.RCP R0, R6 ;  /* 0x0000000600007308 */ /* 0x000e300000001000 */
[----:B------:R-:W1:Y:S01]  /*0960*/  FCHK P0, R9, R6 ;  /* 0x0000000609007302 */ /* 0x000e620000000000 */
[----:B0-----:R-:W-:-:S04]  /*0970*/  FFMA R3, -R6, R0, 1 ;  /* 0x3f80000006037423 */ /* 0x001fc80000000100 */
[----:B------:R-:W-:-:S04]  /*0980*/  FFMA R0, R0, R3, R0 ;  /* 0x0000000300007223 */ /* 0x000fc80000000000 */
[----:B------:R-:W-:-:S04]  /*0990*/  FFMA R2, R0, R9, RZ ;  /* 0x0000000900027223 */ /* 0x000fc800000000ff */
[----:B------:R-:W-:-:S04]  /*09a0*/  FFMA R3, -R6, R2, R9 ;  /* 0x0000000206037223 */ /* 0x000fc80000000109 */
[----:B------:R-:W-:Y:S01]  /*09b0*/  FFMA R5, R0, R3, R2 ;  /* 0x0000000300057223 */ /* 0x000fe20000000002 */
[----:B-1----:R-:W-:Y:S06]  /*09c0*/  @!P0 BRA `(.L_x_7) ;  /* 0x0000000000108947 */ /* 0x002fec0003800000 */
[----:B------:R-:W-:Y:S02]  /*09d0*/  MOV R3, R9 ;  /* 0x0000000900037202 */ /* 0x000fe40000000f00 */
[----:B------:R-:W-:-:S07]  /*09e0*/  MOV R2, 0xa00 ;  /* 0x00000a0000027802 */ /* 0x000fce0000000f00 */
[----:B------:R-:W-:Y:S05]  /*09f0*/  CALL.REL.NOINC `($__internal_0_$__cuda_sm3x_div_rn_noftz_f32_slowpath) ;  /* 0x0000000000207944 */ /* 0x000fea0003c00000 */
[----:B------:R-:W-:-:S07]  /*0a00*/  IMAD.MOV.U32 R5, RZ, RZ, R0 ;  /* 0x000000ffff057224 */ /* 0x000fce00078e0000 */
.L_x_7:
[----:B------:R-:W-:Y:S05]  /*0a10*/  BSYNC.RECONVERGENT B0 ;  /* 0x0000000000007941 */ /* 0x000fea0003800200 */
.L_x_6:
[----:B------:R-:W0:Y:S08]  /*0a20*/  LDC R7, c[0x0][0x398] ;  /* 0x0000e600ff077b82 */ /* 0x000e300000000800 */
[----:B------:R-:W1:Y:S01]  /*0a30*/  LDC.64 R2, c[0x0][0x388] ;  /* 0x0000e200ff027b82 */ /* 0x000e620000000a00 */
[----:B0-----:R-:W-:-:S04]  /*0a40*/  IMAD R7, R7, UR6, R4 ;  /* 0x0000000607077c24 */ /* 0x001fc8000f8e0204 */
[----:B-1----:R-:W-:-:S05]  /*0a50*/  IMAD.WIDE R2, R7, 0x4, R2 ;  /* 0x0000000407027825 */ /* 0x002fca00078e0202 */
[----:B------:R-:W-:Y:S01]  /*0a60*/  STG.E desc[UR8][R2.64], R5 ;  /* 0x0000000502007986 */ /* 0x000fe2000c101908 */
[----:B------:R-:W-:Y:S05]  /*0a70*/  EXIT ;  /* 0x000000000000794d */ /* 0x000fea0003800000 */
        .weak           $__internal_0_$__cuda_sm3x_div_rn_noftz_f32_slowpath
        .type           $__internal_0_$__cuda_sm3x_div_rn_noftz_f32_slowpath,@function
        .size           $__internal_0_$__cuda_sm3x_div_rn_noftz_f32_slowpath,(.L_x_358 - $__internal_0_$__cuda_sm3x_div_rn_noftz_f32_slowpath)
$__internal_0_$__cuda_sm3x_div_rn_noftz_f32_slowpath:
[----:B------:R-:W-:Y:S01]  /*0a80*/  SHF.R.U32.HI R5, RZ, 0x17, R6 ;  /* 0x00000017ff057819 */ /* 0x000fe20000011606 */
[----:B------:R-:W-:Y:S01]  /*0a90*/  BSSY.RECONVERGENT B1, `(.L_x_8) ;  /* 0x0000063000017945 */ /* 0x000fe20003800200 */
[----:B------:R-:W-:Y:S02]  /*0aa0*/  SHF.R.U32.HI R0, RZ, 0x17, R3 ;  /* 0x00000017ff007819 */ /* 0x000fe40000011603 */
[----:B------:R-:W-:Y:S02]  /*0ab0*/  LOP3.LUT R13, R5, 0xff, RZ, 0xc0, !PT ;  /* 0x000000ff050d7812 */ /* 0x000fe400078ec0ff */
[----:B------:R-:W-:Y:S02]  /*0ac0*/  LOP3.LUT R10, R0, 0xff, RZ, 0xc0, !PT ;  /* 0x000000ff000a7812 */ /* 0x000fe400078ec0ff */
[----:B------:R-:W-:-:S03]  /*0ad0*/  IADD3 R8, PT, PT, R13, -0x1, RZ ;  /* 0xffffffff0d087810 */ /* 0x000fc60007ffe0ff */
[----:B------:R-:W-:Y:S01]  /*0ae0*/  VIADD R7, R10, 0xffffffff ;  /* 0xffffffff0a077836 */ /* 0x000fe20000000000 */
[----:B------:R-:W-:-:S04]  /*0af0*/  ISETP.GT.U32.AND P0, PT, R8, 0xfd, PT ;  /* 0x000000fd0800780c */ /* 0x000fc80003f04070 */
[----:B------:R-:W-:-:S13]  /*0b00*/  ISETP.GT.U32.OR P0, PT, R7, 0xfd, P0 ;  /* 0x000000fd0700780c */ /* 0x000fda0000704470 */
[----:B------:R-:W-:Y:S01]  /*0b10*/  @!P0 MOV R5, RZ ;  /* 0x000000ff00058202 */ /* 0x000fe20000000f00 */
[----:B------:R-:W-:Y:S06]  /*0b20*/  @!P0 BRA `(.L_x_9) ;  /* 0x0000000000608947 */ /* 0x000fec0003800000 */
[----:B------:R-:W-:Y:S01]  /*0b30*/  FSETP.GTU.FTZ.AND P0, PT, |R3|, +INF , PT ;  /* 0x7f8000000300780b */ /* 0x000fe20003f1c200 */
[----:B------:R-:W-:Y:S01]  /*0b40*/  IMAD.MOV.U32 R0, RZ, RZ, R6 ;  /* 0x000000ffff007224 */ /* 0x000fe200078e0006 */
[----:B------:R-:W-:-:S04]  /*0b50*/  FSETP.GTU.FTZ.AND P1, PT, |R6|, +INF , PT ;  /* 0x7f8000000600780b */ /* 0x000fc80003f3c200 */
[----:B------:R-:W-:-:S13]  /*0b60*/  PLOP3.LUT P0, PT, P0, P1, PT, 0xf8, 0x8f ;  /* 0x00000000008f781c */ /* 0x000fda0000703f70 */
[----:B------:R-:W-:Y:S05]  /*0b70*/  @P0 BRA `(.L_x_10) ;  /* 0x00000004004c0947 */ /* 0x000fea0003800000 */
[----:B------:R-:W-:-:S13]  /*0b80*/  LOP3.LUT P0, RZ, R6, 0x7fffffff, R3, 0xc8, !PT ;  /* 0x7fffffff06ff7812 */ /* 0x000fda000780c803 */
[----:B------:R-:W-:Y:S05]  /*0b90*/  @!P0 BRA `(.L_x_11) ;  /* 0x00000004003c8947 */ /* 0x000fea0003800000 */
[C---:B------:R-:W-:Y:S02]  /*0ba0*/  FSETP.NEU.FTZ.AND P2, PT, |R3|.reuse, +INF , PT ;  /* 0x7f8000000300780b */ /* 0x040fe40003f5d200 */
[----:B------:R-:W-:Y:S02]  /*0bb0*/  FSETP.NEU.FTZ.AND P1, PT, |R0|, +INF , PT ;  /* 0x7f8000000000780b */ /* 0x000fe40003f3d200 */
[----:B------:R-:W-:-:S11]  /*0bc0*/  FSETP.NEU.FTZ.AND P0, PT, |R3|, +INF , PT ;  /* 0x7f8000000300780b */ /* 0x000fd60003f1d200 */
[----:B------:R-:W-:Y:S05]  /*0bd0*/  @!P1 BRA !P2, `(.L_x_11) ;  /* 0x00000004002c9947 */ /* 0x000fea0005000000 */
[----:B------:R-:W-:-:S04]  /*0be0*/  LOP3.LUT P2, RZ, R3, 0x7fffffff, RZ, 0xc0, !PT ;  /* 0x7fffffff03ff7812 */ /* 0x000fc8000784c0ff */
[----:B------:R-:W-:-:S13]  /*0bf0*/  PLOP3.LUT P1, PT, P1, P2, PT, 0x2f, 0xf2 ;  /* 0x0000000000f2781c */ /* 0x000fda0000f24577 */
[----:B------:R-:W-:Y:S05]  /*0c00*/  @P1 BRA `(.L_x_12) ;  /* 0x0000000400181947 */ /* 0x000fea0003800000 */
[----:B------:R-:W-:-:S04]  /*0c10*/  LOP3.LUT P1, RZ, R6, 0x7fffffff, RZ, 0xc0, !PT ;  /* 0x7fffffff06ff7812 */ /* 0x000fc8000782c0ff */
[----:B------:R-:W-:-:S13]  /*0c20*/  PLOP3.LUT P0, PT, P0, P1, PT, 0x2f, 0xf2 ;  /* 0x0000000000f2781c */ /* 0x000fda0000702577 */
[----:B------:R-:W-:Y:S05]  /*0c30*/  @P0 BRA `(.L_x_13) ;  /* 0x0000000400000947 */ /* 0x000fea0003800000 */
[----:B------:R-:W-:Y:S02]  /*0c40*/  ISETP.GE.AND P0, PT, R7, RZ, PT ;  /* 0x000000ff0700720c */ /* 0x000fe40003f06270 */
[----:B------:R-:W-:-:S11]  /*0c50*/  ISETP.GE.AND P1, PT, R8, RZ, PT ;  /* 0x000000ff0800720c */ /* 0x000fd60003f26270 */
[----:B------:R-:W-:Y:S01]  /*0c60*/  @P0 MOV R5, RZ ;  /* 0x000000ff00050202 */ /* 0x000fe20000000f00 */
[----:B------:R-:W-:Y:S02]  /*0c70*/  @!P0 IMAD.MOV.U32 R5, RZ, RZ, -0x40 ;  /* 0xffffffc0ff058424 */ /* 0x000fe400078e00ff */
[----:B------:R-:W-:Y:S01]  /*0c80*/  @!P0 FFMA R3, R3, 1.84467440737095516160e+19, RZ ;  /* 0x5f80000003038823 */ /* 0x000fe200000000ff */
[----:B------:R-:W-:Y:S02]  /*0c90*/  @!P1 FFMA R6, R0, 1.84467440737095516160e+19, RZ ;  /* 0x5f80000000069823 */ /* 0x000fe400000000ff */
[----:B------:R-:W-:-:S07]  /*0ca0*/  @!P1 IADD3 R5, PT, PT, R5, 0x40, RZ ;  /* 0x0000004005059810 */ /* 0x000fce0007ffe0ff */
.L_x_9:
[----:B------:R-:W-:Y:S01]  /*0cb0*/  LEA R7, R13, 0xc0800000, 0x17 ;  /* 0xc08000000d077811 */ /* 0x000fe200078eb8ff */
[----:B------:R-:W-:Y:S04]  /*0cc0*/  BSSY.RECONVERGENT B2, `(.L_x_14) ;  /* 0x0000036000027945 */ /* 0x000fe80003800200 */
[----:B------:R-:W-:Y:S01]  /*0cd0*/  IMAD.IADD R7, R6, 0x1, -R7 ;  /* 0x0000000106077824 */ /* 0x000fe200078e0a07 */
[----:B------:R-:W-:-:S03]  /*0ce0*/  IADD3 R6, PT, PT, R10, -0x7f, RZ ;  /* 0xffffff810a067810 */ /* 0x000fc60007ffe0ff */
[----:B------:R-:W0:Y:S01]  /*0cf0*/  MUFU.RCP R8, R7 ;  /* 0x0000000700087308 */ /* 0x000e220000001000 */
[----:B------:R-:W-:Y:S01]  /*0d00*/  FADD.FTZ R9, -R7, -RZ ;  /* 0x800000ff07097221 */ /* 0x000fe20000010100 */
[C---:B------:R-:W-:Y:S01]  /*0d10*/  IMAD R0, R6.reuse, -0x800000, R3 ;  /* 0xff80000006007824 */ /* 0x040fe200078e0203 */
[----:B------:R-:W-:-:S05]  /*0d20*/  IADD3 R6, PT, PT, R6, 0x7f, -R13 ;  /* 0x0000007f06067810 */ /* 0x000fca0007ffe80d */
[----:B------:R-:W-:Y:S02]  /*0d30*/  IMAD.IADD R6, R6, 0x1, R5 ;  /* 0x0000000106067824 */ /* 0x000fe400078e0205 */
[----:B0-----:R-:W-:-:S04]  /*0d40*/  FFMA R11, R8, R9, 1 ;  /* 0x3f800000080b7423 */ /* 0x001fc80000000009 */
[----:B------:R-:W-:-:S04]  /*0d50*/  FFMA R10, R8, R11, R8 ;  /* 0x0000000b080a7223 */ /* 0x000fc80000000008 */
[----:B------:R-:W-:-:S04]  /*0d60*/  FFMA R3, R0, R10, RZ ;  /* 0x0000000a00037223 */ /* 0x000fc800000000ff */
[----:B------:R-:W-:-:S04]  /*0d70*/  FFMA R8, R9, R3, R0 ;  /* 0x0000000309087223 */ /* 0x000fc80000000000 */
[----:B------:R-:W-:-:S04]  /*0d80*/  FFMA R11, R10, R8, R3 ;  /* 0x000000080a0b7223 */ /* 0x000fc80000000003 */
[----:B------:R-:W-:-:S04]  /*0d90*/  FFMA R8, R9, R11, R0 ;  /* 0x0000000b09087223 */ /* 0x000fc80000000000 */
[----:B------:R-:W-:-:S05]  /*0da0*/  FFMA R0, R10, R8, R11 ;  /* 0x000000080a007223 */ /* 0x000fca000000000b */
[----:B------:R-:W-:-:S04]  /*0db0*/  SHF.R.U32.HI R3, RZ, 0x17, R0 ;  /* 0x00000017ff037819 */ /* 0x000fc80000011600 */
[----:B------:R-:W-:-:S04]  /*0dc0*/  LOP3.LUT R3, R3, 0xff, RZ, 0xc0, !PT ;  /* 0x000000ff03037812 */ /* 0x000fc800078ec0ff */
[----:B------:R-:W-:-:S05]  /*0dd0*/  IADD3 R7, PT, PT, R3, R6, RZ ;  /* 0x0000000603077210 */ /* 0x000fca0007ffe0ff */
[----:B------:R-:W-:-:S05]  /*0de0*/  VIADD R3, R7, 0xffffffff ;  /* 0xffffffff07037836 */ /* 0x000fca0000000000 */
[----:B------:R-:W-:-:S13]  /*0df0*/  ISETP.GE.U32.AND P0, PT, R3, 0xfe, PT ;  /* 0x000000fe0300780c */ /* 0x000fda0003f06070 */
[----:B------:R-:W-:Y:S05]  /*0e00*/  @!P0 BRA `(.L_x_15) ;  /* 0x0000000000808947 */ /* 0x000fea0003800000 */
[----:B------:R-:W-:-:S13]  /*0e10*/  ISETP.GT.AND P0, PT, R7, 0xfe, PT ;  /* 0x000000fe0700780c */ /* 0x000fda0003f04270 */
[----:B------:R-:W-:Y:S05]  /*0e20*/  @P0 BRA `(.L_x_16) ;  /* 0x00000000006c0947 */ /* 0x000fea0003800000 */
[----:B------:R-:W-:-:S13]  /*0e30*/  ISETP.GE.AND P0, PT, R7, 0x1, PT ;  /* 0x000000010700780c */ /* 0x000fda0003f06270 */
[----:B------:R-:W-:Y:S05]  /*0e40*/  @P0 BRA `(.L_x_17) ;  /* 0x0000000000740947 */ /* 0x000fea0003800000 */
[----:B------:R-:W-:Y:S02]  /*0e50*/  ISETP.GE.AND P0, PT, R7, -0x18, PT ;  /* 0xffffffe80700780c */ /* 0x000fe40003f06270 */
[----:B------:R-:W-:-:S11]  /*0e60*/  LOP3.LUT R0, R0, 0x80000000, RZ, 0xc0, !PT ;  /* 0x8000000000007812 */ /* 0x000fd600078ec0ff */
[----:B------:R-:W-:Y:S05]  /*0e70*/  @!P0 BRA `(.L_x_17) ;  /* 0x0000000000688947 */ /* 0x000fea0003800000 */
[CCC-:B------:R-:W-:Y:S01]  /*0e80*/  FFMA.RZ R3, R10.reuse, R8.reuse, R11.reuse ;  /* 0x000000080a037223 */ /* 0x1c0fe2000000c00b */
[CCC-:B------:R-:W-:Y:S01]  /*0e90*/  FFMA.RM R6, R10.reuse, R8.reuse, R11.reuse ;  /* 0x000000080a067223 */ /* 0x1c0fe2000000400b */
[C---:B------:R-:W-:Y:S02]  /*0ea0*/  ISETP.NE.AND P2, PT, R7.reuse, RZ, PT ;  /* 0x000000ff0700720c */ /* 0x040fe40003f45270 */
[----:B------:R-:W-:Y:S02]  /*0eb0*/  ISETP.NE.AND P1, PT, R7, RZ, PT ;  /* 0x000000ff0700720c */ /* 0x000fe40003f25270 */
[----:B------:R-:W-:Y:S01]  /*0ec0*/  LOP3.LUT R5, R3, 0x7fffff, RZ, 0xc0, !PT ;  /* 0x007fffff03057812 */ /* 0x000fe200078ec0ff */
[----:B------:R-:W-:Y:S01]  /*0ed0*/  FFMA.RP R3, R10, R8, R11 ;  /* 0x000000080a037223 */ /* 0x000fe2000000800b */
[----:B------:R-:W-:Y:S01]  /*0ee0*/  IADD3 R8, PT, PT, R7, 0x20, RZ ;  /* 0x0000002007087810 */ /* 0x000fe20007ffe0ff */
[----:B------:R-:W-:Y:S01]  /*0ef0*/  IMAD.MOV R7, RZ, RZ, -R7 ;  /* 0x000000ffff077224 */ /* 0x000fe200078e0a07 */
[----:B------:R-:W-:-:S02]  /*0f00*/  LOP3.LUT R5, R5, 0x800000, RZ, 0xfc, !PT ;  /* 0x0080000005057812 */ /* 0x000fc400078efcff */
[----:B------:R-:W-:Y:S02]  /*0f10*/  FSETP.NEU.FTZ.AND P0, PT, R3, R6, PT ;  /* 0x000000060300720b */ /* 0x000fe40003f1d000 */
[----:B------:R-:W-:Y:S02]  /*0f20*/  SHF.L.U32 R8, R5, R8, RZ ;  /* 0x0000000805087219 */ /* 0x000fe400000006ff */
[----:B------:R-:W-:Y:S02]  /*0f30*/  SEL R6, R7, RZ, P2 ;  /* 0x000000ff07067207 */ /* 0x000fe40001000000 */
[----:B------:R-:W-:Y:S02]  /*0f40*/  ISETP.NE.AND P1, PT, R8, RZ, P1 ;  /* 0x000000ff0800720c */ /* 0x000fe40000f25270 */
[----:B------:R-:W-:Y:S02]  /*0f50*/  SHF.R.U32.HI R6, RZ, R6, R5 ;  /* 0x00000006ff067219 */ /* 0x000fe40000011605 */
[----:B------:R-:W-:-:S02]  /*0f60*/  PLOP3.LUT P0, PT, P0, P1, PT, 0xf8, 0x8f ;  /* 0x00000000008f781c */ /* 0x000fc40000703f70 */
[----:B------:R-:W-:Y:S02]  /*0f70*/  SHF.R.U32.HI R8, RZ, 0x1, R6 ;  /* 0x00000001ff087819 */ /* 0x000fe40000011606 */
[----:B------:R-:W-:-:S04]  /*0f80*/  SEL R3, RZ, 0x1, !P0 ;  /* 0x00000001ff037807 */ /* 0x000fc80004000000 */
[----:B------:R-:W-:-:S04]  /*0f90*/  LOP3.LUT R3, R3, 0x1, R8, 0xf8, !PT ;  /* 0x0000000103037812 */ /* 0x000fc800078ef808 */
[----:B------:R-:W-:-:S04]  /*0fa0*/  LOP3.LUT R3, R3, R6, RZ, 0xc0, !PT ;  /* 0x0000000603037212 */ /* 0x000fc800078ec0ff */
[----:B------:R-:W-:-:S04]  /*0fb0*/  IADD3 R3, PT, PT, R8, R3, RZ ;  /* 0x0000000308037210 */ /* 0x000fc80007ffe0ff */
[----:B------:R-:W-:Y:S01]  /*0fc0*/  LOP3.LUT R0, R3, R0, RZ, 0xfc, !PT ;  /* 0x0000000003007212 */ /* 0x000fe200078efcff */
[----:B------:R-:W-:Y:S06]  /*0fd0*/  BRA `(.L_x_17) ;  /* 0x0000000000107947 */ /* 0x000fec0003800000 */
.L_x_16:
[----:B------:R-:W-:-:S04]  /*0fe0*/  LOP3.LUT R0, R0, 0x80000000, RZ, 0xc0, !PT ;  /* 0x8000000000007812 */ /* 0x000fc800078ec0ff */
[----:B------:R-:W-:Y:S01]  /*0ff0*/  LOP3.LUT R0, R0, 0x7f800000, RZ, 0xfc, !PT ;  /* 0x7f80000000007812 */ /* 0x000fe200078efcff */
[----:B------:R-:W-:Y:S06]  /*1000*/  BRA `(.L_x_17) ;  /* 0x0000000000047947 */ /* 0x000fec0003800000 */
.L_x_15:
[----:B------:R-:W-:-:S07]  /*1010*/  IMAD R0, R6, 0x800000, R0 ;  /* 0x0080000006007824 */ /* 0x000fce00078e0200 */
.L_x_17:
[----:B------:R-:W-:Y:S05]  /*1020*/  BSYNC.RECONVERGENT B2 ;  /* 0x0000000000027941 */ /* 0x000fea0003800200 */
.L_x_14:
[----:B------:R-:W-:Y:S05]  /*1030*/  BRA `(.L_x_18) ;  /* 0x0000000000207947 */ /* 0x000fea0003800000 */
.L_x_13:
[----:B------:R-:W-:-:S04]  /*1040*/  LOP3.LUT R0, R6, 0x80000000, R3, 0x48, !PT ;  /* 0x8000000006007812 */ /* 0x000fc800078e4803 */
[----:B------:R-:W-:Y:S01]  /*1050*/  LOP3.LUT R0, R0, 0x7f800000, RZ, 0xfc, !PT ;  /* 0x7f80000000007812 */ /* 0x000fe200078efcff */
[----:B------:R-:W-:Y:S06]  /*1060*/  BRA `(.L_x_18) ;  /* 0x0000000000147947 */ /* 0x000fec0003800000 */
.L_x_12:
[----:B------:R-:W-:Y:S01]  /*1070*/  LOP3.LUT R0, R6, 0x80000000, R3, 0x48, !PT ;  /* 0x8000000006007812 */ /* 0x000fe200078e4803 */
[----:B------:R-:W-:Y:S06]  /*1080*/  BRA `(.L_x_18) ;  /* 0x00000000000c7947 */ /* 0x000fec0003800000 */
.L_x_11:
[----:B------:R-:W0:Y:S01]  /*1090*/  MUFU.RSQ R0, -QNAN ;  /* 0xffc0000000007908 */ /* 0x000e220000001400 */
[----:B------:R-:W-:Y:S05]  /*10a0*/  BRA `(.L_x_18) ;  /* 0x0000000000047947 */ /* 0x000fea0003800000 */
.L_x_10:
[----:B------:R-:W-:-:S07]  /*10b0*/  FADD.FTZ R0, R3, R0 ;  /* 0x0000000003007221 */ /* 0x000fce0000010000 */
.L_x_18:
[----:B------:R-:W-:Y:S05]  /*10c0*/  BSYNC.RECONVERGENT B1 ;  /* 0x0000000000017941 */ /* 0x000fea0003800200 */
.L_x_8:
[----:B------:R-:W-:-:S04]  /*10d0*/  HFMA2 R3, -RZ, RZ, 0, 0 ;  /* 0x00000000ff037431 */ /* 0x000fc800000001ff */
[----:B0-----:R-:W-:Y:S05]  /*10e0*/  RET.REL.NODEC R2 `(_ZN9cogniware10multimodal4cuda26batchProcessFeaturesKernelEPKfPfiii) ;  /* 0xffffffec02c47950 */ /* 0x001fea0003c3ffff */
.L_x_19:
[----:B------:R-:W-:-:S00]  /*10f0*/  BRA `(.L_x_19) ;  /* 0xfffffffc00fc7947 */ /* 0x000fc0000383ffff */
[----:B------:R-:W-:-:S00]  /*1100*/  NOP ;  /* 0x0000000000007918 */ /* 0x000fc00000000000 */
[----:B------:R-:W-:-:S00]  /*1110*/  NOP ;  /* 0x0000000000007918 */ /* 0x000fc00000000000 */
[----:B------:R-:W-:-:S00]  /*1120*/  NOP ;  /* 0x0000000000007918 */ /* 0x000fc00000000000 */
[----:B------:R-:W-:-:S00]  /*1130*/  NOP ;  /* 0x0000000000007918 */ /* 0x000fc00000000000 */
[----:B------:R-:W-:-:S00]  /*1140*/  NOP ;  /* 0x0000000000007918 */ /* 0x000fc00000000000 */
[----:B------:R-:W-:-:S00]  /*1150*/  NOP ;  /* 0x0000000000007918 */ /* 0x000fc00000000000 */
[----:B------:R-:W-:-:S00]  /*1160*/  NOP ;  /* 0x0000000000007918 */ /* 0x000fc00000000000 */
[----:B------:R-:W-:-:S00]  /*1170*/  NOP ;  /* 0x0000000000007918 */ /* 0x000fc00000000000 */
.L_x_358:


//--------------------- .text._ZN9cogniware10multimodal4cuda22cosineSimilarityKernelEPKfS3_Pfiii --------------------------
	.section	.text._ZN9cogniware10multimodal4cuda22cosineSimilarityKernelEPKfS3_Pfiii,"ax",@progbits
	.align	128
        .global         _ZN9cogniware10multimodal4cuda22cosineSimilarityKernelEPKfS3_Pfiii
        .type           _ZN9cogniware10multimodal4cuda22cosineSimilarityKernelEPKfS3_Pfiii,@function
        .size           _ZN9cogniware10multimodal4cuda22cosineSimilarityKernelEPKfS3_Pfiii,(.L_x_360 - _ZN9cogniware10multimodal4cuda22cosineSimilarityKernelEPKfS3_Pfiii)
        .other          _ZN9cogniware10multimodal4cuda22cosineSimilarityKernelEPKfS3_Pfiii,@"STO_CUDA_ENTRY STV_DEFAULT"
_ZN9cogniware10multimodal4cuda22cosineSimilarityKernelEPKfS3_Pfiii:
.text._ZN9cogniware10multimodal4cuda22cosineSimilarityKernelEPKfS3_Pfiii:
[----:B------:R-:W-:Y:S01]  /*0000*/  LDC R1, c[0x0][0x37c] ;  /* 0x0000df00ff017b82 */ /* 0x000fe20000000800 */
[----:B------:R-:W0:Y:S07]  /*0010*/  S2R R3, SR_TID.Y ;  /* 0x0000000000037919 */ /* 0x000e2e0000002200 */
[----:B------:R-:W1:Y:S01]  /*0020*/  LDC R7, c[0x0][0x360] ;  /* 0x0000d800ff077b82 */ /* 0x000e620000000800 */
[----:B------:R-:W2:Y:S01]  /*0030*/  LDCU.64 UR6, c[0x0][0x398] ;  /* 0x00007300ff0677ac */ /* 0x000ea20008000a00 */
[----:B------:R-:W1:Y:S06]  /*0040*/  S2R R0, SR_TID.X ;  /* 0x0000000000007919 */ /* 0x000e6c0000002100 */
[----:B------:R-:W0:Y:S08]  /*0050*/  S2UR UR5, SR_CTAID.Y ;  /* 0x00000000000579c3 */ /* 0x000e300000002600 */
[----:B------:R-:W0:Y:S08]  /*0060*/  LDC R6, c[0x0][0x364] ;  /* 0x0000d900ff067b82 */ /* 0x000e300000000800 */
[----:B------:R-:W1:Y:S01]  /*0070*/  S2UR UR4, SR_CTAID.X ;  /* 0x00000000000479c3 */ /* 0x000e620000002500 */
[----:B0-----:R-:W-:-:S05]  /*0080*/  IMAD R6, R6, UR5, R3 ;  /* 0x0000000506067c24 */ /* 0x001fca000f8e0203 */
[----:B--2---:R-:W-:Y:S01]  /*0090*/  ISETP.GE.AND P0, PT, R6, UR7, PT ;  /* 0x0000000706007c0c */ /* 0x004fe2000bf06270 */
[----:B-1----:R-:W-:-:S05]  /*00a0*/  IMAD R7, R7, UR4, R0 ;  /* 0x0000000407077c24 */ /* 0x002fca000f8e0200 */
[----:B------:R-:W-:-:S13]  /*00b0*/  ISETP.GE.OR P0, PT, R7, UR6, P0 ;  /* 0x0000000607007c0c */ /* 0x000fda0008706670 */
[----:B------:R-:W-:Y:S05]  /*00c0*/  @P0 EXIT ;  /* 0x000000000000094d */ /* 0x000fea0003800000 */
[----:B------:R-:W0:Y:S01]  /*00d0*/  LDCU UR7, c[0x0][0x3a0] ;  /* 0x00007400ff0777ac */ /* 0x000e220008000800 */
[----:B------:R-:W-:Y:S01]  /*00e0*/  HFMA2 R11, -RZ, RZ, 0, 0 ;  /* 0x00000000ff0b7431 */ /* 0x000fe200000001ff */
[----:B------:R-:W-:Y:S01]  /*00f0*/  CS2R R8, SRZ ;  /* 0x0000000000087805 */ /* 0x000fe2000001ff00 */
[----:B------:R-:W1:Y:S01]  /*0100*/  LDCU.64 UR12, c[0x0][0x358] ;  /* 0x00006b00ff0c77ac */ /* 0x000e620008000a00 */
[----:B0-----:R-:W-:-:S09]  /*0110*/  UISETP.GE.AND UP0, UPT, UR7, 0x1, UPT ;  /* 0x000000010700788c */ /* 0x001fd2000bf06270 */
[----:B-1----:R-:W-:Y:S05]  /*0120*/  BRA.U !UP0, `(.L_x_20) ;  /* 0x0000000908487547 */ /* 0x002fea000b800000 */
[----:B------:R-:W-:Y:S02]  /*0130*/  UISETP.GE.U32.AND UP1, UPT, UR7, 0x8, UPT ;  /* 0x000000080700788c */ /* 0x000fe4000bf26070 */
[----:B------:R-:W-:Y:S01]  /*0140*/  IMAD R10, R7, UR7, RZ ;  /* 0x00000007070a7c24 */ /* 0x000fe2000f8e02ff */
[----:B------:R-:W-:Y:S02]  /*0150*/  ULOP3.LUT UR10, UR7, 0x7, URZ, 0xc0, !UPT ;  /* 0x00000007070a7892 */ /* 0x000fe4000f8ec0ff */
[----:B------:R-:W-:Y:S01]  /*0160*/  IMAD R0, R6, UR7, RZ ;  /* 0x0000000706007c24 */ /* 0x000fe2000f8e02ff */
[----:B------:R-:W-:Y:S02]  /*0170*/  CS2R R8, SRZ ;  /* 0x0000000000087805 */ /* 0x000fe4000001ff00 */
[----:B------:R-:W-:Y:S01]  /*0180*/  MOV R11, RZ ;  /* 0x000000ff000b7202 */ /* 0x000fe20000000f00 */
[----:B------:R-:W-:Y:S01]  /*0190*/  UMOV UR4, URZ ;  /* 0x000000ff00047c82 */ /* 0x000fe20008000000 */
[----:B------:R-:W-:Y:S01]  /*01a0*/  UISETP.NE.AND UP0, UPT, UR10, URZ, UPT ;  /* 0x000000ff0a00728c */ /* 0x000fe2000bf05270 */
[----:B------:R-:W-:Y:S10]  /*01b0*/  BRA.U !UP1, `(.L_x_21) ;  /* 0x0000000109f47547 */ /* 0x000ff4000b800000 */
[----:B------:R-:W0:Y:S01]  /*01c0*/  LDC.64 R2, c[0x0][0x388] ;  /* 0x0000e200ff027b82 */ /* 0x000e220000000a00 */
[----:B------:R-:W1:Y:S01]  /*01d0*/  LDCU.64 UR8, c[0x0][0x380] ;  /* 0x00007000ff0877ac */ /* 0x000e620008000a00 */
[----:B------:R-:W-:Y:S01]  /*01e0*/  IMAD.MOV.U32 R8, RZ, RZ, RZ ;  /* 0x000000ffff087224 */ /* 0x000fe200078e00ff */
[----:B------:R-:W-:Y:S01]  /*01f0*/  MOV R12, R10 ;  /* 0x0000000a000c7202 */ /* 0x000fe20000000f00 */
[----:B------:R-:W-:Y:S02]  /*0200*/  ULOP3.LUT UR4, UR7, 0x7ffffff8, URZ, 0xc0, !UPT ;  /* 0x7ffffff807047892 */ /* 0x000fe4000f8ec0ff */
[----:B-1----:R-:W-:Y:S02]  /*0210*/  UIADD3 UR5, UP1, UPT, UR8, 0x10, URZ ;  /* 0x0000001008057890 */ /* 0x002fe4000ff3e0ff */
[----:B------:R-:W-:Y:S02]  /*0220*/  UIADD3 UR8, UPT, UPT, -UR4, URZ, URZ ;  /* 0x000000ff04087290 */ /* 0x000fe4000fffe1ff */
[----:B------:R-:W-:Y:S01]  /*0230*/  UIADD3.X UR6, UPT, UPT, URZ, UR9, URZ, UP1, !UPT ;  /* 0x00000009ff067290 */ /* 0x000fe20008ffe4ff */
[----:B0-----:R-:W-:-:S03]  /*0240*/  IMAD.WIDE.U32 R2, R0, 0x4, R2 ;  /* 0x0000000400027825 */ /* 0x001fc600078e0002 */
[----:B------:R-:W-:-:S04]  /*0250*/  IADD3 R2, P0, PT, R2, 0x10, RZ ;  /* 0x0000001002027810 */ /* 0x000fc80007f1e0ff */
[----:B------:R-:W-:-:S09]  /*0260*/  IADD3.X R13, PT, PT, RZ, R3, RZ, P0, !PT ;  /* 0x00000003ff0d7210 */ /* 0x000fd200007fe4ff */
.L_x_22:
[----:B------:R-:W-:Y:S01]  /*0270*/  MOV R4, UR5 ;  /* 0x0000000500047c02 */ /* 0x000fe20008000f00 */
[----:B------:R-:W-:Y:S01]  /*0280*/  IMAD.U32 R5, RZ, RZ, UR6 ;  /* 0x00000006ff057e24 */ /* 0x000fe2000f8e00ff */
[----:B------:R-:W-:-:S03]  /*0290*/  MOV R3, R13 ;  /* 0x0000000d00037202 */ /* 0x000fc60000000f00 */
[----:B------:R-:W-:Y:S02]  /*02a0*/  IMAD.WIDE R4, R12, 0x4, R4 ;  /* 0x000000040c047825 */ /* 0x000fe400078e0204 */
        /* <DEDUP_REMOVED lines=15> */
[----:B------:R0:W5:Y:S01]  /*03a0*/  LDG.E R26, desc[UR12][R2.64+0xc] ;  /* 0x00000c0c021a7981 */ /* 0x000162000c1e1900 */
[----:B------:R-:W-:-:S04]  /*03b0*/  UIADD3 UR8, UPT, UPT, UR8, 0x8, URZ ;  /* 0x0000000808087890 */ /* 0x000fc8000fffe0ff */
[----:B------:R-:W-:Y:S01]  /*03c0*/  UISETP.NE.AND UP1, UPT, UR8, URZ, UPT ;  /* 0x000000ff0800728c */ /* 0x000fe2000bf25270 */
[----:B0-----:R-:W-:Y:S01]  /*03d0*/  IADD3 R2, P0, PT, R2, 0x20, RZ ;  /* 0x0000002002027810 */ /* 0x001fe20007f1e0ff */
[----:B------:R-:W-:Y:S02]  /*03e0*/  VIADD R12, R12, 0x8 ;  /* 0x000000080c0c7836 */ /* 0x000fe40000000000 */
[-C--:B--2---:R-:W-:Y:S01]  /*03f0*/  FFMA R29, R27, R27.reuse, R8 ;  /* 0x0000001b1b1d7223 */ /* 0x084fe20000000008 */
[C---:B---3--:R-:W-:Y:S01]  /*0400*/  FFMA R9, R28.reuse, R27, R9 ;  /* 0x0000001b1c097223 */ /* 0x048fe20000000009 */
[----:B------:R-:W-:Y:S02]  /*0410*/  FFMA R28, R28, R28, R11 ;  /* 0x0000001c1c1c7223 */ /* 0x000fe4000000000b */
[-C--:B----4-:R-:W-:Y:S02]  /*0420*/  FFMA R29, R24, R24.reuse, R29 ;  /* 0x00000018181d7223 */ /* 0x090fe4000000001d */
[C---:B-----5:R-:W-:Y:S01]  /*0430*/  FFMA R28, R21.reuse, R21, R28 ;  /* 0x00000015151c7223 */ /* 0x060fe2000000001c */
[----:B------:R-:W-:Y:S01]  /*0440*/  FFMA R9, R21, R24, R9 ;  /* 0x0000001815097223 */ /* 0x000fe20000000009 */
[----:B------:R-:W-:-:S02]  /*0450*/  FFMA R29, R22, R22, R29 ;  /* 0x00000016161d7223 */ /* 0x000fc4000000001d */
[C---:B------:R-:W-:Y:S01]  /*0460*/  FFMA R28, R19.reuse, R19, R28 ;  /* 0x00000013131c7223 */ /* 0x040fe2000000001c */
[----:B------:R-:W-:Y:S01]  /*0470*/  FFMA R9, R19, R22, R9 ;  /* 0x0000001613097223 */ /* 0x000fe20000000009 */
[-C--:B------:R-:W-:Y:S02]  /*0480*/  FFMA R4, R20, R20.reuse, R29 ;  /* 0x0000001414047223 */ /* 0x080fe4000000001d */
[C---:B------:R-:W-:Y:S01]  /*0490*/  FFMA R5, R17.reuse, R17, R28 ;  /* 0x0000001111057223 */ /* 0x040fe2000000001c */
[----:B------:R-:W-:Y:S01]  /*04a0*/  FFMA R9, R17, R20, R9 ;  /* 0x0000001411097223 */ /* 0x000fe20000000009 */
[-C--:B------:R-:W-:Y:S02]  /*04b0*/  FFMA R11, R13, R13.reuse, R4 ;  /* 0x0000000d0d0b7223 */ /* 0x080fe40000000004 */
[C---:B------:R-:W-:Y:S01]  /*04c0*/  FFMA R4, R18.reuse, R18, R5 ;  /* 0x0000001212047223 */ /* 0x040fe20000000005 */
[----:B------:R-:W-:Y:S01]  /*04d0*/  FFMA R9, R18, R13, R9 ;  /* 0x0000000d12097223 */ /* 0x000fe20000000009 */
[----:B------:R-:W-:Y:S01]  /*04e0*/  IADD3.X R13, PT, PT, RZ, R3, RZ, P0, !PT ;  /* 0x00000003ff0d7210 */ /* 0x000fe200007fe4ff */
[-C--:B------:R-:W-:Y:S01]  /*04f0*/  FFMA R8, R16, R16.reuse, R11 ;  /* 0x0000001010087223 */ /* 0x080fe2000000000b */
[C---:B------:R-:W-:Y:S01]  /*0500*/  FFMA R3, R15.reuse, R15, R4 ;  /* 0x0000000f0f037223 */ /* 0x040fe20000000004 */
[----:B------:R-:W-:-:S03]  /*0510*/  FFMA R9, R15, R16, R9 ;  /* 0x000000100f097223 */ /* 0x000fc60000000009 */
[C---:B------:R-:W-:Y:S01]  /*0520*/  FFMA R4, R14.reuse, R14, R3 ;  /* 0x0000000e0e047223 */ /* 0x040fe20000000003 */
[-C--:B------:R-:W-:Y:S01]  /*0530*/  FFMA R5, R25, R25.reuse, R8 ;  /* 0x0000001919057223 */ /* 0x080fe20000000008 */
[----:B------:R-:W-:Y:S02]  /*0540*/  FFMA R9, R14, R25, R9 ;  /* 0x000000190e097223 */ /* 0x000fe40000000009 */
[C---:B------:R-:W-:Y:S01]  /*0550*/  FFMA R11, R23.reuse, R23, R4 ;  /* 0x00000017170b7223 */ /* 0x040fe20000000004 */
[-C--:B------:R-:W-:Y:S01]  /*0560*/  FFMA R8, R26, R26.reuse, R5 ;  /* 0x0000001a1a087223 */ /* 0x080fe20000000005 */
[----:B------:R-:W-:Y:S01]  /*0570*/  FFMA R9, R23, R26, R9 ;  /* 0x0000001a17097223 */ /* 0x000fe20000000009 */
[----:B------:R-:W-:Y:S06]  /*0580*/  BRA.U UP1, `(.L_x_22) ;  /* 0xfffffffd01387547 */ /* 0x000fec000b83ffff */
.L_x_21:
[----:B------:R-:W-:Y:S05]  /*0590*/  BRA.U !UP0, `(.L_x_20) ;  /* 0x00000005082c7547 */ /* 0x000fea000b800000 */
[----:B------:R-:W-:Y:S02]  /*05a0*/  UISETP.GE.U32.AND UP0, UPT, UR10, 0x4, UPT ;  /* 0x000000040a00788c */ /* 0x000fe4000bf06070 */
[----:B------:R-:W-:-:S04]  /*05b0*/  ULOP3.LUT UR6, UR7, 0x3, URZ, 0xc0, !UPT ;  /* 0x0000000307067892 */ /* 0x000fc8000f8ec0ff */
[----:B------:R-:W-:-:S03]  /*05c0*/  UISETP.NE.AND UP1, UPT, UR6, URZ, UPT ;  /* 0x000000ff0600728c */ /* 0x000fc6000bf25270 */
[----:B------:R-:W-:Y:S08]  /*05d0*/  BRA.U !UP0, `(.L_x_23) ;  /* 0x0000000108807547 */ /* 0x000ff0000b800000 */
[----:B------:R-:W0:Y:S01]  /*05e0*/  LDC.64 R4, c[0x0][0x380] ;  /* 0x0000e000ff047b82 */ /* 0x000e220000000a00 */
[----:B------:R-:W1:Y:S01]  /*05f0*/  LDCU.64 UR8, c[0x0][0x388] ;  /* 0x00007100ff0877ac */ /* 0x000e620008000a00 */
[----:B------:R-:W-:Y:S02]  /*0600*/  IADD3 R3, PT, PT, R10, UR4, RZ ;  /* 0x000000040a037c10 */ /* 0x000fe4000fffe0ff */
[C---:B------:R-:W-:Y:S02]  /*0610*/  IADD3 R15, PT, PT, R0.reuse, UR4, RZ ;  /* 0x00000004000f7c10 */ /* 0x040fe4000fffe0ff */
[----:B------:R-:W-:Y:S02]  /*0620*/  IADD3 R14, P0, PT, R0, UR4, RZ ;  /* 0x00000004000e7c10 */ /* 0x000fe4000ff1e0ff */
[----:B------:R-:W2:Y:S01]  /*0630*/  LDC.64 R12, c[0x0][0x388] ;  /* 0x0000e200ff0c7b82 */ /* 0x000ea20000000a00 */
[----:B0-----:R-:W-:Y:S01]  /*0640*/  IMAD.WIDE R4, R3, 0x4, R4 ;  /* 0x0000000403047825 */ /* 0x001fe200078e0204 */
[----:B------:R-:W-:-:S02]  /*0650*/  IADD3.X R3, PT, PT, RZ, RZ, RZ, P0, !PT ;  /* 0x000000ffff037210 */ /* 0x000fc400007fe4ff */
[C---:B-1----:R-:W-:Y:S02]  /*0660*/  LEA R2, P0, R14.reuse, UR8, 0x2 ;  /* 0x000000080e027c11 */ /* 0x042fe4000f8010ff */
[----:B------:R-:W3:Y:S02]  /*0670*/  LDG.E R16, desc[UR12][R4.64+0x4] ;  /* 0x0000040c04107981 */ /* 0x000ee4000c1e1900 */
[----:B------:R-:W-:Y:S01]  /*0680*/  LEA.HI.X R3, R14, UR9, R3, 0x2, P0 ;  /* 0x000000090e037c11 */ /* 0x000fe200080f1403 */
[----:B--2---:R-:W-:Y:S01]  /*0690*/  IMAD.WIDE.U32 R12, R15, 0x4, R12 ;  /* 0x000000040f0c7825 */ /* 0x004fe200078e000c */
[----:B------:R-:W2:Y:S04]  /*06a0*/  LDG.E R14, desc[UR12][R4.64] ;  /* 0x0000000c040e7981 */ /* 0x000ea8000c1e1900 */
[----:B------:R-:W4:Y:S04]  /*06b0*/  LDG.E R15, desc[UR12][R2.64+0x4] ;  /* 0x0000040c020f7981 */ /* 0x000f28000c1e1900 */
[----:B------:R-:W5:Y:S04]  /*06c0*/  LDG.E R13, desc[UR12][R12.64] ;  /* 0x0000000c0c0d7981 */ /* 0x000f68000c1e1900 */
[----:B------:R-:W4:Y:S04]  /*06d0*/  LDG.E R18, desc[UR12][R4.64+0x8] ;  /* 0x0000080c04127981 */ /* 0x000f28000c1e1900 */
[----:B------:R-:W4:Y:S04]  /*06e0*/  LDG.E R17, desc[UR12][R2.64+0x8] ;  /* 0x0000080c02117981 */ /* 0x000f28000c1e1900 */
[----:B------:R-:W4:Y:S04]  /*06f0*/  LDG.E R20, desc[UR12][R4.64+0xc] ;  /* 0x00000c0c04147981 */ /* 0x000f28000c1e1900 */
[----:B------:R-:W4:Y:S01]  /*0700*/  LDG.E R19, desc[UR12][R2.64+0xc] ;  /* 0x00000c0c02137981 */ /* 0x000f22000c1e1900 */
[----:B------:R-:W-:Y:S01]  /*0710*/  UIADD3 UR4, UPT, UPT, UR4, 0x4, URZ ;  /* 0x0000000404047890 */ /* 0x000fe2000fffe0ff */
[----:B--2---:R-:W-:-:S04]  /*0720*/  FFMA R11, R14, R14, R11 ;  /* 0x0000000e0e0b7223 */ /* 0x004fc8000000000b */
[----:B---3--:R-:W-:Y:S01]  /*0730*/  FFMA R11, R16, R16, R11 ;  /* 0x00000010100b7223 */ /* 0x008fe2000000000b */
[-C--:B-----5:R-:W-:Y:S01]  /*0740*/  FFMA R9, R14, R13.reuse, R9 ;  /* 0x0000000d0e097223 */ /* 0x0a0fe20000000009 */
[----:B------:R-:W-:-:S03]  /*0750*/  FFMA R8, R13, R13, R8 ;  /* 0x0000000d0d087223 */ /* 0x000fc60000000008 */
[-C--:B----4-:R-:W-:Y:S01]  /*0760*/  FFMA R9, R16, R15.reuse, R9 ;  /* 0x0000000f10097223 */ /* 0x090fe20000000009 */
[----:B------:R-:W-:Y:S01]  /*0770*/  FFMA R8, R15, R15, R8 ;  /* 0x0000000f0f087223 */ /* 0x000fe20000000008 */
[C---:B------:R-:W-:Y:S02]  /*0780*/  FFMA R11, R18.reuse, R18, R11 ;  /* 0x00000012120b7223 */ /* 0x040fe4000000000b */
[-C--:B------:R-:W-:Y:S01]  /*0790*/  FFMA R9, R18, R17.reuse, R9 ;  /* 0x0000001112097223 */ /* 0x080fe20000000009 */
[----:B------:R-:W-:Y:S01]  /*07a0*/  FFMA R8, R17, R17, R8 ;  /* 0x0000001111087223 */ /* 0x000fe20000000008 */
[C---:B------:R-:W-:Y:S02]  /*07b0*/  FFMA R11, R20.reuse, R20, R11 ;  /* 0x00000014140b7223 */ /* 0x040fe4000000000b */
[-C--:B------:R-:W-:Y:S01]  /*07c0*/  FFMA R9, R20, R19.reuse, R9 ;  /* 0x0000001314097223 */ /* 0x080fe20000000009 */
[----:B------:R-:W-:-:S07]  /*07d0*/  FFMA R8, R19, R19, R8 ;  /* 0x0000001313087223 */ /* 0x000fce0000000008 */
.L_x_23:
[----:B------:R-:W-:Y:S05]  /*07e0*/  BRA.U !UP1, `(.L_x_20) ;  /* 0x0000000109987547 */ /* 0x000fea000b800000 */
[----:B------:R-:W-:Y:S02]  /*07f0*/  UISETP.NE.AND UP0, UPT, UR6, 0x1, UPT ;  /* 0x000000010600788c */ /* 0x000fe4000bf05270 */
[----:B------:R-:W-:-:S04]  /*0800*/  ULOP3.LUT UR5, UR7, 0x1, URZ, 0xc0, !UPT ;  /* 0x0000000107057892 */ /* 0x000fc8000f8ec0ff */
[----:B------:R-:W-:-:S03]  /*0810*/  UISETP.NE.U32.AND UP1, UPT, UR5, 0x1, UPT ;  /* 0x000000010500788c */ /* 0x000fc6000bf25070 */
[----:B------:R-:W-:Y:S08]  /*0820*/  BRA.U !UP0, `(.L_x_24) ;  /* 0x0000000108587547 */ /* 0x000ff0000b800000 */
[----:B------:R-:W0:Y:S01]  /*0830*/  LDC.64 R2, c[0x0][0x388] ;  /* 0x0000e200ff027b82 */ /* 0x000e220000000a00 */
[----:B------:R-:W1:Y:S01]  /*0840*/  LDCU.64 UR6, c[0x0][0x388] ;  /* 0x00007100ff0677ac */ /* 0x000e620008000a00 */
[C---:B------:R-:W-:Y:S01]  /*0850*/  VIADD R13, R0.reuse, UR4 ;  /* 0x00000004000d7c36 */ /* 0x040fe20008000000 */
[----:B------:R-:W-:Y:S02]  /*0860*/  IADD3 R14, P0, PT, R0, UR4, RZ ;  /* 0x00000004000e7c10 */ /* 0x000fe4000ff1e0ff */
[----:B------:R-:W-:-:S03]  /*0870*/  IADD3 R15, PT, PT, R10, UR4, RZ ;  /* 0x000000040a0f7c10 */ /* 0x000fc6000fffe0ff */
[----:B------:R-:W2:Y:S01]  /*0880*/  LDC.64 R4, c[0x0][0x380] ;  /* 0x0000e000ff047b82 */ /* 0x000ea20000000a00 */
[----:B0-----:R-:W-:Y:S01]  /*0890*/  IMAD.WIDE.U32 R12, R13, 0x4, R2 ;  /* 0x000000040d0c7825 */ /* 0x001fe200078e0002 */
[----:B------:R-:W-:Y:S02]  /*08a0*/  IADD3.X R3, PT, PT, RZ, RZ, RZ, P0, !PT ;  /* 0x000000ffff037210 */ /* 0x000fe400007fe4ff */
[----:B-1----:R-:W-:-:S03]  /*08b0*/  LEA R2, P0, R14, UR6, 0x2 ;  /* 0x000000060e027c11 */ /* 0x002fc6000f8010ff */
[----:B------:R-:W3:Y:S01]  /*08c0*/  LDG.E R13, desc[UR12][R12.64] ;  /* 0x0000000c0c0d7981 */ /* 0x000ee2000c1e1900 */
[----:B------:R-:W-:Y:S01]  /*08d0*/  LEA.HI.X R3, R14, UR7, R3, 0x2, P0 ;  /* 0x000000070e037c11 */ /* 0x000fe200080f1403 */
[----:B--2---:R-:W-:-:S05]  /*08e0*/  IMAD.WIDE R4, R15, 0x4, R4 ;  /* 0x000000040f047825 */ /* 0x004fca00078e0204 */
[----:B------:R-:W2:Y:S04]  /*08f0*/  LDG.E R14, desc[UR12][R4.64] ;  /* 0x0000000c040e7981 */ /* 0x000ea8000c1e1900 */
[----:B------:R-:W4:Y:S04]  /*0900*/  LDG.E R16, desc[UR12][R4.64+0x4] ;  /* 0x0000040c04107981 */ /* 0x000f28000c1e1900 */
[----:B------:R-:W5:Y:S01]  /*0910*/  LDG.E R3, desc[UR12][R2.64+0x4] ;  /* 0x0000040c02037981 */ /* 0x000f62000c1e1900 */
[----:B------:R-:W-:Y:S01]  /*0920*/  UIADD3 UR4, UPT, UPT, UR4, 0x2, URZ ;  /* 0x0000000204047890 */ /* 0x000fe2000fffe0ff */
[-C--:B---3--:R-:W-:Y:S01]  /*0930*/  FFMA R8, R13, R13.reuse, R8 ;  /* 0x0000000d0d087223 */ /* 0x088fe20000000008 */
[C---:B--2---:R-:W-:Y:S01]  /*0940*/  FFMA R9, R14.reuse, R13, R9 ;  /* 0x0000000d0e097223 */ /* 0x044fe20000000009 */
[----:B------:R-:W-:-:S04]  /*0950*/  FFMA R11, R14, R14, R11 ;  /* 0x0000000e0e0b7223 */ /* 0x000fc8000000000b */
[C---:B----4-:R-:W-:Y:S01]  /*0960*/  FFMA R11, R16.reuse, R16, R11 ;  /* 0x00000010100b7223 */ /* 0x050fe2000000000b */
[-C--:B-----5:R-:W-:Y:S01]  /*0970*/  FFMA R9, R16, R3.reuse, R9 ;  /* 0x0000000310097223 */ /* 0x0a0fe20000000009 */
[----:B------:R-:W-:-:S07]  /*0980*/  FFMA R8, R3, R3, R8 ;  /* 0x0000000303087223 */ /* 0x000fce0000000008 */
.L_x_24:
[----:B------:R-:W-:Y:S05]  /*0990*/  BRA.U UP1, `(.L_x_20) ;  /* 0x00000001012c7547 */ /* 0x000fea000b800000 */
[----:B------:R-:W0:Y:S01]  /*09a0*/  LDC.64 R2, c[0x0][0x380] ;  /* 0x0000e000ff027b82 */ /* 0x000e220000000a00 */
[----:B------:R-:W-:Y:S01]  /*09b0*/  IADD3 R13, PT, PT, R10, UR4, RZ ;  /* 0x000000040a0d7c10 */ /* 0x000fe2000fffe0ff */
[----:B------:R-:W-:-:S06]  /*09c0*/  VIADD R15, R0, UR4 ;  /* 0x00000004000f7c36 */ /* 0x000fcc0008000000 */
[----:B------:R-:W1:Y:S01]  /*09d0*/  LDC.64 R4, c[0x0][0x388] ;  /* 0x0000e200ff047b82 */ /* 0x000e620000000a00 */
[----:B0-----:R-:W-:-:S06]  /*09e0*/  IMAD.WIDE R2, R13, 0x4, R2 ;  /* 0x000000040d027825 */ /* 0x001fcc00078e0202 */
[----:B------:R-:W2:Y:S01]  /*09f0*/  LDG.E R2, desc[UR12][R2.64] ;  /* 0x0000000c02027981 */ /* 0x000ea2000c1e1900 */
[----:B-1----:R-:W-:-:S06]  /*0a00*/  IMAD.WIDE.U32 R4, R15, 0x4, R4 ;  /* 0x000000040f047825 */ /* 0x002fcc00078e0004 */
[----:B------:R-:W3:Y:S01]  /*0a10*/  LDG.E R5, desc[UR12][R4.64] ;  /* 0x0000000c04057981 */ /* 0x000ee2000c1e1900 */
[C---:B--2---:R-:W-:Y:S01]  /*0a20*/  FFMA R11, R2.reuse, R2, R11 ;  /* 0x00000002020b7223 */ /* 0x044fe2000000000b */
[-C--:B---3--:R-:W-:Y:S01]  /*0a30*/  FFMA R9, R2, R5.reuse, R9 ;  /* 0x0000000502097223 */ /* 0x088fe20000000009 */
[----:B------:R-:W-:-:S07]  /*0a40*/  FFMA R8, R5, R5, R8 ;  /* 0x0000000505087223 */ /* 0x000fce0000000008 */
.L_x_20:
[----:B------:R-:W-:Y:S01]  /*0a50*/  IADD3 R2, PT, PT, R11, -0xd000000, RZ ;  /* 0xf30000000b027810 */ /* 0x000fe20007ffe0ff */
[----:B------:R0:W1:Y:S01]  /*0a60*/  MUFU.RSQ R0, R11 ;  /* 0x0000000b00007308 */ /* 0x0000620000001400 */
[----:B------:R-:W-:Y:S02]  /*0a70*/  BSSY.RECONVERGENT B0, `(.L_x_25) ;  /* 0x000000c000007945 */ /* 0x000fe40003800200 */
[----:B------:R-:W-:-:S13]  /*0a80*/  ISETP.GT.U32.AND P0, PT, R2, 0x727fffff, PT ;  /* 0x727fffff0200780c */ /* 0x000fda0003f04070 */
[----:B0-----:R-:W-:Y:S05]  /*0a90*/  @!P0 BRA `(.L_x_26) ;  /* 0x0000000000148947 */ /* 0x001fea0003800000 */
[----:B-1----:R-:W-:Y:S02]  /*0aa0*/  MOV R0, R11 ;  /* 0x0000000b00007202 */ /* 0x002fe40000000f00 */
[----:B------:R-:W-:-:S07]  /*0ab0*/  MOV R12, 0xad0 ;  /* 0x00000ad0000c7802 */ /* 0x000fce0000000f00 */
[----:B------:R-:W-:Y:S05]  /*0ac0*/  CALL.REL.NOINC `($__internal_1_$__cuda_sm20_sqrt_rn_f32_slowpath) ;  /* 0x0000000000b07944 */ /* 0x000fea0003c00000 */
[----:B------:R-:W-:Y:S01]  /*0ad0*/  MOV R4, R0 ;  /* 0x0000000000047202 */ /* 0x000fe20000000f00 */
[----:B------:R-:W-:Y:S06]  /*0ae0*/  BRA `(.L_x_27) ;  /* 0x0000000000107947 */ /* 0x000fec0003800000 */
.L_x_26:
[C---:B-1----:R-:W-:Y:S01]  /*0af0*/  FMUL.FTZ R4, R0.reuse, R11 ;  /* 0x0000000b00047220 */ /* 0x042fe20000410000 */
[----:B------:R-:W-:-:S03]  /*0b00*/  FMUL.FTZ R0, R0, 0.5 ;  /* 0x3f00000000007820 */ /* 0x000fc60000410000 */
[----:B------:R-:W-:-:S04]  /*0b10*/  FFMA R11, -R4, R4, R11 ;  /* 0x00000004040b7223 */ /* 0x000fc8000000010b */
[----:B------:R-:W-:-:S07]  /*0b20*/  FFMA R4, R11, R0, R4 ;  /* 0x000000000b047223 */ /* 0x000fce0000000004 */
.L_x_27:
[----:B------:R-:W-:Y:S05]  /*0b30*/  BSYNC.RECONVERGENT B0 ;  /* 0x0000000000007941 */ /* 0x000fea0003800200 */
.L_x_25:
[----:B------:R-:W-:Y:S01]  /*0b40*/  VIADD R0, R8, 0xf3000000 ;  /* 0xf300000008007836 */ /* 0x000fe20000000000 */
[----:B------:R0:W1:Y:S01]  /*0b50*/  MUFU.RSQ R5, R8 ;  /* 0x0000000800057308 */ /* 0x0000620000001400 */
[----:B------:R-:W-:Y:S03]  /*0b60*/  BSSY.RECONVERGENT B0, `(.L_x_28) ;  /* 0x000000c000007945 */ /* 0x000fe60003800200 */
[----:B------:R-:W-:-:S13]  /*0b70*/  ISETP.GT.U32.AND P0, PT, R0, 0x727fffff, PT ;  /* 0x727fffff0000780c */ /* 0x000fda0003f04070 */
[----:B01----:R-:W-:Y:S05]  /*0b80*/  @!P0 BRA `(.L_x_29) ;  /* 0x0000000000148947 */ /* 0x003fea0003800000 */
[----:B------:R-:W-:Y:S02]  /*0b90*/  MOV R0, R8 ;  /* 0x0000000800007202 */ /* 0x000fe40000000f00 */
[----:B------:R-:W-:-:S07]  /*0ba0*/  MOV R12, 0xbc0 ;  /* 0x00000bc0000c7802 */ /* 0x000fce0000000f00 */
[----:B------:R-:W-:Y:S05]  /*0bb0*/  CALL.REL.NOINC `($__internal_1_$__cuda_sm20_sqrt_rn_f32_slowpath) ;  /* 0x0000000000747944 */ /* 0x000fea0003c00000 */
[----:B------:R-:W-:Y:S01]  /*0bc0*/  MOV R3, R0 ;  /* 0x0000000000037202 */ /* 0x000fe20000000f00 */
[----:B------:R-:W-:Y:S06]  /*0bd0*/  BRA `(.L_x_30) ;  /* 0x0000000000107947 */ /* 0x000fec0003800000 */
.L_x_29:
[C---:B------:R-:W-:Y:S01]  /*0be0*/  FMUL.FTZ R3, R5.reuse, R8 ;  /* 0x0000000805037220 */ /* 0x040fe20000410000 */
[----:B------:R-:W-:-:S03]  /*0bf0*/  FMUL.FTZ R0, R5, 0.5 ;  /* 0x3f00000005007820 */ /* 0x000fc60000410000 */
[----:B------:R-:W-:-:S04]  /*0c00*/  FFMA R8, -R3, R3, R8 ;  /* 0x0000000303087223 */ /* 0x000fc80000000108 */
[----:B------:R-:W-:-:S07]  /*0c10*/  FFMA R3, R8, R0, R3 ;  /* 0x0000000008037223 */ /* 0x000fce0000000003 */
.L_x_30:
[----:B------:R-:W-:Y:S05]  /*0c20*/  BSYNC.RECONVERGENT B0 ;  /* 0x0000000000007941 */ /* 0x000fea0003800200 */
.L_x_28:
[----:B------:R-:W-:Y:S01]  /*0c30*/  FMUL R8, R3, R4 ;  /* 0x0000000403087220 */ /* 0x000fe20000400000 */
[----:B------:R-:W-:Y:S03]  /*0c40*/  BSSY.RECONVERGENT B0, `(.L_x_31) ;  /* 0x000000d000007945 */ /* 0x000fe60003800200 */
[----:B------:R-:W0:Y:S01]  /*0c50*/  MUFU.RCP R0, R8 ;  /* 0x0000000800007308 */ /* 0x000e220000001000 */
[----:B------:R-:W-:-:S07]  /*0c60*/  FSETP.GT.AND P2, PT, R8, 9.9999999747524270788e-07, PT ;  /* 0x358637bd0800780b */ /* 0x000fce0003f44000 */
        /* <DEDUP_REMOVED lines=9> */
[----:B------:R-:W-:Y:S05]  /*0d00*/  CALL.REL.NOINC `($__internal_2_$__cuda_sm3x_div_rn_noftz_f32_slowpath) ;  /* 0x00000000007c7944 */ /* 0x000fea0003c00000 */
.L_x_32:
[----:B------:R-:W-:Y:S05]  /*0d10*/  BSYNC.RECONVERGENT B0 ;  /* 0x0000000000007941 */ /* 0x000fea0003800200 */
.L_x_31:
[----:B------:R-:W0:Y:S01]  /*0d20*/  LDC.64 R2, c[0x0][0x390] ;  /* 0x0000e400ff027b82 */ /* 0x000e220000000a00 */
[----:B------:R-:W1:Y:S01]  /*0d30*/  LDCU UR4, c[0x0][0x39c] ;  /* 0x00007380ff0477ac */ /* 0x000e620008000800 */
[----:B------:R-:W-:Y:S01]  /*0d40*/  FSEL R5, R0, RZ, P2 ;  /* 0x000000ff00057208 */ /* 0x000fe20001000000 */
[----:B-1----:R-:W-:-:S04]  /*0d50*/  IMAD R7, R7, UR4, R6 ;  /* 0x0000000407077c24 */ /* 0x002fc8000f8e0206 */
[----:B0-----:R-:W-:-:S05]  /*0d60*/  IMAD.WIDE R2, R7, 0x4, R2 ;  /* 0x0000000407027825 */ /* 0x001fca00078e0202 */
[----:B------:R-:W-:Y:S01]  /*0d70*/  STG.E desc[UR12][R2.64], R5 ;  /* 0x0000000502007986 */ /* 0x000fe2000c10190c */
[----:B------:R-:W-:Y:S05]  /*0d80*/  EXIT ;  /* 0x000000000000794d */ /* 0x000fea0003800000 */
        .weak           $__internal_1_$__cuda_sm20_sqrt_rn_f32_slowpath
        .type           $__internal_1_$__cuda_sm20_sqrt_rn_f32_slowpath,@function
        .size           $__internal_1_$__cuda_sm20_sqrt_rn_f32_slowpath,($__internal_2_$__cuda_sm3x_div_rn_noftz_f32_slowpath - $__internal_1_$__cuda_sm20_sqrt_rn_f32_slowpath)
$__internal_1_$__cuda_sm20_sqrt_rn_f32_slowpath:
[----:B------:R-:W-:-:S13]  /*0d90*/  LOP3.LUT P0, RZ, R0, 0x7fffffff, RZ, 0xc0, !PT ;  /* 0x7fffffff00ff7812 */ /* 0x000fda000780c0ff */
[----:B------:R-:W-:Y:S01]  /*0da0*/  @!P0 IMAD.MOV.U32 R2, RZ, RZ, R0 ;  /* 0x000000ffff028224 */ /* 0x000fe200078e0000 */
[----:B------:R-:W-:Y:S06]  /*0db0*/  @!P0 BRA `(.L_x_33) ;  /* 0x0000000000408947 */ /* 0x000fec0003800000 */
[----:B------:R-:W-:-:S13]  /*0dc0*/  FSETP.GEU.FTZ.AND P0, PT, R0, RZ, PT ;  /* 0x000000ff0000720b */ /* 0x000fda0003f1e000 */
[----:B------:R-:W-:Y:S01]  /*0dd0*/  @!P0 MOV R2, 0x7fffffff ;  /* 0x7fffffff00028802 */ /* 0x000fe20000000f00 */
[----:B------:R-:W-:Y:S06]  /*0de0*/  @!P0 BRA `(.L_x_33) ;  /* 0x0000000000348947 */ /* 0x000fec0003800000 */
[----:B------:R-:W-:-:S13]  /*0df0*/  FSETP.GTU.FTZ.AND P0, PT, |R0|, +INF , PT ;  /* 0x7f8000000000780b */ /* 0x000fda0003f1c200 */
[----:B------:R-:W-:Y:S01]  /*0e00*/  @P0 FADD.FTZ R2, R0, 1 ;  /* 0x3f80000000020421 */ /* 0x000fe20000010000 */
[----:B------:R-:W-:Y:S06]  /*0e10*/  @P0 BRA `(.L_x_33) ;  /* 0x0000000000280947 */ /* 0x000fec0003800000 */
[----:B------:R-:W-:-:S13]  /*0e20*/  FSETP.NEU.FTZ.AND P0, PT, |R0|, +INF , PT ;  /* 0x7f8000000000780b */ /* 0x000fda0003f1d200 */
[----:B------:R-:W-:-:S04]  /*0e30*/  @P0 FFMA R3, R0, 1.84467440737095516160e+19, RZ ;  /* 0x5f80000000030823 */ /* 0x000fc800000000ff */
[----:B------:R-:W0:Y:S02]  /*0e40*/  @P0 MUFU.RSQ R2, R3 ;  /* 0x0000000300020308 */ /* 0x000e240000001400 */
[----:B0-----:R-:W-:Y:S01]  /*0e50*/  @P0 FMUL.FTZ R10, R3, R2 ;  /* 0x00000002030a0220 */ /* 0x001fe20000410000 */
[----:B------:R-:W-:Y:S01]  /*0e60*/  @P0 FMUL.FTZ R11, R2, 0.5 ;  /* 0x3f000000020b0820 */ /* 0x000fe20000410000 */
[----:B------:R-:W-:Y:S02]  /*0e70*/  @!P0 MOV R2, R0 ;  /* 0x0000000000028202 */ /* 0x000fe40000000f00 */
[----:B------:R-:W-:-:S04]  /*0e80*/  @P0 FADD.FTZ R5, -R10, -RZ ;  /* 0x800000ff0a050221 */ /* 0x000fc80000010100 */
[----:B------:R-:W-:-:S04]  /*0e90*/  @P0 FFMA R5, R10, R5, R3 ;  /* 0x000000050a050223 */ /* 0x000fc80000000003 */
[----:B------:R-:W-:-:S04]  /*0ea0*/  @P0 FFMA R5, R5, R11, R10 ;  /* 0x0000000b05050223 */ /* 0x000fc8000000000a */
[----:B------:R-:W-:-:S07]  /*0eb0*/  @P0 FMUL.FTZ R2, R5, 2.3283064365386962891e-10 ;  /* 0x2f80000005020820 */ /* 0x000fce0000410000 */
.L_x_33:
[----:B------:R-:W-:Y:S01]  /*0ec0*/  HFMA2 R3, -RZ, RZ, 0, 0 ;  /* 0x00000000ff037431 */ /* 0x000fe200000001ff */
[----:B------:R-:W-:Y:S01]  /*0ed0*/  MOV R0, R2 ;  /* 0x0000000200007202 */ /* 0x000fe20000000f00 */
[----:B------:R-:W-:-:S04]  /*0ee0*/  IMAD.MOV.U32 R2, RZ, RZ, R12 ;  /* 0x000000ffff027224 */ /* 0x000fc800078e000c */
[----:B------:R-:W-:Y:S05]  /*0ef0*/  RET.REL.NODEC R2 `(_ZN9cogniware10multimodal4cuda22cosineSimilarityKernelEPKfS3_Pfiii) ;  /* 0xfffffff002407950 */ /* 0x000fea0003c3ffff */
        .weak           $__internal_2_$__cuda_sm3x_div_rn_noftz_f32_slowpath
        .type           $__internal_2_$__cuda_sm3x_div_rn_noftz_f32_slowpath,@function
        .size           $__internal_2_$__cuda_sm3x_div_rn_noftz_f32_slowpath,(.L_x_360 - $__internal_2_$__cuda_sm3x_div_rn_noftz_f32_slowpath)
$__internal_2_$__cuda_sm3x_div_rn_noftz_f32_slowpath:
[--C-:B------:R-:W-:Y:S01]  /*0f00*/  SHF.R.U32.HI R4, RZ, 0x17, R8.reuse ;  /* 0x00000017ff047819 */ /* 0x100fe20000011608 */
[----:B------:R-:W-:Y:S01]  /*0f10*/  BSSY.RECONVERGENT B1, `(.L_x_34) ;  /* 0x0000064000017945 */ /* 0x000fe20003800200 */
[----:B------:R-:W-:Y:S02]  /*0f20*/  SHF.R.U32.HI R0, RZ, 0x17, R3 ;  /* 0x00000017ff007819 */ /* 0x000fe40000011603 */
[----:B------:R-:W-:Y:S01]  /*0f30*/  LOP3.LUT R15, R4, 0xff, RZ, 0xc0, !PT ;  /* 0x000000ff040f7812 */ /* 0x000fe200078ec0ff */
[----:B------:R-:W-:Y:S01]  /*0f40*/  IMAD.MOV.U32 R4, RZ, RZ, R8 ;  /* 0x000000ffff047224 */ /* 0x000fe200078e0008 */
[----:B------:R-:W-:Y:S02]  /*0f50*/  LOP3.LUT R10, R0, 0xff, RZ, 0xc0, !PT ;  /* 0x000000ff000a7812 */ /* 0x000fe400078ec0ff */
[----:B------:R-:W-:Y:S02]  /*0f60*/  IADD3 R11, PT, PT, R15, -0x1, RZ ;  /* 0xffffffff0f0b7810 */ /* 0x000fe40007ffe0ff */
[----:B------:R-:W-:-:S02]  /*0f70*/  IADD3 R9, PT, PT, R10, -0x1, RZ ;  /* 0xffffffff0a097810 */ /* 0x000fc40007ffe0ff */
[----:B------:R-:W-:-:S04]  /*0f80*/  ISETP.GT.U32.AND P0, PT, R11, 0xfd, PT ;  /* 0x000000fd0b00780c */ /* 0x000fc80003f04070 */
[----:B------:R-:W-:-:S13]  /*0f90*/  ISETP.GT.U32.OR P0, PT, R9, 0xfd, P0 ;  /* 0x000000fd0900780c */ /* 0x000fda0000704470 */
[----:B------:R-:W-:Y:S01]  /*0fa0*/  @!P0 MOV R5, RZ ;  /* 0x000000ff00058202 */ /* 0x000fe20000000f00 */
[----:B------:R-:W-:Y:S06]  /*0fb0*/  @!P0 BRA `(.L_x_35) ;  /* 0x0000000000608947 */ /* 0x000fec0003800000 */
[----:B------:R-:W-:Y:S02]  /*0fc0*/  FSETP.GTU.FTZ.AND P0, PT, |R3|, +INF , PT ;  /* 0x7f8000000300780b */ /* 0x000fe40003f1c200 */
[----:B------:R-:W-:Y:S02]  /*0fd0*/  FSETP.GTU.FTZ.AND P1, PT, |R8|, +INF , PT ;  /* 0x7f8000000800780b */ /* 0x000fe40003f3c200 */
[----:B------:R-:W-:Y:S02]  /*0fe0*/  MOV R0, R8 ;  /* 0x0000000800007202 */ /* 0x000fe40000000f00 */
        /* <DEDUP_REMOVED lines=21> */
.L_x_35:
[----:B------:R-:W-:Y:S01]  /*1140*/  LEA R9, R15, 0xc0800000, 0x17 ;  /* 0xc08000000f097811 */ /* 0x000fe200078eb8ff */
[----:B------:R-:W-:Y:S03]  /*1150*/  BSSY.RECONVERGENT B2, `(.L_x_40) ;  /* 0x0000036000027945 */ /* 0x000fe60003800200 */
[----:B------:R-:W-:Y:S02]  /*1160*/  IADD3 R9, PT, PT, -R9, R4, RZ ;  /* 0x0000000409097210 */ /* 0x000fe40007ffe1ff */
[----:B------:R-:W-:Y:S02]  /*1170*/  IADD3 R4, PT, PT, R10, -0x7f, RZ ;  /* 0xffffff810a047810 */ /* 0x000fe40007ffe0ff */
[----:B------:R-:W0:Y:S01]  /*1180*/  MUFU.RCP R8, R9 ;  /* 0x0000000900087308 */ /* 0x000e220000001000 */
[----:B------:R-:W-:Y:S02]  /*1190*/  FADD.FTZ R11, -R9, -RZ ;  /* 0x800000ff090b7221 */ /* 0x000fe40000010100 */
        /* <DEDUP_REMOVED lines=12> */
[----:B------:R-:W-:-:S04]  /*1260*/  IADD3 R9, PT, PT, R3, R4, RZ ;  /* 0x0000000403097210 */ /* 0x000fc80007ffe0ff */
[----:B------:R-:W-:-:S04]  /*1270*/  IADD3 R3, PT, PT, R9, -0x1, RZ ;  /* 0xffffffff09037810 */ /* 0x000fc80007ffe0ff */
        /* <DEDUP_REMOVED lines=31> */
.L_x_42:
[----:B------:R-:W-:-:S04]  /*1470*/  LOP3.LUT R0, R0, 0x80000000, RZ, 0xc0, !PT ;  /* 0x8000000000007812 */ /* 0x000fc800078ec0ff */
[----:B------:R-:W-:Y:S01]  /*1480*/  LOP3.LUT R0, R0, 0x7f800000, RZ, 0xfc, !PT ;  /* 0x7f80000000007812 */ /* 0x000fe200078efcff */
[----:B------:R-:W-:Y:S06]  /*1490*/  BRA `(.L_x_43) ;  /* 0x0000000000047947 */ /* 0x000fec0003800000 */
.L_x_41:
[----:B------:R-:W-:-:S07]  /*14a0*/  LEA R0, R4, R0, 0x17 ;  /* 0x0000000004007211 */ /* 0x000fce00078eb8ff */
.L_x_43:
[----:B------:R-:W-:Y:S05]  /*14b0*/  BSYNC.RECONVERGENT B2 ;  /* 0x0000000000027941 */ /* 0x000fea0003800200 */
.L_x_40:
[----:B------:R-:W-:Y:S05]  /*14c0*/  BRA `(.L_x_44) ;  /* 0x0000000000207947 */ /* 0x000fea0003800000 */
.L_x_39:
[----:B------:R-:W-:-:S04]  /*14d0*/  LOP3.LUT R0, R4, 0x80000000, R3, 0x48, !PT ;  /* 0x8000000004007812 */ /* 0x000fc800078e4803 */
[----:B------:R-:W-:Y:S01]  /*14e0*/  LOP3.LUT R0, R0, 0x7f800000, RZ, 0xfc, !PT ;  /* 0x7f80000000007812 */ /* 0x000fe200078efcff */
[----:B------:R-:W-:Y:S06]  /*14f0*/  BRA `(.L_x_44) ;  /* 0x0000000000147947 */ /* 0x000fec0003800000 */
.L_x_38:
[----:B------:R-:W-:Y:S01]  /*1500*/  LOP3.LUT R0, R4, 0x80000000, R3, 0x48, !PT ;  /* 0x8000000004007812 */ /* 0x000fe200078e4803 */
[----:B------:R-:W-:Y:S06]  /*1510*/  BRA `(.L_x_44) ;  /* 0x00000000000c7947 */ /* 0x000fec0003800000 */
.L_x_37:
[----:B------:R-:W0:Y:S01]  /*1520*/  MUFU.RSQ R0, -QNAN ;  /* 0xffc0000000007908 */ /* 0x000e220000001400 */
[----:B------:R-:W-:Y:S05]  /*1530*/  BRA `(.L_x_44) ;  /* 0x0000000000047947 */ /* 0x000fea0003800000 */
.L_x_36:
[----:B------:R-:W-:-:S07]  /*1540*/  FADD.FTZ R0, R3, R0 ;  /* 0x0000000003007221 */ /* 0x000fce0000010000 */
.L_x_44:
[----:B------:R-:W-:Y:S05]  /*1550*/  BSYNC.RECONVERGENT B1 ;  /* 0x0000000000017941 */ /* 0x000fea0003800200 */
.L_x_34:
[----:B------:R-:W-:-:S04]  /*1560*/  HFMA2 R3, -RZ, RZ, 0, 0 ;  /* 0x00000000ff037431 */ /* 0x000fc800000001ff */
[----:B0-----:R-:W-:Y:S05]  /*1570*/  RET.REL.NODEC R2 `(_ZN9cogniware10multimodal4cuda22cosineSimilarityKernelEPKfS3_Pfiii) ;  /* 0xffffffe802a07950 */ /* 0x001fea0003c3ffff */
.L_x_45:
        /* <DEDUP_REMOVED lines=16> */
.L_x_360:


//--------------------- .text._ZN9cogniware10multimodal4cuda20applyAttentionKernelEPKfS3_Pfii --------------------------
	.section	.text._ZN9cogniware10multimodal4cuda20applyAttentionKernelEPKfS3_Pfii,"ax",@progbits
	.align	128
        .global         _ZN9cogniware10multimodal4cuda20applyAttentionKernelEPKfS3_Pfii
        .type           _ZN9cogniware10multimodal4cuda20applyAttentionKernelEPKfS3_Pfii,@function
        .size           _ZN9cogniware10multimodal4cuda20applyAttentionKernelEPKfS3_Pfii,(.L_x_378 - _ZN9cogniware10multimodal4cuda20applyAttentionKernelEPKfS3_Pfii)
        .other          _ZN9cogniware10multimodal4cuda20applyAttentionKernelEPKfS3_Pfii,@"STO_CUDA_ENTRY STV_DEFAULT"
_ZN9cogniware10multimodal4cuda20applyAttentionKernelEPKfS3_Pfii:
.text._ZN9cogniware10multimodal4cuda20applyAttentionKernelEPKfS3_Pfii:
[----:B------:R-:W-:Y:S01]  /*0000*/  LDC R1, c[0x0][0x37c] ;  /* 0x0000df00ff017b82 */ /* 0x000fe20000000800 */
[----:B------:R-:W0:Y:S07]  /*0010*/  S2R R2, SR_TID.X ;  /* 0x0000000000027919 */ /* 0x000e2e0000002100 */
[----:B------:R-:W0:Y:S08]  /*0020*/  S2UR UR4, SR_CTAID.X ;  /* 0x00000000000479c3 */ /* 0x000e300000002500 */
[----:B------:R-:W0:Y:S08]  /*0030*/  LDC R3, c[0x0][0x360] ;  /* 0x0000d800ff037b82 */ /* 0x000e300000000800 */
[----:B------:R-:W1:Y:S01]  /*0040*/  LDC R0, c[0x0][0x39c] ;  /* 0x0000e700ff007b82 */ /* 0x000e620000000800 */
[----:B0-----:R-:W-:-:S05]  /*0050*/  IMAD R3, R3, UR4, R2 ;  /* 0x0000000403037c24 */ /* 0x001fca000f8e0202 */
[----:B-1----:R-:W-:-:S13]  /*0060*/  ISETP.GE.AND P0, PT, R3, R0, PT ;  /* 0x000000000300720c */ /* 0x002fda0003f06270 */
[----:B------:R-:W-:Y:S05]  /*0070*/  @P0 EXIT ;  /* 0x000000000000094d */ /* 0x000fea0003800000 */
[----:B------:R-:W0:Y:S01]  /*0080*/  LDCU UR6, c[0x0][0x398] ;  /* 0x00007300ff0677ac */ /* 0x000e220008000800 */
[----:B------:R-:W-:Y:S01]  /*0090*/  HFMA2 R16, -RZ, RZ, 0, 0 ;  /* 0x00000000ff107431 */ /* 0x000fe200000001ff */
[----:B------:R-:W1:Y:S01]  /*00a0*/  LDCU.64 UR10, c[0x0][0x358] ;  /* 0x00006b00ff0a77ac */ /* 0x000e620008000a00 */
[----:B0-----:R-:W-:-:S09]  /*00b0*/  UISETP.GE.AND UP0, UPT, UR6, 0x1, UPT ;  /* 0x000000010600788c */ /* 0x001fd2000bf06270 */
[----:B-1----:R-:W-:Y:S05]  /*00c0*/  BRA.U !UP0, `(.L_x_46) ;  /* 0x0000000908b47547 */ /* 0x002fea000b800000 */
[----:B------:R-:W-:Y:S01]  /*00d0*/  UISETP.GE.U32.AND UP1, UPT, UR6, 0x10, UPT ;  /* 0x000000100600788c */ /* 0x000fe2000bf26070 */
[----:B------:R-:W-:Y:S01]  /*00e0*/  MOV R16, RZ ;  /* 0x000000ff00107202 */ /* 0x000fe20000000f00 */
[----:B------:R-:W-:Y:S01]  /*00f0*/  ULOP3.LUT UR7, UR6, 0xf, URZ, 0xc0, !UPT ;  /* 0x0000000f06077892 */ /* 0x000fe2000f8ec0ff */
[----:B------:R-:W-:-:S03]  /*0100*/  MOV R2, RZ ;  /* 0x000000ff00027202 */ /* 0x000fc60000000f00 */
[----:B------:R-:W-:-:S03]  /*0110*/  UISETP.NE.AND UP0, UPT, UR7, URZ, UPT ;  /* 0x000000ff0700728c */ /* 0x000fc6000bf05270 */
[----:B------:R-:W-:Y:S08]  /*0120*/  BRA.U !UP1, `(.L_x_47) ;  /* 0x0000000509447547 */ /* 0x000ff0000b800000 */
[----:B------:R-:W0:Y:S01]  /*0130*/  LDCU.64 UR4, c[0x0][0x388] ;  /* 0x00007100ff0477ac */ /* 0x000e220008000a00 */
[----:B------:R-:W-:Y:S02]  /*0140*/  MOV R16, RZ ;  /* 0x000000ff00107202 */ /* 0x000fe40000000f00 */
[----:B------:R-:W-:Y:S01]  /*0150*/  MOV R5, R3 ;  /* 0x0000000300057202 */ /* 0x000fe20000000f00 */
[----:B------:R-:W-:-:S04]  /*0160*/  ULOP3.LUT UR8, UR6, 0x7ffffff0, URZ, 0xc0, !UPT ;  /* 0x7ffffff006087892 */ /* 0x000fc8000f8ec0ff */
[----:B------:R-:W-:Y:S02]  /*0170*/  UIADD3 UR9, UPT, UPT, -UR8, URZ, URZ ;  /* 0x000000ff08097290 */ /* 0x000fe4000fffe1ff */
[----:B------:R-:W-:Y:S01]  /*0180*/  MOV R2, UR8 ;  /* 0x0000000800027c02 */ /* 0x000fe20008000f00 */
[----:B0-----:R-:W-:-:S04]  /*0190*/  UIADD3 UR4, UP1, UPT, UR4, 0x20, URZ ;  /* 0x0000002004047890 */ /* 0x001fc8000ff3e0ff */
[----:B------:R-:W-:Y:S02]  /*01a0*/  UIADD3.X UR5, UPT, UPT, URZ, UR5, URZ, UP1, !UPT ;  /* 0x00000005ff057290 */ /* 0x000fe40008ffe4ff */
[----:B------:R-:W-:-:S04]  /*01b0*/  MOV R10, UR4 ;  /* 0x00000004000a7c02 */ /* 0x000fc80008000f00 */
[----:B------:R-:W-:-:S07]  /*01c0*/  MOV R11, UR5 ;  /* 0x00000005000b7c02 */ /* 0x000fce0008000f00 */
.L_x_48:
[----:B------:R-:W0:Y:S01]  /*01d0*/  LDC.64 R8, c[0x0][0x380] ;  /* 0x0000e000ff087b82 */ /* 0x000e220000000a00 */
[----:B------:R-:W2:Y:S04]  /*01e0*/  LDG.E R17, desc[UR10][R10.64+-0x20] ;  /* 0xffffe00a0a117981 */ /* 0x000ea8000c1e1900 */
[----:B------:R-:W3:Y:S04]  /*01f0*/  LDG.E R19, desc[UR10][R10.64+-0x1c] ;  /* 0xffffe40a0a137981 */ /* 0x000ee8000c1e1900 */
[----:B------:R-:W4:Y:S04]  /*0200*/  LDG.E R27, desc[UR10][R10.64+-0x18] ;  /* 0xffffe80a0a1b7981 */ /* 0x000f28000c1e1900 */
[----:B------:R-:W5:Y:S04]  /*0210*/  LDG.E R7, desc[UR10][R10.64+-0x14] ;  /* 0xffffec0a0a077981 */ /* 0x000f68000c1e1900 */
[----:B------:R-:W5:Y:S01]  /*0220*/  LDG.E R20, desc[UR10][R10.64+-0x8] ;  /* 0xfffff80a0a147981 */ /* 0x000f62000c1e1900 */
[----:B0-----:R-:W-:-:S05]  /*0230*/  IMAD.WIDE R8, R5, 0x4, R8 ;  /* 0x0000000405087825 */ /* 0x001fca00078e0208 */
[----:B------:R-:W2:Y:S01]  /*0240*/  LDG.E R26, desc[UR10][R8.64] ;  /* 0x0000000a081a7981 */ /* 0x000ea2000c1e1900 */
[----:B------:R-:W-:-:S05]  /*0250*/  IMAD.WIDE R12, R0, 0x4, R8 ;  /* 0x00000004000c7825 */ /* 0x000fca00078e0208 */
[----:B------:R-:W3:Y:S01]  /*0260*/  LDG.E R18, desc[UR10][R12.64] ;  /* 0x0000000a0c127981 */ /* 0x000ee2000c1e1900 */
[----:B------:R-:W-:-:S03]  /*0270*/  IMAD.WIDE R22, R0, 0x4, R12 ;  /* 0x0000000400167825 */ /* 0x000fc600078e020c */
[----:B------:R-:W5:Y:S01]  /*0280*/  LDG.E R9, desc[UR10][R10.64+-0x10] ;  /* 0xfffff00a0a097981 */ /* 0x000f62000c1e1900 */
[----:B------:R-:W-:-:S03]  /*0290*/  IMAD.WIDE R14, R0, 0x4, R22 ;  /* 0x00000004000e7825 */ /* 0x000fc600078e0216 */
[----:B------:R-:W4:Y:S04]  /*02a0*/  LDG.E R24, desc[UR10][R22.64] ;  /* 0x0000000a16187981 */ /* 0x000f28000c1e1900 */
[----:B------:R-:W5:Y:S01]  /*02b0*/  LDG.E R4, desc[UR10][R14.64] ;  /* 0x0000000a0e047981 */ /* 0x000f62000c1e1900 */
[----:B------:R-:W-:-:S03]  /*02c0*/  IMAD.WIDE R28, R0, 0x4, R14 ;  /* 0x00000004001c7825 */ /* 0x000fc600078e020e */
[----:B------:R-:W5:Y:S04]  /*02d0*/  LDG.E R8, desc[UR10][R10.64+-0xc] ;  /* 0xfffff40a0a087981 */ /* 0x000f68000c1e1900 */
[----:B------:R0:W5:Y:S02]  /*02e0*/  LDG.E R6, desc[UR10][R28.64] ;  /* 0x0000000a1c067981 */ /* 0x000164000c1e1900 */
[----:B0-----:R-:W-:-:S05]  /*02f0*/  IMAD.WIDE R28, R0, 0x4, R28 ;  /* 0x00000004001c7825 */ /* 0x001fca00078e021c */
[----:B------:R-:W5:Y:S01]  /*0300*/  LDG.E R21, desc[UR10][R28.64] ;  /* 0x0000000a1c157981 */ /* 0x000f62000c1e1900 */
[----:B------:R-:W-:-:S05]  /*0310*/  IMAD.WIDE R22, R0, 0x4, R28 ;  /* 0x0000000400167825 */ /* 0x000fca00078e021c */
[----:B------:R0:W5:Y:S01]  /*0320*/  LDG.E R25, desc[UR10][R22.64] ;  /* 0x0000000a16197981 */ /* 0x000162000c1e1900 */
[----:B------:R-:W-:-:S03]  /*0330*/  IMAD.WIDE R12, R0, 0x4, R22 ;  /* 0x00000004000c7825 */ /* 0x000fc600078e0216 */
[----:B------:R-:W5:Y:S01]  /*0340*/  LDG.E R29, desc[UR10][R10.64+-0x4] ;  /* 0xfffffc0a0a1d7981 */ /* 0x000f62000c1e1900 */
[----:B------:R-:W-:-:S03]  /*0350*/  IMAD.WIDE R14, R0, 0x4, R12 ;  /* 0x00000004000e7825 */ /* 0x000fc600078e020c */
[----:B------:R-:W5:Y:S04]  /*0360*/  LDG.E R12, desc[UR10][R12.64] ;  /* 0x0000000a0c0c7981 */ /* 0x000f68000c1e1900 */
[----:B------:R-:W5:Y:S01]  /*0370*/  LDG.E R13, desc[UR10][R10.64+0x8] ;  /* 0x0000080a0a0d7981 */ /* 0x000f62000c1e1900 */
[----:B--2---:R-:W-:Y:S01]  /*0380*/  FFMA R26, R26, R17, R16 ;  /* 0x000000111a1a7223 */ /* 0x004fe20000000010 */
[----:B------:R-:W-:Y:S02]  /*0390*/  IMAD.WIDE R16, R0, 0x4, R14 ;  /* 0x0000000400107825 */ /* 0x000fe400078e020e */
[----:B------:R-:W2:Y:S02]  /*03a0*/  LDG.E R14, desc[UR10][R14.64] ;  /* 0x0000000a0e0e7981 */ /* 0x000ea4000c1e1900 */
[----:B---3--:R-:W-:Y:S01]  /*03b0*/  FFMA R26, R18, R19, R26 ;  /* 0x00000013121a7223 */ /* 0x008fe2000000001a */
[----:B------:R-:W-:-:S02]  /*03c0*/  IMAD.WIDE R18, R0, 0x4, R16 ;  /* 0x0000000400127825 */ /* 0x000fc400078e0210 */
[----:B------:R-:W3:Y:S02]  /*03d0*/  LDG.E R16, desc[UR10][R16.64] ;  /* 0x0000000a10107981 */ /* 0x000ee4000c1e1900 */
[----:B0-----:R-:W-:-:S04]  /*03e0*/  IMAD.WIDE R22, R0, 0x4, R18 ;  /* 0x0000000400167825 */ /* 0x001fc800078e0212 */
[----:B----4-:R-:W-:Y:S01]  /*03f0*/  FFMA R27, R24, R27, R26 ;  /* 0x0000001b181b7223 */ /* 0x010fe2000000001a */
[----:B------:R-:W4:Y:S04]  /*0400*/  LDG.E R18, desc[UR10][R18.64] ;  /* 0x0000000a12127981 */ /* 0x000f28000c1e1900 */
[----:B------:R-:W2:Y:S01]  /*0410*/  LDG.E R24, desc[UR10][R10.64] ;  /* 0x0000000a0a187981 */ /* 0x000ea2000c1e1900 */
[----:B-----5:R-:W-:Y:S01]  /*0420*/  FFMA R7, R4, R7, R27 ;  /* 0x0000000704077223 */ /* 0x020fe2000000001b */
[----:B------:R-:W-:Y:S02]  /*0430*/  IMAD.WIDE R26, R0, 0x4, R22 ;  /* 0x00000004001a7825 */ /* 0x000fe400078e0216 */
[----:B------:R-:W3:Y:S02]  /*0440*/  LDG.E R4, desc[UR10][R10.64+0x4] ;  /* 0x0000040a0a047981 */ /* 0x000ee4000c1e1900 */
[----:B------:R-:W-:Y:S01]  /*0450*/  FFMA R28, R6, R9, R7 ;  /* 0x00000009061c7223 */ /* 0x000fe20000000007 */
[C---:B------:R-:W-:Y:S01]  /*0460*/  IMAD.WIDE R6, R0.reuse, 0x4, R26 ;  /* 0x0000000400067825 */ /* 0x040fe200078e021a */
[----:B------:R-:W5:Y:S04]  /*0470*/  LDG.E R22, desc[UR10][R22.64] ;  /* 0x0000000a16167981 */ /* 0x000f68000c1e1900 */
[----:B------:R-:W5:Y:S04]  /*0480*/  LDG.E R15, desc[UR10][R10.64+0xc] ;  /* 0x00000c0a0a0f7981 */ /* 0x000f68000c1e1900 */
[----:B------:R-:W5:Y:S04]  /*0490*/  LDG.E R26, desc[UR10][R26.64] ;  /* 0x0000000a1a1a7981 */ /* 0x000f68000c1e1900 */
[----:B------:R-:W5:Y:S01]  /*04a0*/  LDG.E R17, desc[UR10][R10.64+0x10] ;  /* 0x0000100a0a117981 */ /* 0x000f62000c1e1900 */
[----:B------:R-:W-:Y:S01]  /*04b0*/  FFMA R28, R21, R8, R28 ;  /* 0x00000008151c7223 */ /* 0x000fe2000000001c */
[----:B------:R-:W-:-:S02]  /*04c0*/  IMAD.WIDE R8, R0, 0x4, R6 ;  /* 0x0000000400087825 */ /* 0x000fc400078e0206 */
[----:B------:R0:W5:Y:S04]  /*04d0*/  LDG.E R6, desc[UR10][R6.64] ;  /* 0x0000000a06067981 */ /* 0x000168000c1e1900 */
[----:B------:R-:W5:Y:S04]  /*04e0*/  LDG.E R23, desc[UR10][R10.64+0x14] ;  /* 0x0000140a0a177981 */ /* 0x000f68000c1e1900 */
[----:B------:R-:W5:Y:S01]  /*04f0*/  LDG.E R19, desc[UR10][R8.64] ;  /* 0x0000000a08137981 */ /* 0x000f62000c1e1900 */
[----:B0-----:R-:W-:Y:S01]  /*0500*/  FFMA R7, R25, R20, R28 ;  /* 0x0000001419077223 */ /* 0x001fe2000000001c */
[----:B------:R-:W-:-:S02]  /*0510*/  IMAD.WIDE R20, R0, 0x4, R8 ;  /* 0x0000000400147825 */ /* 0x000fc400078e0208 */
[----:B------:R-:W5:Y:S04]  /*0520*/  LDG.E R28, desc[UR10][R10.64+0x18] ;  /* 0x0000180a0a1c7981 */ /* 0x000f68000c1e1900 */
[----:B------:R0:W5:Y:S04]  /*0530*/  LDG.E R25, desc[UR10][R10.64+0x1c] ;  /* 0x00001c0a0a197981 */ /* 0x000168000c1e1900 */
[----:B------:R-:W5:Y:S01]  /*0540*/  LDG.E R20, desc[UR10][R20.64] ;  /* 0x0000000a14147981 */ /* 0x000f62000c1e1900 */
[----:B------:R-:W-:Y:S01]  /*0550*/  FFMA R29, R12, R29, R7 ;  /* 0x0000001d0c1d7223 */ /* 0x000fe20000000007 */
[----:B------:R-:W-:-:S04]  /*0560*/  UIADD3 UR9, UPT, UPT, UR9, 0x10, URZ ;  /* 0x0000001009097890 */ /* 0x000fc8000fffe0ff */
[----:B------:R-:W-:Y:S01]  /*0570*/  UISETP.NE.AND UP1, UPT, UR9, URZ, UPT ;  /* 0x000000ff0900728c */ /* 0x000fe2000bf25270 */
[----:B0-----:R-:W-:Y:S02]  /*0580*/  IADD3 R10, P0, PT, R10, 0x40, RZ ;  /* 0x000000400a0a7810 */ /* 0x001fe40007f1e0ff */
[----:B------:R-:W-:Y:S02]  /*0590*/  LEA R5, R0, R5, 0x4 ;  /* 0x0000000500057211 */ /* 0x000fe400078e20ff */
[----:B------:R-:W-:Y:S01]  /*05a0*/  IADD3.X R11, PT, PT, RZ, R11, RZ, P0, !PT ;  /* 0x0000000bff0b7210 */ /* 0x000fe200007fe4ff */
[----:B--2---:R-:W-:-:S04]  /*05b0*/  FFMA R29, R14, R24, R29 ;  /* 0x000000180e1d7223 */ /* 0x004fc8000000001d */
[----:B---3--:R-:W-:-:S04]  /*05c0*/  FFMA R29, R16, R4, R29 ;  /* 0x00000004101d7223 */ /* 0x008fc8000000001d */
[----:B----4-:R-:W-:-:S04]  /*05d0*/  FFMA R13, R18, R13, R29 ;  /* 0x0000000d120d7223 */ /* 0x010fc8000000001d */
[----:B-----5:R-:W-:-:S04]  /*05e0*/  FFMA R13, R22, R15, R13 ;  /* 0x0000000f160d7223 */ /* 0x020fc8000000000d */
[----:B------:R-:W-:-:S04]  /*05f0*/  FFMA R13, R26, R17, R13 ;  /* 0x000000111a0d7223 */ /* 0x000fc8000000000d */
[----:B------:R-:W-:-:S04]  /*0600*/  FFMA R6, R6, R23, R13 ;  /* 0x0000001706067223 */ /* 0x000fc8000000000d */
[----:B------:R-:W-:-:S04]  /*0610*/  FFMA R19, R19, R28, R6 ;  /* 0x0000001c13137223 */ /* 0x000fc80000000006 */
[----:B------:R-:W-:Y:S01]  /*0620*/  FFMA R16, R20, R25, R19 ;  /* 0x0000001914107223 */ /* 0x000fe20000000013 */
[----:B------:R-:W-:Y:S06]  /*0630*/  BRA.U UP1, `(.L_x_48) ;  /* 0xfffffff901e47547 */ /* 0x000fec000b83ffff */
.L_x_47:
[----:B------:R-:W-:Y:S05]  /*0640*/  BRA.U !UP0, `(.L_x_46) ;  /* 0x0000000508547547 */ /* 0x000fea000b800000 */
[----:B------:R-:W-:Y:S02]  /*0650*/  UISETP.GE.U32.AND UP0, UPT, UR7, 0x8, UPT ;  /* 0x000000080700788c */ /* 0x000fe4000bf06070 */
[----:B------:R-:W-:-:S04]  /*0660*/  ULOP3.LUT UR5, UR6, 0x7, URZ, 0xc0, !UPT ;  /* 0x0000000706057892 */ /* 0x000fc8000f8ec0ff */
[----:B------:R-:W-:-:S03]  /*0670*/  UISETP.NE.AND UP1, UPT, UR5, URZ, UPT ;  /* 0x000000ff0500728c */ /* 0x000fc6000bf25270 */
[----:B------:R-:W-:Y:S08]  /*0680*/  BRA.U !UP0, `(.L_x_49) ;  /* 0x0000000108947547 */ /* 0x000ff0000b800000 */
[----:B------:R-:W0:Y:S01]  /*0690*/  LDC.64 R12, c[0x0][0x380] ;  /* 0x0000e000ff0c7b82 */ /* 0x000e220000000a00 */
[----:B------:R-:W-:-:S07]  /*06a0*/  IMAD R7, R2, R0, R3 ;  /* 0x0000000002077224 */ /* 0x000fce00078e0203 */
[----:B------:R-:W1:Y:S01]  /*06b0*/  LDC.64 R4, c[0x0][0x388] ;  /* 0x0000e200ff047b82 */ /* 0x000e620000000a00 */
[----:B0-----:R-:W-:-:S05]  /*06c0*/  IMAD.WIDE R12, R7, 0x4, R12 ;  /* 0x00000004070c7825 */ /* 0x001fca00078e020c */
[----:B------:R0:W2:Y:S01]  /*06d0*/  LDG.E R21, desc[UR10][R12.64] ;  /* 0x0000000a0c157981 */ /* 0x0000a2000c1e1900 */
[----:B------:R-:W-:-:S04]  /*06e0*/  IMAD.WIDE R14, R0, 0x4, R12 ;  /* 0x00000004000e7825 */ /* 0x000fc800078e020c */
[----:B-1----:R-:W-:Y:S01]  /*06f0*/  IMAD.WIDE.U32 R4, R2, 0x4, R4 ;  /* 0x0000000402047825 */ /* 0x002fe200078e0004 */
[----:B------:R1:W3:Y:S03]  /*0700*/  LDG.E R18, desc[UR10][R14.64] ;  /* 0x0000000a0e127981 */ /* 0x0002e6000c1e1900 */
[C---:B------:R-:W-:Y:S01]  /*0710*/  IMAD.WIDE R24, R0.reuse, 0x4, R14 ;  /* 0x0000000400187825 */ /* 0x040fe200078e020e */
[----:B------:R-:W2:Y:S04]  /*0720*/  LDG.E R17, desc[UR10][R4.64] ;  /* 0x0000000a04117981 */ /* 0x000ea8000c1e1900 */
[----:B------:R-:W3:Y:S01]  /*0730*/  LDG.E R19, desc[UR10][R4.64+0x4] ;  /* 0x0000040a04137981 */ /* 0x000ee2000c1e1900 */
[----:B------:R-:W-:-:S03]  /*0740*/  IMAD.WIDE R8, R0, 0x4, R24 ;  /* 0x0000000400087825 */ /* 0x000fc600078e0218 */
[----:B------:R-:W4:Y:S01]  /*0750*/  LDG.E R20, desc[UR10][R24.64] ;  /* 0x0000000a18147981 */ /* 0x000f22000c1e1900 */
[----:B------:R-:W-:-:S03]  /*0760*/  IMAD.WIDE R10, R0, 0x4, R8 ;  /* 0x00000004000a7825 */ /* 0x000fc600078e0208 */
[----:B------:R-:W4:Y:S04]  /*0770*/  LDG.E R23, desc[UR10][R4.64+0x8] ;  /* 0x0000080a04177981 */ /* 0x000f28000c1e1900 */
[----:B------:R-:W5:Y:S01]  /*0780*/  LDG.E R8, desc[UR10][R8.64] ;  /* 0x0000000a08087981 */ /* 0x000f62000c1e1900 */
[----:B------:R-:W-:-:S03]  /*0790*/  IMAD.WIDE R6, R0, 0x4, R10 ;  /* 0x0000000400067825 */ /* 0x000fc600078e020a */
[----:B------:R-:W5:Y:S01]  /*07a0*/  LDG.E R27, desc[UR10][R4.64+0xc] ;  /* 0x00000c0a041b7981 */ /* 0x000f62000c1e1900 */
[----:B0-----:R-:W-:-:S03]  /*07b0*/  IMAD.WIDE R12, R0, 0x4, R6 ;  /* 0x00000004000c7825 */ /* 0x001fc600078e0206 */
[----:B------:R-:W5:Y:S04]  /*07c0*/  LDG.E R10, desc[UR10][R10.64] ;  /* 0x0000000a0a0a7981 */ /* 0x000f68000c1e1900 */
[----:B------:R-:W5:Y:S01]  /*07d0*/  LDG.E R29, desc[UR10][R4.64+0x10] ;  /* 0x0000100a041d7981 */ /* 0x000f62000c1e1900 */
[----:B-1----:R-:W-:-:S03]  /*07e0*/  IMAD.WIDE R14, R0, 0x4, R12 ;  /* 0x00000004000e7825 */ /* 0x002fc600078e020c */
[----:B------:R-:W5:Y:S04]  /*07f0*/  LDG.E R6, desc[UR10][R6.64] ;  /* 0x0000000a06067981 */ /* 0x000f68000c1e1900 */
[----:B------:R-:W5:Y:S04]  /*0800*/  LDG.E R22, desc[UR10][R4.64+0x14] ;  /* 0x0000140a04167981 */ /* 0x000f68000c1e1900 */
[----:B------:R-:W5:Y:S04]  /*0810*/  LDG.E R12, desc[UR10][R12.64] ;  /* 0x0000000a0c0c7981 */ /* 0x000f68000c1e1900 */
[----:B------:R-:W5:Y:S04]  /*0820*/  LDG.E R25, desc[UR10][R4.64+0x18] ;  /* 0x0000180a04197981 */ /* 0x000f68000c1e1900 */
[----:B------:R-:W5:Y:S04]  /*0830*/  LDG.E R14, desc[UR10][R14.64] ;  /* 0x0000000a0e0e7981 */ /* 0x000f68000c1e1900 */
[----:B------:R-:W5:Y:S01]  /*0840*/  LDG.E R9, desc[UR10][R4.64+0x1c] ;  /* 0x00001c0a04097981 */ /* 0x000f62000c1e1900 */
[----:B------:R-:W-:Y:S01]  /*0850*/  IADD3 R2, PT, PT, R2, 0x8, RZ ;  /* 0x0000000802027810 */ /* 0x000fe20007ffe0ff */
[----:B--2---:R-:W-:-:S04]  /*0860*/  FFMA R17, R21, R17, R16 ;  /* 0x0000001115117223 */ /* 0x004fc80000000010 */
[----:B---3--:R-:W-:-:S04]  /*0870*/  FFMA R17, R18, R19, R17 ;  /* 0x0000001312117223 */ /* 0x008fc80000000011 */
[----:B----4-:R-:W-:-:S04]  /*0880*/  FFMA R17, R20, R23, R17 ;  /* 0x0000001714117223 */ /* 0x010fc80000000011 */
[----:B-----5:R-:W-:-:S04]  /*0890*/  FFMA R17, R8, R27, R17 ;  /* 0x0000001b08117223 */ /* 0x020fc80000000011 */
[----:B------:R-:W-:-:S04]  /*08a0*/  FFMA R17, R10, R29, R17 ;  /* 0x0000001d0a117223 */ /* 0x000fc80000000011 */
[----:B------:R-:W-:-:S04]  /*08b0*/  FFMA R17, R6, R22, R17 ;  /* 0x0000001606117223 */ /* 0x000fc80000000011 */
[----:B------:R-:W-:-:S04]  /*08c0*/  FFMA R17, R12, R25, R17 ;  /* 0x000000190c117223 */ /* 0x000fc80000000011 */
[----:B------:R-:W-:-:S07]  /*08d0*/  FFMA R16, R14, R9, R17 ;  /* 0x000000090e107223 */ /* 0x000fce0000000011 */
.L_x_49:
        /* <DEDUP_REMOVED lines=8> */
[----:B0-----:R-:W-:-:S04]  /*0960*/  IMAD.WIDE R6, R7, 0x4, R4 ;  /* 0x0000000407067825 */ /* 0x001fc800078e0204 */
[----:B-1----:R-:W-:-:S04]  /*0970*/  IMAD.WIDE.U32 R4, R2, 0x4, R8 ;  /* 0x0000000402047825 */ /* 0x002fc800078e0008 */
[C---:B------:R-:W-:Y:S01]  /*0980*/  IMAD.WIDE R8, R0.reuse, 0x4, R6 ;  /* 0x0000000400087825 */ /* 0x040fe200078e0206 */
[----:B------:R-:W2:Y:S04]  /*0990*/  LDG.E R14, desc[UR10][R4.64] ;  /* 0x0000000a040e7981 */ /* 0x000ea8000c1e1900 */
[----:B------:R-:W2:Y:S01]  /*09a0*/  LDG.E R7, desc[UR10][R6.64] ;  /* 0x0000000a06077981 */ /* 0x000ea2000c1e1900 */
[----:B------:R-:W-:-:S03]  /*09b0*/  IMAD.WIDE R10, R0, 0x4, R8 ;  /* 0x00000004000a7825 */ /* 0x000fc600078e0208 */
[----:B------:R-:W3:Y:S04]  /*09c0*/  LDG.E R9, desc[UR10][R8.64] ;  /* 0x0000000a08097981 */ /* 0x000ee8000c1e1900 */
[----:B------:R-:W3:Y:S01]  /*09d0*/  LDG.E R15, desc[UR10][R4.64+0x4] ;  /* 0x0000040a040f7981 */ /* 0x000ee2000c1e1900 */
[----:B------:R-:W-:-:S03]  /*09e0*/  IMAD.WIDE R12, R0, 0x4, R10 ;  /* 0x00000004000c7825 */ /* 0x000fc600078e020a */
[----:B------:R-:W4:Y:S04]  /*09f0*/  LDG.E R11, desc[UR10][R10.64] ;  /* 0x0000000a0a0b7981 */ /* 0x000f28000c1e1900 */
[----:B------:R-:W4:Y:S04]  /*0a00*/  LDG.E R17, desc[UR10][R4.64+0x8] ;  /* 0x0000080a04117981 */ /* 0x000f28000c1e1900 */
[----:B------:R-:W5:Y:S04]  /*0a10*/  LDG.E R13, desc[UR10][R12.64] ;  /* 0x0000000a0c0d7981 */ /* 0x000f68000c1e1900 */
[----:B------:R-:W5:Y:S01]  /*0a20*/  LDG.E R18, desc[UR10][R4.64+0xc] ;  /* 0x00000c0a04127981 */ /* 0x000f62000c1e1900 */
[----:B------:R-:W-:Y:S01]  /*0a30*/  IADD3 R2, PT, PT, R2, 0x4, RZ ;  /* 0x0000000402027810 */ /* 0x000fe20007ffe0ff */
[----:B--2---:R-:W-:-:S04]  /*0a40*/  FFMA R14, R7, R14, R16 ;  /* 0x0000000e070e7223 */ /* 0x004fc80000000010 */
[----:B---3--:R-:W-:-:S04]  /*0a50*/  FFMA R14, R9, R15, R14 ;  /* 0x0000000f090e7223 */ /* 0x008fc8000000000e */
[----:B----4-:R-:W-:-:S04]  /*0a60*/  FFMA R14, R11, R17, R14 ;  /* 0x000000110b0e7223 */ /* 0x010fc8000000000e */
[----:B-----5:R-:W-:-:S07]  /*0a70*/  FFMA R16, R13, R18, R14 ;  /* 0x000000120d107223 */ /* 0x020fce000000000e */
.L_x_50:
[----:B------:R-:W-:Y:S05]  /*0a80*/  BRA.U !UP1, `(.L_x_46) ;  /* 0x0000000109447547 */ /* 0x000fea000b800000 */
[----:B------:R-:W0:Y:S01]  /*0a90*/  LDC.64 R4, c[0x0][0x388] ;  /* 0x0000e200ff047b82 */ /* 0x000e220000000a00 */
[----:B------:R-:W-:Y:S01]  /*0aa0*/  IMAD R11, R2, R0, R3 ;  /* 0x00000000020b7224 */ /* 0x000fe200078e0203 */
[----:B------:R-:W-:-:S06]  /*0ab0*/  UIADD3 UR4, UPT, UPT, -UR4, URZ, URZ ;  /* 0x000000ff04047290 */ /* 0x000fcc000fffe1ff */
[----:B------:R-:W1:Y:S01]  /*0ac0*/  LDC.64 R8, c[0x0][0x380] ;  /* 0x0000e000ff087b82 */ /* 0x000e620000000a00 */
[----:B0-----:R-:W-:-:S03]  /*0ad0*/  IMAD.WIDE.U32 R4, R2, 0x4, R4 ;  /* 0x0000000402047825 */ /* 0x001fc600078e0004 */
[----:B------:R-:W-:Y:S02]  /*0ae0*/  MOV R6, R4 ;  /* 0x0000000400067202 */ /* 0x000fe40000000f00 */
[----:B------:R-:W-:-:S07]  /*0af0*/  MOV R7, R5 ;  /* 0x0000000500077202 */ /* 0x000fce0000000f00 */
.L_x_51:
[----:B-1----:R-:W-:Y:S01]  /*0b00*/  IMAD.WIDE R4, R11, 0x4, R8 ;  /* 0x000000040b047825 */ /* 0x002fe200078e0208 */
[----:B------:R0:W2:Y:S05]  /*0b10*/  LDG.E R2, desc[UR10][R6.64] ;  /* 0x0000000a06027981 */ /* 0x0000aa000c1e1900 */
[----:B------:R-:W2:Y:S01]  /*0b20*/  LDG.E R5, desc[UR10][R4.64] ;  /* 0x0000000a04057981 */ /* 0x000ea2000c1e1900 */
[----:B------:R-:W-:-:S04]  /*0b30*/  UIADD3 UR4, UPT, UPT, UR4, 0x1, URZ ;  /* 0x0000000104047890 */ /* 0x000fc8000fffe0ff */
[----:B------:R-:W-:Y:S01]  /*0b40*/  UISETP.NE.AND UP0, UPT, UR4, URZ, UPT ;  /* 0x000000ff0400728c */ /* 0x000fe2000bf05270 */
[----:B0-----:R-:W-:Y:S02]  /*0b50*/  IADD3 R6, P0, PT, R6, 0x4, RZ ;  /* 0x0000000406067810 */ /* 0x001fe40007f1e0ff */
[----:B------:R-:W-:Y:S02]  /*0b60*/  IADD3 R11, PT, PT, R11, R0, RZ ;  /* 0x000000000b0b7210 */ /* 0x000fe40007ffe0ff */
[----:B------:R-:W-:Y:S01]  /*0b70*/  IADD3.X R7, PT, PT, RZ, R7, RZ, P0, !PT ;  /* 0x00000007ff077210 */ /* 0x000fe200007fe4ff */
[----:B--2---:R-:W-:-:S03]  /*0b80*/  FFMA R16, R5, R2, R16 ;  /* 0x0000000205107223 */ /* 0x004fc60000000010 */
[----:B------:R-:W-:Y:S05]  /*0b90*/  BRA.U UP0, `(.L_x_51) ;  /* 0xfffffffd00d87547 */ /* 0x000fea000b83ffff */
.L_x_46:
[----:B------:R-:W0:Y:S02]  /*0ba0*/  LDC.64 R4, c[0x0][0x390] ;  /* 0x0000e400ff047b82 */ /* 0x000e240000000a00 */
[----:B0-----:R-:W-:-:S05]  /*0bb0*/  IMAD.WIDE R2, R3, 0x4, R4 ;  /* 0x0000000403027825 */ /* 0x001fca00078e0204 */
[----:B------:R-:W-:Y:S01]  /*0bc0*/  STG.E desc[UR10][R2.64], R16 ;  /* 0x0000001002007986 */ /* 0x000fe2000c10190a */
[----:B------:R-:W-:Y:S05]  /*0bd0*/  EXIT ;  /* 0x000000000000794d */ /* 0x000fea0003800000 */
.L_x_52:
        /* <DEDUP_REMOVED lines=10> */
.L_x_378:


//--------------------- .text._ZN9cogniware10multimodal4cuda13softmaxKernelEPfi --------------------------
	.section	.text._ZN9cogniware10multimodal4cuda13softmaxKernelEPfi,"ax",@progbits
	.align	128
        .global         _ZN9cogniware10multimodal4cuda13softmaxKernelEPfi
        .type           _ZN9cogniware10multimodal4cuda13softmaxKernelEPfi,@function
        .size           _ZN9cogniware10multimodal4cuda13softmaxKernelEPfi,(.L_x_361 - _ZN9cogniware10multimodal4cuda13softmaxKernelEPfi)
        .other          _ZN9cogniware10multimodal4cuda13softmaxKernelEPfi,@"STO_CUDA_ENTRY STV_DEFAULT"
_ZN9cogniware10multimodal4cuda13softmaxKernelEPfi:
.text._ZN9cogniware10multimodal4cuda13softmaxKernelEPfi:
[----:B------:R-:W-:Y:S01]  /*0000*/  LDC R1, c[0x0][0x37c] ;  /* 0x0000df00ff017b82 */ /* 0x000fe20000000800 */
[----:B------:R-:W0:Y:S07]  /*0010*/  S2R R3, SR_TID.X ;  /* 0x0000000000037919 */ /* 0x000e2e0000002100 */
[----:B------:R-:W0:Y:S01]  /*0020*/  S2UR UR4, SR_CTAID.X ;  /* 0x00000000000479c3 */ /* 0x000e220000002500 */
[----:B------:R-:W1:Y:S07]  /*0030*/  LDCU UR11, c[0x0][0x388] ;  /* 0x00007100ff0b77ac */ /* 0x000e6e0008000800 */
[----:B------:R-:W0:Y:S02]  /*0040*/  LDC R0, c[0x0][0x360] ;  /* 0x0000d800ff007b82 */ /* 0x000e240000000800 */
[----:B0-----:R-:W-:-:S05]  /*0050*/  IMAD R0, R0, UR4, R3 ;  /* 0x0000000400007c24 */ /* 0x001fca000f8e0203 */
[----:B-1----:R-:W-:-:S13]  /*0060*/  ISETP.GE.AND P0, PT, R0, UR11, PT ;  /* 0x0000000b00007c0c */ /* 0x002fda000bf06270 */
[----:B------:R-:W-:Y:S05]  /*0070*/  @P0 EXIT ;  /* 0x000000000000094d */ /* 0x000fea0003800000 */
[----:B------:R-:W-:Y:S01]  /*0080*/  ISETP.NE.AND P0, PT, R3, RZ, PT ;  /* 0x000000ff0300720c */ /* 0x000fe20003f05270 */
[----:B------:R-:W0:Y:S01]  /*0090*/  LDCU.64 UR12, c[0x0][0x358] ;  /* 0x00006b00ff0c77ac */ /* 0x000e220008000a00 */
[----:B------:R-:W-:Y:S11]  /*00a0*/  BSSY.RECONVERGENT B0, `(.L_x_53) ;  /* 0x0000132000007945 */ /* 0x000ff60003800200 */
[----:B------:R-:W-:Y:S05]  /*00b0*/  @P0 BRA `(.L_x_54) ;  /* 0x0000001000c00947 */ /* 0x000fea0003800000 */
[----:B------:R-:W0:Y:S02]  /*00c0*/  LDC.64 R4, c[0x0][0x380] ;  /* 0x0000e000ff047b82 */ /* 0x000e240000000a00 */
[----:B0-----:R-:W2:Y:S06]  /*00d0*/  LDG.E R4, desc[UR12][R4.64] ;  /* 0x0000000c04047981 */ /* 0x001eac000c1e1900 */
[----:B------:R-:W0:Y:S01]  /*00e0*/  S2UR UR5, SR_CgaCtaId ;  /* 0x00000000000579c3 */ /* 0x000e220000008800 */
[----:B------:R-:W-:Y:S01]  /*00f0*/  UMOV UR4, 0x400 ;  /* 0x0000040000047882 */ /* 0x000fe20000000000 */
[----:B------:R-:W-:-:S02]  /*0100*/  UISETP.GE.AND UP0, UPT, UR11, 0x2, UPT ;  /* 0x000000020b00788c */ /* 0x000fc4000bf06270 */
[----:B0-----:R-:W-:-:S09]  /*0110*/  ULEA UR4, UR5, UR4, 0x18 ;  /* 0x0000000405047291 */ /* 0x001fd2000f8ec0ff */
[----:B--2---:R0:W-:Y:S01]  /*0120*/  STS [UR4], R4 ;  /* 0x00000004ff007988 */ /* 0x0041e20008000804 */
[----:B------:R-:W-:Y:S05]  /*0130*/  BRA.U !UP0, `(.L_x_55) ;  /* 0x00000005087c7547 */ /* 0x000fea000b800000 */
[----:B------:R-:W-:Y:S01]  /*0140*/  UIADD3 UR6, UPT, UPT, UR11, -0x2, URZ ;  /* 0xfffffffe0b067890 */ /* 0x000fe2000fffe0ff */
[----:B------:R-:W-:Y:S01]  /*0150*/  HFMA2 R5, -RZ, RZ, 0, 5.9604644775390625e-08 ;  /* 0x00000001ff057431 */ /* 0x000fe200000001ff */
[----:B------:R-:W-:Y:S02]  /*0160*/  UIADD3 UR5, UPT, UPT, UR11, -0x1, URZ ;  /* 0xffffffff0b057890 */ /* 0x000fe4000fffe0ff */
[----:B------:R-:W-:Y:S02]  /*0170*/  UISETP.GE.U32.AND UP0, UPT, UR6, 0xf, UPT ;  /* 0x0000000f0600788c */ /* 0x000fe4000bf06070 */
[----:B------:R-:W-:-:S07]  /*0180*/  ULOP3.LUT UR10, UR5, 0xf, URZ, 0xc0, !UPT ;  /* 0x0000000f050a7892 */ /* 0x000fce000f8ec0ff */
[----:B------:R-:W-:Y:S05]  /*0190*/  BRA.U !UP0, `(.L_x_56) ;  /* 0x0000000108a07547 */ /* 0x000fea000b800000 */
[----:B------:R-:W1:Y:S01]  /*01a0*/  LDCU.64 UR8, c[0x0][0x380] ;  /* 0x00007000ff0877ac */ /* 0x000e620008000a00 */
[----:B------:R-:W-:Y:S01]  /*01b0*/  MOV R5, RZ ;  /* 0x000000ff00057202 */ /* 0x000fe20000000f00 */
[----:B------:R-:W-:-:S04]  /*01c0*/  ULOP3.LUT UR6, UR5, 0xfffffff0, URZ, 0xc0, !UPT ;  /* 0xfffffff005067892 */ /* 0x000fc8000f8ec0ff */
[----:B------:R-:W-:Y:S02]  /*01d0*/  UIADD3 UR6, UPT, UPT, -UR6, URZ, URZ ;  /* 0x000000ff06067290 */ /* 0x000fe4000fffe1ff */
[----:B-1----:R-:W-:-:S04]  /*01e0*/  UIADD3 UR7, UP0, UPT, UR8, 0x20, URZ ;  /* 0x0000002008077890 */ /* 0x002fc8000ff1e0ff */
[----:B------:R-:W-:Y:S02]  /*01f0*/  UIADD3.X UR8, UPT, UPT, URZ, UR9, URZ, UP0, !UPT ;  /* 0x00000009ff087290 */ /* 0x000fe400087fe4ff */
[----:B------:R-:W-:-:S04]  /*0200*/  MOV R9, UR7 ;  /* 0x0000000700097c02 */ /* 0x000fc80008000f00 */
[----:B------:R-:W-:-:S07]  /*0210*/  MOV R3, UR8 ;  /* 0x0000000800037c02 */ /* 0x000fce0008000f00 */
.L_x_57:
[----:B------:R-:W-:-:S05]  /*0220*/  MOV R2, R9 ;  /* 0x0000000900027202 */ /* 0x000fca0000000f00 */
[----:B------:R-:W2:Y:S04]  /*0230*/  LDG.E R9, desc[UR12][R2.64+-0x1c] ;  /* 0xffffe40c02097981 */ /* 0x000ea8000c1e1900 */
[----:B------:R-:W2:Y:S04]  /*0240*/  LDG.E R8, desc[UR12][R2.64+-0x18] ;  /* 0xffffe80c02087981 */ /* 0x000ea8000c1e1900 */
[----:B------:R-:W3:Y:S04]  /*0250*/  LDG.E R11, desc[UR12][R2.64+-0x14] ;  /* 0xffffec0c020b7981 */ /* 0x000ee8000c1e1900 */
[----:B------:R-:W3:Y:S04]  /*0260*/  LDG.E R10, desc[UR12][R2.64+-0x10] ;  /* 0xfffff00c020a7981 */ /* 0x000ee8000c1e1900 */
[----:B------:R-:W4:Y:S04]  /*0270*/  LDG.E R13, desc[UR12][R2.64+-0xc] ;  /* 0xfffff40c020d7981 */ /* 0x000f28000c1e1900 */
        /* <DEDUP_REMOVED lines=9> */
[----:B------:R-:W0:Y:S04]  /*0310*/  LDG.E R6, desc[UR12][R2.64+0x1c] ;  /* 0x00001c0c02067981 */ /* 0x000e28000c1e1900 */
[----:B------:R1:W0:Y:S01]  /*0320*/  LDG.E R7, desc[UR12][R2.64+0x20] ;  /* 0x0000200c02077981 */ /* 0x000222000c1e1900 */
[----:B------:R-:W-:Y:S01]  /*0330*/  UIADD3 UR6, UPT, UPT, UR6, 0x10, URZ ;  /* 0x0000001006067890 */ /* 0x000fe2000fffe0ff */
[----:B------:R-:W-:-:S03]  /*0340*/  IADD3 R5, PT, PT, R5, 0x10, RZ ;  /* 0x0000001005057810 */ /* 0x000fc60007ffe0ff */
[----:B------:R-:W-:Y:S01]  /*0350*/  UISETP.NE.AND UP0, UPT, UR6, URZ, UPT ;  /* 0x000000ff0600728c */ /* 0x000fe2000bf05270 */
[----:B--2---:R-:W-:Y:S02]  /*0360*/  FMNMX3 R8, R4, R9, R8, !PT ;  /* 0x0000000904087276 */ /* 0x004fe40007800008 */
[----:B------:R-:W-:-:S04]  /*0370*/  IADD3 R9, P0, PT, R2, 0x40, RZ ;  /* 0x0000004002097810 */ /* 0x000fc80007f1e0ff */
[----:B-1----:R-:W-:Y:S02]  /*0380*/  IADD3.X R3, PT, PT, RZ, R3, RZ, P0, !PT ;  /* 0x00000003ff037210 */ /* 0x002fe400007fe4ff */
[----:B---3--:R-:W-:-:S04]  /*0390*/  FMNMX3 R8, R8, R11, R10, !PT ;  /* 0x0000000b08087276 */ /* 0x008fc8000780000a */
[----:B----4-:R-:W-:-:S04]  /*03a0*/  FMNMX3 R8, R8, R13, R12, !PT ;  /* 0x0000000d08087276 */ /* 0x010fc8000780000c */
[----:B-----5:R-:W-:-:S04]  /*03b0*/  FMNMX3 R8, R8, R15, R14, !PT ;  /* 0x0000000f08087276 */ /* 0x020fc8000780000e */
[----:B------:R-:W-:-:S04]  /*03c0*/  FMNMX3 R8, R8, R17, R16, !PT ;  /* 0x0000001108087276 */ /* 0x000fc80007800010 */
[----:B------:R-:W-:-:S04]  /*03d0*/  FMNMX3 R8, R8, R19, R18, !PT ;  /* 0x0000001308087276 */ /* 0x000fc80007800012 */
[----:B------:R-:W-:-:S04]  /*03e0*/  FMNMX3 R8, R8, R21, R20, !PT ;  /* 0x0000001508087276 */ /* 0x000fc80007800014 */
[----:B0-----:R-:W-:Y:S01]  /*03f0*/  FMNMX3 R4, R8, R6, R7, !PT ;  /* 0x0000000608047276 */ /* 0x001fe20007800007 */
[----:B------:R-:W-:Y:S06]  /*0400*/  BRA.U UP0, `(.L_x_57) ;  /* 0xfffffffd00847547 */ /* 0x000fec000b83ffff */
[----:B------:R-:W-:-:S07]  /*0410*/  IADD3 R5, PT, PT, R5, 0x1, RZ ;  /* 0x0000000105057810 */ /* 0x000fce0007ffe0ff */
.L_x_56:
[----:B------:R-:W-:-:S09]  /*0420*/  UISETP.NE.AND UP0, UPT, UR10, URZ, UPT ;  /* 0x000000ff0a00728c */ /* 0x000fd2000bf05270 */
[----:B------:R-:W-:Y:S05]  /*0430*/  BRA.U !UP0, `(.L_x_58) ;  /* 0x0000000108b87547 */ /* 0x000fea000b800000 */
[----:B------:R-:W-:Y:S02]  /*0440*/  UISETP.GE.U32.AND UP0, UPT, UR10, 0x8, UPT ;  /* 0x000000080a00788c */ /* 0x000fe4000bf06070 */
[----:B------:R-:W-:-:S04]  /*0450*/  ULOP3.LUT UR6, UR5, 0x7, URZ, 0xc0, !UPT ;  /* 0x0000000705067892 */ /* 0x000fc8000f8ec0ff */
[----:B------:R-:W-:-:S03]  /*0460*/  UISETP.NE.AND UP1, UPT, UR6, URZ, UPT ;  /* 0x000000ff0600728c */ /* 0x000fc6000bf25270 */
[----:B------:R-:W-:Y:S08]  /*0470*/  BRA.U !UP0, `(.L_x_59) ;  /* 0x00000001083c7547 */ /* 0x000ff0000b800000 */
[----:B------:R-:W1:Y:S02]  /*0480*/  LDC.64 R2, c[0x0][0x380] ;  /* 0x0000e000ff027b82 */ /* 0x000e640000000a00 */
[----:B-1----:R-:W-:-:S05]  /*0490*/  IMAD.WIDE.U32 R2, R5, 0x4, R2 ;  /* 0x0000000405027825 */ /* 0x002fca00078e0002 */
[----:B------:R-:W2:Y:S04]  /*04a0*/  LDG.E R7, desc[UR12][R2.64] ;  /* 0x0000000c02077981 */ /* 0x000ea8000c1e1900 */
[----:B------:R-:W2:Y:S04]  /*04b0*/  LDG.E R6, desc[UR12][R2.64+0x4] ;  /* 0x0000040c02067981 */ /* 0x000ea8000c1e1900 */
[----:B------:R-:W3:Y:S04]  /*04c0*/  LDG.E R9, desc[UR12][R2.64+0x8] ;  /* 0x0000080c02097981 */ /* 0x000ee8000c1e1900 */
[----:B------:R-:W3:Y:S04]  /*04d0*/  LDG.E R8, desc[UR12][R2.64+0xc] ;  /* 0x00000c0c02087981 */ /* 0x000ee8000c1e1900 */
[----:B------:R-:W4:Y:S04]  /*04e0*/  LDG.E R11, desc[UR12][R2.64+0x10] ;  /* 0x0000100c020b7981 */ /* 0x000f28000c1e1900 */
[----:B------:R-:W4:Y:S04]  /*04f0*/  LDG.E R10, desc[UR12][R2.64+0x14] ;  /* 0x0000140c020a7981 */ /* 0x000f28000c1e1900 */
[----:B------:R-:W0:Y:S04]  /*0500*/  LDG.E R13, desc[UR12][R2.64+0x18] ;  /* 0x0000180c020d7981 */ /* 0x000e28000c1e1900 */
[----:B------:R-:W0:Y:S01]  /*0510*/  LDG.E R12, desc[UR12][R2.64+0x1c] ;  /* 0x00001c0c020c7981 */ /* 0x000e22000c1e1900 */
[----:B------:R-:W-:-:S02]  /*0520*/  IADD3 R5, PT, PT, R5, 0x8, RZ ;  /* 0x0000000805057810 */ /* 0x000fc40007ffe0ff */
[----:B--2---:R-:W-:-:S04]  /*0530*/  FMNMX3 R6, R4, R7, R6, !PT ;  /* 0x0000000704067276 */ /* 0x004fc80007800006 */
[----:B---3--:R-:W-:-:S04]  /*0540*/  FMNMX3 R6, R6, R9, R8, !PT ;  /* 0x0000000906067276 */ /* 0x008fc80007800008 */
[----:B----4-:R-:W-:-:S04]  /*0550*/  FMNMX3 R6, R6, R11, R10, !PT ;  /* 0x0000000b06067276 */ /* 0x010fc8000780000a */
[----:B0-----:R-:W-:-:S07]  /*0560*/  FMNMX3 R4, R6, R13, R12, !PT ;  /* 0x0000000d06047276 */ /* 0x001fce000780000c */
.L_x_59:
[----:B------:R-:W-:Y:S05]  /*0570*/  BRA.U !UP1, `(.L_x_58) ;  /* 0x0000000109687547 */ /* 0x000fea000b800000 */
[----:B------:R-:W-:Y:S02]  /*0580*/  UISETP.GE.U32.AND UP0, UPT, UR6, 0x4, UPT ;  /* 0x000000040600788c */ /* 0x000fe4000bf06070 */
[----:B------:R-:W-:-:S04]  /*0590*/  ULOP3.LUT UR5, UR5, 0x3, URZ, 0xc0, !UPT ;  /* 0x0000000305057892 */ /* 0x000fc8000f8ec0ff */
[----:B------:R-:W-:-:S03]  /*05a0*/  UISETP.NE.AND UP1, UPT, UR5, URZ, UPT ;  /* 0x000000ff0500728c */ /* 0x000fc6000bf25270 */
[----:B------:R-:W-:Y:S08]  /*05b0*/  BRA.U !UP0, `(.L_x_60) ;  /* 0x0000000108247547 */ /* 0x000ff0000b800000 */
[----:B------:R-:W1:Y:S02]  /*05c0*/  LDC.64 R2, c[0x0][0x380] ;  /* 0x0000e000ff027b82 */ /* 0x000e640000000a00 */
[----:B-1----:R-:W-:-:S05]  /*05d0*/  IMAD.WIDE.U32 R2, R5, 0x4, R2 ;  /* 0x0000000405027825 */ /* 0x002fca00078e0002 */
[----:B------:R-:W0:Y:S04]  /*05e0*/  LDG.E R7, desc[UR12][R2.64] ;  /* 0x0000000c02077981 */ /* 0x000e28000c1e1900 */
[----:B------:R-:W0:Y:S04]  /*05f0*/  LDG.E R6, desc[UR12][R2.64+0x4] ;  /* 0x0000040c02067981 */ /* 0x000e28000c1e1900 */
[----:B------:R-:W2:Y:S04]  /*0600*/  LDG.E R9, desc[UR12][R2.64+0x8] ;  /* 0x0000080c02097981 */ /* 0x000ea8000c1e1900 */
[----:B------:R-:W2:Y:S01]  /*0610*/  LDG.E R8, desc[UR12][R2.64+0xc] ;  /* 0x00000c0c02087981 */ /* 0x000ea2000c1e1900 */
[----:B------:R-:W-:-:S02]  /*0620*/  IADD3 R5, PT, PT, R5, 0x4, RZ ;  /* 0x0000000405057810 */ /* 0x000fc40007ffe0ff */
[----:B0-----:R-:W-:-:S04]  /*0630*/  FMNMX3 R4, R4, R7, R6, !PT ;  /* 0x0000000704047276 */ /* 0x001fc80007800006 */
[----:B--2---:R-:W-:-:S07]  /*0640*/  FMNMX3 R4, R4, R9, R8, !PT ;  /* 0x0000000904047276 */ /* 0x004fce0007800008 */
.L_x_60:
[----:B------:R-:W-:Y:S05]  /*0650*/  BRA.U !UP1, `(.L_x_58) ;  /* 0x0000000109307547 */ /* 0x000fea000b800000 */
[----:B------:R-:W1:Y:S01]  /*0660*/  LDC.64 R2, c[0x0][0x380] ;  /* 0x0000e000ff027b82 */ /* 0x000e620000000a00 */
[----:B------:R-:W-:Y:S01]  /*0670*/  UIADD3 UR5, UPT, UPT, -UR5, URZ, URZ ;  /* 0x000000ff05057290 */ /* 0x000fe2000fffe1ff */
[----:B-1----:R-:W-:-:S05]  /*0680*/  IMAD.WIDE.U32 R2, R5, 0x4, R2 ;  /* 0x0000000405027825 */ /* 0x002fca00078e0002 */
[----:B------:R-:W-:-:S07]  /*0690*/  MOV R5, R3 ;  /* 0x0000000300057202 */ /* 0x000fce0000000f00 */
.L_x_61:
[----:B------:R-:W-:-:S06]  /*06a0*/  MOV R3, R5 ;  /* 0x0000000500037202 */ /* 0x000fcc0000000f00 */
[----:B------:R1:W0:Y:S01]  /*06b0*/  LDG.E R3, desc[UR12][R2.64] ;  /* 0x0000000c02037981 */ /* 0x000222000c1e1900 */
[----:B------:R-:W-:-:S04]  /*06c0*/  UIADD3 UR5, UPT, UPT, UR5, 0x1, URZ ;  /* 0x0000000105057890 */ /* 0x000fc8000fffe0ff */
[----:B------:R-:W-:Y:S01]  /*06d0*/  UISETP.NE.AND UP0, UPT, UR5, URZ, UPT ;  /* 0x000000ff0500728c */ /* 0x000fe2000bf05270 */
[----:B-1----:R-:W-:-:S04]  /*06e0*/  IADD3 R2, P0, PT, R2, 0x4, RZ ;  /* 0x0000000402027810 */ /* 0x002fc80007f1e0ff */
[----:B------:R-:W-:Y:S02]  /*06f0*/  IADD3.X R5, PT, PT, RZ, R5, RZ, P0, !PT ;  /* 0x00000005ff057210 */ /* 0x000fe400007fe4ff */
[----:B0-----:R-:W-:Y:S02]  /*0700*/  FMNMX R4, R3, R4, !PT ;  /* 0x0000000403047209 */ /* 0x001fe40007800000 */
[----:B------:R-:W-:Y:S05]  /*0710*/  BRA.U UP0, `(.L_x_61) ;  /* 0xfffffffd00e07547 */ /* 0x000fea000b83ffff */
.L_x_58:
[----:B------:R1:W-:Y:S02]  /*0720*/  STS [UR4], R4 ;  /* 0x00000004ff007988 */ /* 0x0003e40008000804 */
.L_x_55:
[----:B------:R-:W-:Y:S01]  /*0730*/  STS [UR4+0x4], RZ ;  /* 0x000004ffff007988 */ /* 0x000fe20008000804 */
[----:B------:R-:W-:-:S09]  /*0740*/  UISETP.GE.AND UP0, UPT, UR11, 0x1, UPT ;  /* 0x000000010b00788c */ /* 0x000fd2000bf06270 */
[----:B------:R-:W-:Y:S05]  /*0750*/  BRA.U !UP0, `(.L_x_54) ;  /* 0x0000000d08187547 */ /* 0x000fea000b800000 */
[----:B------:R-:W-:Y:S01]  /*0760*/  UISETP.GE.U32.AND UP1, UPT, UR11, 0x8, UPT ;  /* 0x000000080b00788c */ /* 0x000fe2000bf26070 */
[----:B------:R-:W-:Y:S01]  /*0770*/  HFMA2 R5, -RZ, RZ, 0, 0 ;  /* 0x00000000ff057431 */ /* 0x000fe200000001ff */
[----:B------:R-:W-:Y:S01]  /*0780*/  ULOP3.LUT UR8, UR11, 0x7, URZ, 0xc0, !UPT ;  /* 0x000000070b087892 */ /* 0x000fe2000f8ec0ff */
[----:B------:R-:W-:-:S03]  /*0790*/  MOV R10, RZ ;  /* 0x000000ff000a7202 */ /* 0x000fc60000000f00 */
[----:B------:R-:W-:-:S03]  /*07a0*/  UISETP.NE.AND UP0, UPT, UR8, URZ, UPT ;  /* 0x000000ff0800728c */ /* 0x000fc6000bf05270 */
[----:B------:R-:W-:Y:S08]  /*07b0*/  BRA.U !UP1, `(.L_x_62) ;  /* 0x0000000509807547 */ /* 0x000ff0000b800000 */
[----:B------:R-:W2:Y:S01]  /*07c0*/  LDCU.64 UR6, c[0x0][0x380] ;  /* 0x00007000ff0677ac */ /* 0x000ea20008000a00 */
[----:B------:R-:W-:Y:S01]  /*07d0*/  MOV R10, RZ ;  /* 0x000000ff000a7202 */ /* 0x000fe20000000f00 */
[----:B------:R-:W-:-:S06]  /*07e0*/  ULOP3.LUT UR9, UR11, 0x7ffffff8, URZ, 0xc0, !UPT ;  /* 0x7ffffff80b097892 */ /* 0x000fcc000f8ec0ff */
[----:B------:R-:W-:Y:S01]  /*07f0*/  MOV R5, UR9 ;  /* 0x0000000900057c02 */ /* 0x000fe20008000f00 */
[----:B--2---:R-:W-:-:S04]  /*0800*/  UIADD3 UR5, UP1, UPT, UR6, 0x10, URZ ;  /* 0x0000001006057890 */ /* 0x004fc8000ff3e0ff */
[----:B------:R-:W-:Y:S02]  /*0810*/  UIADD3.X UR6, UPT, UPT, URZ, UR7, URZ, UP1, !UPT ;  /* 0x00000007ff067290 */ /* 0x000fe40008ffe4ff */
[----:B------:R-:W-:Y:S01]  /*0820*/  MOV R2, UR5 ;  /* 0x0000000500027c02 */ /* 0x000fe20008000f00 */
[----:B------:R-:W-:-:S03]  /*0830*/  UIADD3 UR7, UPT, UPT, -UR9, URZ, URZ ;  /* 0x000000ff09077290 */ /* 0x000fc6000fffe1ff */
[----:B------:R-:W-:-:S09]  /*0840*/  MOV R3, UR6 ;  /* 0x0000000600037c02 */ /* 0x000fd20008000f00 */
.L_x_63:
[----:B------:R-:W2:Y:S04]  /*0850*/  LDG.E R7, desc[UR12][R2.64+-0x10] ;  /* 0xfffff00c02077981 */ /* 0x000ea8000c1e1900 */
[----:B------:R-:W3:Y:S04]  /*0860*/  LDG.E R13, desc[UR12][R2.64+-0xc] ;  /* 0xfffff40c020d7981 */ /* 0x000ee8000c1e1900 */
[----:B------:R-:W4:Y:S04]  /*0870*/  LDG.E R23, desc[UR12][R2.64+-0x8] ;  /* 0xfffff80c02177981 */ /* 0x000f28000c1e1900 */
[----:B------:R-:W5:Y:S04]  /*0880*/  LDG.E R25, desc[UR12][R2.64+-0x4] ;  /* 0xfffffc0c02197981 */ /* 0x000f68000c1e1900 */
[----:B------:R-:W5:Y:S04]  /*0890*/  LDG.E R21, desc[UR12][R2.64] ;  /* 0x0000000c02157981 */ /* 0x000f68000c1e1900 */
[----:B------:R-:W5:Y:S04]  /*08a0*/  LDG.E R19, desc[UR12][R2.64+0x4] ;  /* 0x0000040c02137981 */ /* 0x000f68000c1e1900 */
[----:B------:R-:W5:Y:S04]  /*08b0*/  LDG.E R17, desc[UR12][R2.64+0x8] ;  /* 0x0000080c02117981 */ /* 0x000f68000c1e1900 */
[----:B------:R0:W5:Y:S01]  /*08c0*/  LDG.E R15, desc[UR12][R2.64+0xc] ;  /* 0x00000c0c020f7981 */ /* 0x000162000c1e1900 */
[----:B------:R-:W-:Y:S01]  /*08d0*/  HFMA2 R9, -RZ, RZ, 0.96630859375, -0.0022525787353515625 ;  /* 0x3bbb989dff097431 */ /* 0x000fe200000001ff */
[----:B------:R-:W-:Y:S01]  /*08e0*/  MOV R11, 0x437c0000 ;  /* 0x437c0000000b7802 */ /* 0x000fe20000000f00 */
[----:B------:R-:W-:-:S04]  /*08f0*/  UIADD3 UR7, UPT, UPT, UR7, 0x8, URZ ;  /* 0x0000000807077890 */ /* 0x000fc8000fffe0ff */
[----:B------:R-:W-:Y:S01]  /*0900*/  UISETP.NE.AND UP1, UPT, UR7, URZ, UPT ;  /* 0x000000ff0700728c */ /* 0x000fe2000bf25270 */
[----:B0-----:R-:W-:-:S04]  /*0910*/  IADD3 R2, P0, PT, R2, 0x20, RZ ;  /* 0x0000002002027810 */ /* 0x001fc80007f1e0ff */
[----:B------:R-:W-:Y:S01]  /*0920*/  IADD3.X R3, PT, PT, RZ, R3, RZ, P0, !PT ;  /* 0x00000003ff037210 */ /* 0x000fe200007fe4ff */
[----:B--2---:R-:W-:-:S04]  /*0930*/  FADD R8, R7, -R4 ;  /* 0x8000000407087221 */ /* 0x004fc80000000000 */
[----:B------:R-:W-:Y:S01]  /*0940*/  FFMA.SAT R6, R8, R9, 0.5 ;  /* 0x3f00000008067423 */ /* 0x000fe20000002009 */
[----:B---3--:R-:W-:-:S03]  /*0950*/  FADD R12, R13, -R4 ;  /* 0x800000040d0c7221 */ /* 0x008fc60000000000 */
[----:B------:R-:W-:Y:S01]  /*0960*/  FFMA.RM R6, R6, R11, 12582913 ;  /* 0x4b40000106067423 */ /* 0x000fe2000000400b */
[----:B------:R-:W-:Y:S01]  /*0970*/  FFMA.SAT R14, R12, R9, 0.5 ;  /* 0x3f0000000c0e7423 */ /* 0x000fe20000002009 */
[--C-:B----4-:R-:W-:Y:S02]  /*0980*/  FADD R16, R23, -R4.reuse ;  /* 0x8000000417107221 */ /* 0x110fe40000000000 */
[----:B------:R-:W-:Y:S01]  /*0990*/  FADD R13, R6, -12583039 ;  /* 0xcb40007f060d7421 */ /* 0x000fe20000000000 */
[----:B------:R-:W-:Y:S01]  /*09a0*/  FFMA.RM R7, R14, R11, 12582913 ;  /* 0x4b4000010e077423 */ /* 0x000fe2000000400b */
[-C--:B------:R-:W-:Y:S01]  /*09b0*/  FFMA.SAT R14, R16, R9.reuse, 0.5 ;  /* 0x3f000000100e7423 */ /* 0x080fe20000002009 */
[--C-:B-----5:R-:W-:Y:S01]  /*09c0*/  FADD R20, R25, -R4.reuse ;  /* 0x8000000419147221 */ /* 0x120fe20000000000 */
[----:B------:R-:W-:Y:S01]  /*09d0*/  FFMA R13, R8, 1.4426950216293334961, -R13 ;  /* 0x3fb8aa3b080d7823 */ /* 0x000fe2000000080d */
[----:B------:R-:W-:Y:S01]  /*09e0*/  FADD R23, R7, -12583039 ;  /* 0xcb40007f07177421 */ /* 0x000fe20000000000 */
[--C-:B------:R-:W-:Y:S01]  /*09f0*/  FADD R22, R21, -R4.reuse ;  /* 0x8000000415167221 */ /* 0x100fe20000000000 */
[----:B------:R-:W-:Y:S01]  /*0a00*/  FFMA.SAT R18, R20, R9, 0.5 ;  /* 0x3f00000014127423 */ /* 0x000fe20000002009 */
[----:B------:R-:W-:Y:S01]  /*0a10*/  FFMA R13, R8, 1.925963033500011079e-08, R13 ;  /* 0x32a57060080d7823 */ /* 0x000fe2000000000d */
[----:B------:R-:W-:Y:S01]  /*0a20*/  FFMA.RM R8, R14, R11, 12582913 ;  /* 0x4b4000010e087423 */ /* 0x000fe2000000400b */
[----:B------:R-:W-:Y:S01]  /*0a30*/  FFMA R23, R12, 1.4426950216293334961, -R23 ;  /* 0x3fb8aa3b0c177823 */ /* 0x000fe20000000817 */
[----:B------:R-:W-:Y:S01]  /*0a40*/  FFMA.SAT R26, R22, R9, 0.5 ;  /* 0x3f000000161a7423 */ /* 0x000fe20000002009 */
[----:B------:R-:W-:Y:S01]  /*0a50*/  FADD R24, R19, -R4 ;  /* 0x8000000413187221 */ /* 0x000fe20000000000 */
[----:B------:R-:W-:Y:S01]  /*0a60*/  FADD R25, R8, -12583039 ;  /* 0xcb40007f08197421 */ /* 0x000fe20000000000 */
[----:B------:R-:W-:Y:S01]  /*0a70*/  FFMA R14, R12, 1.925963033500011079e-08, R23 ;  /* 0x32a570600c0e7823 */ /* 0x000fe20000000017 */
[----:B------:R-:W-:Y:S01]  /*0a80*/  FFMA.RM R12, R18, R11, 12582913 ;  /* 0x4b400001120c7423 */ /* 0x000fe2000000400b */
[----:B------:R-:W0:Y:S01]  /*0a90*/  MUFU.EX2 R13, R13 ;  /* 0x0000000d000d7308 */ /* 0x000e220000000800 */
[----:B------:R-:W-:Y:S01]  /*0aa0*/  FFMA R25, R16, 1.4426950216293334961, -R25 ;  /* 0x3fb8aa3b10197823 */ /* 0x000fe20000000819 */
[----:B------:R-:W-:Y:S01]  /*0ab0*/  SHF.L.U32 R8, R8, 0x17, RZ ;  /* 0x0000001708087819 */ /* 0x000fe200000006ff */
[----:B------:R-:W-:-:S02]  /*0ac0*/  FADD R21, R12, -12583039 ;  /* 0xcb40007f0c157421 */ /* 0x000fc40000000000 */
[----:B------:R-:W-:Y:S01]  /*0ad0*/  FFMA R18, R16, 1.925963033500011079e-08, R25 ;  /* 0x32a5706010127823 */ /* 0x000fe20000000019 */
[----:B------:R-:W-:Y:S01]  /*0ae0*/  FFMA.RM R16, R26, R11, 12582913 ;  /* 0x4b4000011a107423 */ /* 0x000fe2000000400b */
[----:B------:R-:W-:Y:S01]  /*0af0*/  FFMA.SAT R26, R24, R9, 0.5 ;  /* 0x3f000000181a7423 */ /* 0x000fe20000002009 */
[----:B------:R-:W-:Y:S01]  /*0b00*/  FFMA R21, R20, 1.4426950216293334961, -R21 ;  /* 0x3fb8aa3b14157823 */ /* 0x000fe20000000815 */
[----:B------:R-:W2:Y:S01]  /*0b10*/  MUFU.EX2 R14, R14 ;  /* 0x0000000e000e7308 */ /* 0x000ea20000000800 */
[----:B------:R-:W-:Y:S01]  /*0b20*/  FADD R25, R16, -12583039 ;  /* 0xcb40007f10197421 */ /* 0x000fe20000000000 */
[----:B------:R-:W-:Y:S01]  /*0b30*/  FFMA.RM R19, R26, R11, 12582913 ;  /* 0x4b4000011a137423 */ /* 0x000fe2000000400b */
[----:B------:R-:W-:Y:S01]  /*0b40*/  FFMA R23, R20, 1.925963033500011079e-08, R21 ;  /* 0x32a5706014177823 */ /* 0x000fe20000000015 */
[----:B------:R-:W-:Y:S01]  /*0b50*/  FADD R20, R17, -R4 ;  /* 0x8000000411147221 */ /* 0x000fe20000000000 */
[----:B------:R-:W-:Y:S01]  /*0b60*/  FFMA R25, R22, 1.4426950216293334961, -R25 ;  /* 0x3fb8aa3b16197823 */ /* 0x000fe20000000819 */
[----:B------:R-:W-:-:S02]  /*0b70*/  FADD R27, R19, -12583039 ;  /* 0xcb40007f131b7421 */ /* 0x000fc40000000000 */
[----:B------:R-:W-:Y:S01]  /*0b80*/  FFMA.SAT R26, R20, R9, 0.5 ;  /* 0x3f000000141a7423 */ /* 0x000fe20000002009 */
[----:B------:R-:W-:Y:S01]  /*0b90*/  FFMA R21, R22, 1.925963033500011079e-08, R25 ;  /* 0x32a5706016157823 */ /* 0x000fe20000000019 */
[----:B------:R-:W-:Y:S01]  /*0ba0*/  FFMA R27, R24, 1.4426950216293334961, -R27 ;  /* 0x3fb8aa3b181b7823 */ /* 0x000fe2000000081b */
[----:B------:R-:W-:Y:S01]  /*0bb0*/  FADD R22, R15, -R4 ;  /* 0x800000040f167221 */ /* 0x000fe20000000000 */
[----:B------:R-:W-:Y:S01]  /*0bc0*/  FFMA.RM R15, R26, R11, 12582913 ;  /* 0x4b4000011a0f7423 */ /* 0x000fe2000000400b */
[----:B------:R-:W3:Y:S01]  /*0bd0*/  MUFU.EX2 R18, R18 ;  /* 0x0000001200127308 */ /* 0x000ee20000000800 */
[----:B------:R-:W-:Y:S01]  /*0be0*/  FFMA R27, R24, 1.925963033500011079e-08, R27 ;  /* 0x32a57060181b7823 */ /* 0x000fe2000000001b */
[----:B------:R-:W-:Y:S01]  /*0bf0*/  FFMA.SAT R24, R22, R9, 0.5 ;  /* 0x3f00000016187423 */ /* 0x000fe20000002009 */
[----:B------:R-:W-:Y:S01]  /*0c00*/  FADD R25, R15, -12583039 ;  /* 0xcb40007f0f197421 */ /* 0x000fe20000000000 */
[----:B------:R-:W-:Y:S02]  /*0c10*/  SHF.L.U32 R9, R6, 0x17, RZ ;  /* 0x0000001706097819 */ /* 0x000fe400000006ff */
[----:B------:R-:W-:Y:S01]  /*0c20*/  FFMA.RM R11, R24, R11, 12582913 ;  /* 0x4b400001180b7423 */ /* 0x000fe2000000400b */
[----:B------:R-:W-:Y:S01]  /*0c30*/  SHF.L.U32 R24, R7, 0x17, RZ ;  /* 0x0000001707187819 */ /* 0x000fe200000006ff */
[----:B------:R-:W4:Y:S01]  /*0c40*/  MUFU.EX2 R17, R23 ;  /* 0x0000001700117308 */ /* 0x000f220000000800 */
[C---:B------:R-:W-:Y:S01]  /*0c50*/  FFMA R25, R20.reuse, 1.4426950216293334961, -R25 ;  /* 0x3fb8aa3b14197823 */ /* 0x040fe20000000819 */
[----:B------:R-:W-:Y:S01]  /*0c60*/  FADD R7, R11, -12583039 ;  /* 0xcb40007f0b077421 */ /* 0x000fe20000000000 */
[----:B0-----:R-:W-:Y:S01]  /*0c70*/  FFMA R9, R9, R13, R10 ;  /* 0x0000000d09097223 */ /* 0x001fe2000000000a */
[----:B------:R-:W-:Y:S01]  /*0c80*/  SHF.L.U32 R10, R19, 0x17, RZ ;  /* 0x00000017130a7819 */ /* 0x000fe200000006ff */
[----:B------:R-:W-:Y:S01]  /*0c90*/  FFMA R25, R20, 1.925963033500011079e-08, R25 ;  /* 0x32a5706014197823 */ /* 0x000fe20000000019 */
[----:B------:R-:W-:Y:S01]  /*0ca0*/  FFMA R13, R22, 1.4426950216293334961, -R7 ;  /* 0x3fb8aa3b160d7823 */ /* 0x000fe20000000807 */
[----:B--2---:R-:W-:Y:S01]  /*0cb0*/  FFMA R9, R24, R14, R9 ;  /* 0x0000000e18097223 */ /* 0x004fe20000000009 */
[----:B------:R-:W0:Y:S01]  /*0cc0*/  MUFU.EX2 R21, R21 ;  /* 0x0000001500157308 */ /* 0x000e220000000800 */
[----:B------:R-:W-:Y:S01]  /*0cd0*/  SHF.L.U32 R7, R12, 0x17, RZ ;  /* 0x000000170c077819 */ /* 0x000fe200000006ff */
[----:B------:R-:W-:Y:S01]  /*0ce0*/  FFMA R13, R22, 1.925963033500011079e-08, R13 ;  /* 0x32a57060160d7823 */ /* 0x000fe2000000000d */
[----:B---3--:R-:W-:Y:S01]  /*0cf0*/  FFMA R8, R8, R18, R9 ;  /* 0x0000001208087223 */ /* 0x008fe20000000009 */
[----:B------:R-:W-:-:S02]  /*0d00*/  SHF.L.U32 R9, R16, 0x17, RZ ;  /* 0x0000001710097819 */ /* 0x000fc400000006ff */
[----:B------:R-:W-:Y:S02]  /*0d10*/  SHF.L.U32 R15, R15, 0x17, RZ ;  /* 0x000000170f0f7819 */ /* 0x000fe400000006ff */
[----:B------:R-:W2:Y:S01]  /*0d20*/  MUFU.EX2 R6, R27 ;  /* 0x0000001b00067308 */ /* 0x000ea20000000800 */
[----:B----4-:R-:W-:Y:S01]  /*0d30*/  FFMA R8, R7, R17, R8 ;  /* 0x0000001107087223 */ /* 0x010fe20000000008 */
[----:B------:R-:W-:-:S06]  /*0d40*/  SHF.L.U32 R11, R11, 0x17, RZ ;  /* 0x000000170b0b7819 */ /* 0x000fcc00000006ff */
[----:B------:R-:W3:Y:S01]  /*0d50*/  MUFU.EX2 R25, R25 ;  /* 0x0000001900197308 */ /* 0x000ee20000000800 */
[----:B0-----:R-:W-:-:S07]  /*0d60*/  FFMA R9, R9, R21, R8 ;  /* 0x0000001509097223 */ /* 0x001fce0000000008 */
[----:B------:R-:W0:Y:S01]  /*0d70*/  MUFU.EX2 R13, R13 ;  /* 0x0000000d000d7308 */ /* 0x000e220000000800 */
[----:B--2---:R-:W-:-:S04]  /*0d80*/  FFMA R6, R10, R6, R9 ;  /* 0x000000060a067223 */ /* 0x004fc80000000009 */
[----:B---3--:R-:W-:-:S04]  /*0d90*/  FFMA R6, R15, R25, R6 ;  /* 0x000000190f067223 */ /* 0x008fc80000000006 */
[----:B0-----:R-:W-:Y:S01]  /*0da0*/  FFMA R10, R11, R13, R6 ;  /* 0x0000000d0b0a7223 */ /* 0x001fe20000000006 */
[----:B------:R-:W-:Y:S06]  /*0db0*/  BRA.U UP1, `(.L_x_63) ;  /* 0xfffffff901a47547 */ /* 0x000fec000b83ffff */
.L_x_62:
[----:B------:R-:W-:Y:S05]  /*0dc0*/  BRA.U !UP0, `(.L_x_64) ;  /* 0x0000000508787547 */ /* 0x000fea000b800000 */
[----:B------:R-:W-:Y:S02]  /*0dd0*/  UISETP.GE.U32.AND UP0, UPT, UR8, 0x4, UPT ;  /* 0x000000040800788c */ /* 0x000fe4000bf06070 */
[----:B------:R-:W-:-:S04]  /*0de0*/  ULOP3.LUT UR5, UR11, 0x3, URZ, 0xc0, !UPT ;  /* 0x000000030b057892 */ /* 0x000fc8000f8ec0ff */
[----:B------:R-:W-:-:S03]  /*0df0*/  UISETP.NE.AND UP1, UPT, UR5, URZ, UPT ;  /* 0x000000ff0500728c */ /* 0x000fc6000bf25270 */
[----:B------:R-:W-:Y:S08]  /*0e00*/  BRA.U !UP0, `(.L_x_65) ;  /* 0x0000000108b47547 */ /* 0x000ff0000b800000 */
[----:B------:R-:W2:Y:S02]  /*0e10*/  LDC.64 R6, c[0x0][0x380] ;  /* 0x0000e000ff067b82 */ /* 0x000ea40000000a00 */
[----:B--2---:R-:W-:-:S05]  /*0e20*/  IMAD.WIDE.U32 R6, R5, 0x4, R6 ;  /* 0x0000000405067825 */ /* 0x004fca00078e0006 */
[----:B------:R-:W2:Y:S04]  /*0e30*/  LDG.E R3, desc[UR12][R6.64] ;  /* 0x0000000c06037981 */ /* 0x000ea8000c1e1900 */
[----:B------:R-:W3:Y:S04]  /*0e40*/  LDG.E R9, desc[UR12][R6.64+0x4] ;  /* 0x0000040c06097981 */ /* 0x000ee8000c1e1900 */
[----:B------:R-:W4:Y:S04]  /*0e50*/  LDG.E R13, desc[UR12][R6.64+0x8] ;  /* 0x0000080c060d7981 */ /* 0x000f28000c1e1900 */
[----:B------:R5:W5:Y:S01]  /*0e60*/  LDG.E R15, desc[UR12][R6.64+0xc] ;  /* 0x00000c0c060f7981 */ /* 0x000b62000c1e1900 */
[----:B------:R-:W-:Y:S01]  /*0e70*/  HFMA2 R14, -RZ, RZ, 0.96630859375, -0.0022525787353515625 ;  /* 0x3bbb989dff0e7431 */ /* 0x000fe200000001ff */
[----:B------:R-:W-:-:S02]  /*0e80*/  MOV R16, 0x437c0000 ;  /* 0x437c000000107802 */ /* 0x000fc40000000f00 */
[----:B------:R-:W-:Y:S01]  /*0e90*/  IADD3 R5, PT, PT, R5, 0x4, RZ ;  /* 0x0000000405057810 */ /* 0x000fe20007ffe0ff */
[--C-:B--2---:R-:W-:Y:S01]  /*0ea0*/  FADD R8, R3, -R4.reuse ;  /* 0x8000000403087221 */ /* 0x104fe20000000000 */
[----:B---3--:R-:W-:-:S03]  /*0eb0*/  FADD R11, R9, -R4 ;  /* 0x80000004090b7221 */ /* 0x008fc60000000000 */
[-C--:B------:R-:W-:Y:S01]  /*0ec0*/  FFMA.SAT R2, R8, R14.reuse, 0.5 ;  /* 0x3f00000008027423 */ /* 0x080fe2000000200e */
[----:B------:R-:W-:-:S03]  /*0ed0*/  FFMA.SAT R3, R11, R14, 0.5 ;  /* 0x3f0000000b037423 */ /* 0x000fc6000000200e */
[-C--:B------:R-:W-:Y:S01]  /*0ee0*/  FFMA.RM R2, R2, R16.reuse, 12582913 ;  /* 0x4b40000102027423 */ /* 0x080fe20000004010 */
[--C-:B----4-:R-:W-:Y:S01]  /*0ef0*/  FADD R13, R13, -R4.reuse ;  /* 0x800000040d0d7221 */ /* 0x110fe20000000000 */
[----:B------:R-:W-:Y:S02]  /*0f00*/  FFMA.RM R3, R3, R16, 12582913 ;  /* 0x4b40000103037423 */ /* 0x000fe40000004010 */
[----:B------:R-:W-:Y:S01]  /*0f10*/  FADD R9, R2, -12583039 ;  /* 0xcb40007f02097421 */ /* 0x000fe20000000000 */
[----:B-----5:R-:W-:Y:S01]  /*0f20*/  FFMA.SAT R6, R13, R14, 0.5 ;  /* 0x3f0000000d067423 */ /* 0x020fe2000000200e */
[----:B------:R-:W-:Y:S01]  /*0f30*/  FADD R15, R15, -R4 ;  /* 0x800000040f0f7221 */ /* 0x000fe20000000000 */
[----:B------:R-:W-:Y:S01]  /*0f40*/  FADD R12, R3, -12583039 ;  /* 0xcb40007f030c7421 */ /* 0x000fe20000000000 */
[----:B------:R-:W-:Y:S01]  /*0f50*/  FFMA R9, R8, 1.4426950216293334961, -R9 ;  /* 0x3fb8aa3b08097823 */ /* 0x000fe20000000809 */
[----:B------:R-:W-:Y:S01]  /*0f60*/  FFMA.RM R6, R6, R16, 12582913 ;  /* 0x4b40000106067423 */ /* 0x000fe20000004010 */
[----:B------:R-:W-:Y:S01]  /*0f70*/  FFMA.SAT R7, R15, R14, 0.5 ;  /* 0x3f0000000f077423 */ /* 0x000fe2000000200e */
[----:B------:R-:W-:Y:S01]  /*0f80*/  FFMA R12, R11, 1.4426950216293334961, -R12 ;  /* 0x3fb8aa3b0b0c7823 */ /* 0x000fe2000000080c */
[----:B------:R-:W-:Y:S01]  /*0f90*/  FFMA R9, R8, 1.925963033500011079e-08, R9 ;  /* 0x32a5706008097823 */ /* 0x000fe20000000009 */
[----:B------:R-:W-:-:S02]  /*0fa0*/  FADD R8, R6, -12583039 ;  /* 0xcb40007f06087421 */ /* 0x000fc40000000000 */
[----:B------:R-:W-:Y:S01]  /*0fb0*/  FFMA R12, R11, 1.925963033500011079e-08, R12 ;  /* 0x32a570600b0c7823 */ /* 0x000fe2000000000c */
[----:B------:R-:W-:Y:S01]  /*0fc0*/  FFMA.RM R11, R7, R16, 12582913 ;  /* 0x4b400001070b7423 */ /* 0x000fe20000004010 */
[----:B------:R-:W-:Y:S01]  /*0fd0*/  FFMA R8, R13, 1.4426950216293334961, -R8 ;  /* 0x3fb8aa3b0d087823 */ /* 0x000fe20000000808 */
[----:B------:R-:W2:Y:S01]  /*0fe0*/  MUFU.EX2 R9, R9 ;  /* 0x0000000900097308 */ /* 0x000ea20000000800 */
[----:B------:R-:W-:Y:S01]  /*0ff0*/  SHF.L.U32 R7, R2, 0x17, RZ ;  /* 0x0000001702077819 */ /* 0x000fe200000006ff */
[----:B------:R-:W-:Y:S01]  /*1000*/  FADD R14, R11, -12583039 ;  /* 0xcb40007f0b0e7421 */ /* 0x000fe20000000000 */
[----:B------:R-:W-:Y:S01]  /*1010*/  FFMA R8, R13, 1.925963033500011079e-08, R8 ;  /* 0x32a570600d087823 */ /* 0x000fe20000000008 */
[----:B------:R-:W-:Y:S02]  /*1020*/  SHF.L.U32 R2, R3, 0x17, RZ ;  /* 0x0000001703027819 */ /* 0x000fe400000006ff */
[----:B------:R-:W-:Y:S01]  /*1030*/  FFMA R14, R15, 1.4426950216293334961, -R14 ;  /* 0x3fb8aa3b0f0e7823 */ /* 0x000fe2000000080e */
[----:B------:R-:W-:Y:S01]  /*1040*/  SHF.L.U32 R3, R6, 0x17, RZ ;  /* 0x0000001706037819 */ /* 0x000fe200000006ff */
[----:B------:R-:W3:Y:S01]  /*1050*/  MUFU.EX2 R12, R12 ;  /* 0x0000000c000c7308 */ /* 0x000ee20000000800 */
[----:B------:R-:W-:Y:S01]  /*1060*/  SHF.L.U32 R11, R11, 0x17, RZ ;  /* 0x000000170b0b7819 */ /* 0x000fe200000006ff */
[----:B------:R-:W-:-:S06]  /*1070*/  FFMA R14, R15, 1.925963033500011079e-08, R14 ;  /* 0x32a570600f0e7823 */ /* 0x000fcc000000000e */
[----:B------:R-:W4:Y:S01]  /*1080*/  MUFU.EX2 R8, R8 ;  /* 0x0000000800087308 */ /* 0x000f220000000800 */
[----:B--2---:R-:W-:-:S07]  /*1090*/  FFMA R7, R7, R9, R10 ;  /* 0x0000000907077223 */ /* 0x004fce000000000a */
[----:B------:R-:W2:Y:S01]  /*10a0*/  MUFU.EX2 R14, R14 ;  /* 0x0000000e000e7308 */ /* 0x000ea20000000800 */
[----:B---3--:R-:W-:-:S04]  /*10b0*/  FFMA R2, R2, R12, R7 ;  /* 0x0000000c02027223 */ /* 0x008fc80000000007 */
[----:B----4-:R-:W-:-:S04]  /*10c0*/  FFMA R2, R3, R8, R2 ;  /* 0x0000000803027223 */ /* 0x010fc80000000002 */
[----:B--2---:R-:W-:-:S07]  /*10d0*/  FFMA R10, R11, R14, R2 ;  /* 0x0000000e0b0a7223 */ /* 0x004fce0000000002 */
.L_x_65:
[----:B------:R-:W-:Y:S05]  /*10e0*/  BRA.U !UP1, `(.L_x_64) ;  /* 0x0000000109b07547 */ /* 0x000fea000b800000 */
[----:B------:R-:W-:Y:S02]  /*10f0*/  UISETP.NE.AND UP0, UPT, UR5, 0x1, UPT ;  /* 0x000000010500788c */ /* 0x000fe4000bf05270 */
[----:B------:R-:W-:-:S04]  /*1100*/  ULOP3.LUT UR6, UR11, 0x1, URZ, 0xc0, !UPT ;  /* 0x000000010b067892 */ /* 0x000fc8000f8ec0ff */
[----:B------:R-:W-:-:S03]  /*1110*/  UISETP.NE.U32.AND UP1, UPT, UR6, 0x1, UPT ;  /* 0x000000010600788c */ /* 0x000fc6000bf25070 */
[----:B------:R-:W-:Y:S08]  /*1120*/  BRA.U !UP0, `(.L_x_66) ;  /* 0x0000000108647547 */ /* 0x000ff0000b800000 */
[----:B------:R-:W2:Y:S02]  /*1130*/  LDC.64 R2, c[0x0][0x380] ;  /* 0x0000e000ff027b82 */ /* 0x000ea40000000a00 */
[----:B--2---:R-:W-:-:S05]  /*1140*/  IMAD.WIDE.U32 R2, R5, 0x4, R2 ;  /* 0x0000000405027825 */ /* 0x004fca00078e0002 */
[----:B------:R-:W2:Y:S04]  /*1150*/  LDG.E R7, desc[UR12][R2.64] ;  /* 0x0000000c02077981 */ /* 0x000ea8000c1e1900 */
[----:B------:R-:W3:Y:S01]  /*1160*/  LDG.E R11, desc[UR12][R2.64+0x4] ;  /* 0x0000040c020b7981 */ /* 0x000ee2000c1e1900 */
[----:B------:R-:W-:Y:S01]  /*1170*/  HFMA2 R6, -RZ, RZ, 0.96630859375, -0.0022525787353515625 ;  /* 0x3bbb989dff067431 */ /* 0x000fe200000001ff */
[----:B------:R-:W-:Y:S02]  /*1180*/  MOV R9, 0x437c0000 ;  /* 0x437c000000097802 */ /* 0x000fe40000000f00 */
[----:B------:R-:W-:Y:S01]  /*1190*/  IADD3 R5, PT, PT, R5, 0x2, RZ ;  /* 0x0000000205057810 */ /* 0x000fe20007ffe0ff */
[----:B--2---:R-:W-:-:S04]  /*11a0*/  FADD R7, R7, -R4 ;  /* 0x8000000407077221 */ /* 0x004fc80000000000 */
[----:B------:R-:W-:Y:S01]  /*11b0*/  FFMA.SAT R8, R7, R6, 0.5 ;  /* 0x3f00000007087423 */ /* 0x000fe20000002006 */
[----:B---3--:R-:W-:-:S03]  /*11c0*/  FADD R11, R11, -R4 ;  /* 0x800000040b0b7221 */ /* 0x008fc60000000000 */
[----:B------:R-:W-:Y:S01]  /*11d0*/  FFMA.RM R8, R8, R9, 12582913 ;  /* 0x4b40000108087423 */ /* 0x000fe20000004009 */
[----:B------:R-:W-:-:S03]  /*11e0*/  FFMA.SAT R12, R11, R6, 0.5 ;  /* 0x3f0000000b0c7423 */ /* 0x000fc60000002006 */
[----:B------:R-:W-:Y:S01]  /*11f0*/  FADD R6, R8, -12583039 ;  /* 0xcb40007f08067421 */ /* 0x000fe20000000000 */
[----:B------:R-:W-:Y:S01]  /*1200*/  FFMA.RM R12, R12, R9, 12582913 ;  /* 0x4b4000010c0c7423 */ /* 0x000fe20000004009 */
[----:B------:R-:W-:Y:S02]  /*1210*/  SHF.L.U32 R3, R8, 0x17, RZ ;  /* 0x0000001708037819 */ /* 0x000fe400000006ff */
[C---:B------:R-:W-:Y:S01]  /*1220*/  FFMA R6, R7.reuse, 1.4426950216293334961, -R6 ;  /* 0x3fb8aa3b07067823 */ /* 0x040fe20000000806 */
[C---:B------:R-:W-:Y:S01]  /*1230*/  FADD R2, R12.reuse, -12583039 ;  /* 0xcb40007f0c027421 */ /* 0x040fe20000000000 */
[----:B------:R-:W-:Y:S02]  /*1240*/  SHF.L.U32 R12, R12, 0x17, RZ ;  /* 0x000000170c0c7819 */ /* 0x000fe400000006ff */
[----:B------:R-:W-:Y:S01]  /*1250*/  FFMA R6, R7, 1.925963033500011079e-08, R6 ;  /* 0x32a5706007067823 */ /* 0x000fe20000000006 */
[----:B------:R-:W-:-:S04]  /*1260*/  FFMA R2, R11, 1.4426950216293334961, -R2 ;  /* 0x3fb8aa3b0b027823 */ /* 0x000fc80000000802 */
[----:B------:R-:W-:Y:S01]  /*1270*/  FFMA R2, R11, 1.925963033500011079e-08, R2 ;  /* 0x32a570600b027823 */ /* 0x000fe20000000002 */
[----:B------:R-:W2:Y:S08]  /*1280*/  MUFU.EX2 R6, R6 ;  /* 0x0000000600067308 */ /* 0x000eb00000000800 */
[----:B------:R-:W3:Y:S01]  /*1290*/  MUFU.EX2 R2, R2 ;  /* 0x0000000200027308 */ /* 0x000ee20000000800 */
[----:B--2---:R-:W-:-:S04]  /*12a0*/  FFMA R3, R3, R6, R10 ;  /* 0x0000000603037223 */ /* 0x004fc8000000000a */
[----:B---3--:R-:W-:-:S07]  /*12b0*/  FFMA R10, R12, R2, R3 ;  /* 0x000000020c0a7223 */ /* 0x008fce0000000003 */
.L_x_66:
[----:B------:R-:W-:Y:S05]  /*12c0*/  BRA.U UP1, `(.L_x_64) ;  /* 0x0000000101387547 */ /* 0x000fea000b800000 */
[----:B------:R-:W2:Y:S02]  /*12d0*/  LDC.64 R2, c[0x0][0x380] ;  /* 0x0000e000ff027b82 */ /* 0x000ea40000000a00 */
[----:B--2---:R-:W-:-:S06]  /*12e0*/  IMAD.WIDE.U32 R2, R5, 0x4, R2 ;  /* 0x0000000405027825 */ /* 0x004fcc00078e0002 */
[----:B------:R-:W0:Y:S01]  /*12f0*/  LDG.E R3, desc[UR12][R2.64] ;  /* 0x0000000c02037981 */ /* 0x000e22000c1e1900 */
[----:B------:R-:W-:Y:S01]  /*1300*/  HFMA2 R5, -RZ, RZ, 0.96630859375, -0.0022525787353515625 ;  /* 0x3bbb989dff057431 */ /* 0x000fe200000001ff */
[----:B------:R-:W-:Y:S01]  /*1310*/  MOV R6, 0x437c0000 ;  /* 0x437c000000067802 */ /* 0x000fe20000000f00 */
[----:B01----:R-:W-:-:S04]  /*1320*/  FADD R4, R3, -R4 ;  /* 0x8000000403047221 */ /* 0x003fc80000000000 */
[----:B------:R-:W-:-:S04]  /*1330*/  FFMA.SAT R5, R4, R5, 0.5 ;  /* 0x3f00000004057423 */ /* 0x000fc80000002005 */
[----:B------:R-:W-:-:S04]  /*1340*/  FFMA.RM R5, R5, R6, 12582913 ;  /* 0x4b40000105057423 */ /* 0x000fc80000004006 */
[C---:B------:R-:W-:Y:S01]  /*1350*/  FADD R7, R5.reuse, -12583039 ;  /* 0xcb40007f05077421 */ /* 0x040fe20000000000 */
[----:B------:R-:W-:-:S03]  /*1360*/  SHF.L.U32 R5, R5, 0x17, RZ ;  /* 0x0000001705057819 */ /* 0x000fc600000006ff */
[----:B------:R-:W-:-:S04]  /*1370*/  FFMA R7, R4, 1.4426950216293334961, -R7 ;  /* 0x3fb8aa3b04077823 */ /* 0x000fc80000000807 */
[----:B------:R-:W-:-:S06]  /*1380*/  FFMA R7, R4, 1.925963033500011079e-08, R7 ;  /* 0x32a5706004077823 */ /* 0x000fcc0000000007 */
[----:B------:R-:W0:Y:S02]  /*1390*/  MUFU.EX2 R7, R7 ;  /* 0x0000000700077308 */ /* 0x000e240000000800 */
[----:B0-----:R-:W-:-:S07]  /*13a0*/  FFMA R10, R5, R7, R10 ;  /* 0x00000007050a7223 */ /* 0x001fce000000000a */
.L_x_64:
[----:B------:R2:W-:Y:S02]  /*13b0*/  STS [UR4+0x4], R10 ;  /* 0x0000040aff007988 */ /* 0x0005e40008000804 */
.L_x_54:
[----:B0-----:R-:W-:Y:S05]  /*13c0*/  BSYNC.RECONVERGENT B0 ;  /* 0x0000000000007941 */ /* 0x001fea0003800200 */
.L_x_53:
[----:B-1----:R-:W0:Y:S02]  /*13d0*/  LDC.64 R4, c[0x0][0x380] ;  /* 0x0000e000ff047b82 */ /* 0x002e240000000a00 */
[----:B0-----:R-:W-:-:S06]  /*13e0*/  IMAD.WIDE R4, R0, 0x4, R4 ;  /* 0x0000000400047825 */ /* 0x001fcc00078e0204 */
[----:B------:R-:W-:Y:S06]  /*13f0*/  BAR.SYNC.DEFER_BLOCKING 0x0 ;  /* 0x0000000000007b1d */ /* 0x000fec0000010000 */
[----:B------:R-:W3:Y:S02]  /*1400*/  LDG.E R7, desc[UR12][R4.64] ;  /* 0x0000000c04077981 */ /* 0x000ee4000c1e1900 */
[----:B------:R-:W0:Y:S01]  /*1410*/  S2UR UR5, SR_CgaCtaId ;  /* 0x00000000000579c3 */ /* 0x000e220000008800 */
[----:B------:R-:W-:Y:S01]  /*1420*/  UMOV UR4, 0x400 ;  /* 0x0000040000047882 */ /* 0x000fe20000000000 */
[----:B------:R-:W-:Y:S01]  /*1430*/  HFMA2 R9, -RZ, RZ, 0.96630859375, -0.0022525787353515625 ;  /* 0x3bbb989dff097431 */ /* 0x000fe200000001ff */
[----:B------:R-:W-:Y:S01]  /*1440*/  BSSY.RECONVERGENT B0, `(.L_x_67) ;  /* 0x0000018000007945 */ /* 0x000fe20003800200 */
[----:B0-----:R-:W-:-:S09]  /*1450*/  ULEA UR4, UR5, UR4, 0x18 ;  /* 0x0000000405047291 */ /* 0x001fd2000f8ec0ff */
[----:B------:R-:W0:Y:S02]  /*1460*/  LDS.64 R2, [UR4] ;  /* 0x00000004ff027984 */ /* 0x000e240008000a00 */
[----:B0-----:R-:W0:Y:S01]  /*1470*/  MUFU.RCP R6, R3 ;  /* 0x0000000300067308 */ /* 0x001e220000001000 */
[----:B---3--:R-:W-:Y:S01]  /*1480*/  FADD R2, R7, -R2 ;  /* 0x8000000207027221 */ /* 0x008fe20000000000 */
[----:B------:R-:W-:-:S03]  /*1490*/  MOV R7, 0x437c0000 ;  /* 0x437c000000077802 */ /* 0x000fc60000000f00 */
[----:B------:R-:W-:Y:S01]  /*14a0*/  FFMA.SAT R0, R2, R9, 0.5 ;  /* 0x3f00000002007423 */ /* 0x000fe20000002009 */
[----:B0-----:R-:W-:-:S03]  /*14b0*/  FFMA R9, R6, -R3, 1 ;  /* 0x3f80000006097423 */ /* 0x001fc60000000803 */
[----:B------:R-:W-:Y:S01]  /*14c0*/  FFMA.RM R0, R0, R7, 12582913 ;  /* 0x4b40000100007423 */ /* 0x000fe20000004007 */
[----:B------:R-:W-:-:S03]  /*14d0*/  FFMA R9, R6, R9, R6 ;  /* 0x0000000906097223 */ /* 0x000fc60000000006 */
[C---:B------:R-:W-:Y:S01]  /*14e0*/  FADD R7, R0.reuse, -12583039 ;  /* 0xcb40007f00077421 */ /* 0x040fe20000000000 */
[----:B------:R-:W-:-:S03]  /*14f0*/  SHF.L.U32 R0, R0, 0x17, RZ ;  /* 0x0000001700007819 */ /* 0x000fc600000006ff */
[----:B------:R-:W-:-:S04]  /*1500*/  FFMA R7, R2, 1.4426950216293334961, -R7 ;  /* 0x3fb8aa3b02077823 */ /* 0x000fc80000000807 */
[----:B------:R-:W-:-:S06]  /*1510*/  FFMA R7, R2, 1.925963033500011079e-08, R7 ;  /* 0x32a5706002077823 */ /* 0x000fcc0000000007 */
[----:B------:R-:W0:Y:S02]  /*1520*/  MUFU.EX2 R7, R7 ;  /* 0x0000000700077308 */ /* 0x000e240000000800 */
[----:B0-----:R-:W-:-:S06]  /*1530*/  FMUL R0, R0, R7 ;  /* 0x0000000700007220 */ /* 0x001fcc0000400000 */
[----:B------:R-:W0:Y:S01]  /*1540*/  FCHK P0, R0, R3 ;  /* 0x0000000300007302 */ /* 0x000e220000000000 */
[----:B------:R-:W-:-:S04]  /*1550*/  FFMA R2, R0, R9, RZ ;  /* 0x0000000900027223 */ /* 0x000fc800000000ff */
[----:B------:R-:W-:-:S04]  /*1560*/  FFMA R6, R2, -R3, R0 ;  /* 0x8000000302067223 */ /* 0x000fc80000000000 */
[----:B------:R-:W-:Y:S01]  /*1570*/  FFMA R9, R9, R6, R2 ;  /* 0x0000000609097223 */ /* 0x000fe20000000002 */
[----:B0-----:R-:W-:Y:S06]  /*1580*/  @!P0 BRA `(.L_x_68) ;  /* 0x00000000000c8947 */ /* 0x001fec0003800000 */
[----:B------:R-:W-:-:S07]  /*1590*/  MOV R2, 0x15b0 ;  /* 0x000015b000027802 */ /* 0x000fce0000000f00 */
[----:B--2---:R-:W-:Y:S05]  /*15a0*/  CALL.REL.NOINC `($__internal_3_$__cuda_sm3x_div_rn_noftz_f32_slowpath) ;  /* 0x0000000000107944 */ /* 0x004fea0003c00000 */
[----:B------:R-:W-:-:S07]  /*15b0*/  MOV R9, R0 ;  /* 0x0000000000097202 */ /* 0x000fce0000000f00 */
.L_x_68:
[----:B------:R-:W-:Y:S05]  /*15c0*/  BSYNC.RECONVERGENT B0 ;  /* 0x0000000000007941 */ /* 0x000fea0003800200 */
.L_x_67:
[----:B------:R-:W-:Y:S01]  /*15d0*/  STG.E desc[UR12][R4.64], R9 ;  /* 0x0000000904007986 */ /* 0x000fe2000c10190c */
[----:B------:R-:W-:Y:S05]  /*15e0*/  EXIT ;  /* 0x000000000000794d */ /* 0x000fea0003800000 */
        .weak           $__internal_3_$__cuda_sm3x_div_rn_noftz_f32_slowpath
        .type           $__internal_3_$__cuda_sm3x_div_rn_noftz_f32_slowpath,@function
        .size           $__internal_3_$__cuda_sm3x_div_rn_noftz_f32_slowpath,(.L_x_361 - $__internal_3_$__cuda_sm3x_div_rn_noftz_f32_slowpath)
$__internal_3_$__cuda_sm3x_div_rn_noftz_f32_slowpath:
[----:B------:R-:W-:Y:S01]  /*15f0*/  SHF.R.U32.HI R7, RZ, 0x17, R3 ;  /* 0x00000017ff077819 */ /* 0x000fe20000011603 */
[----:B------:R-:W-:Y:S01]  /*1600*/  BSSY.RECONVERGENT B1, `(.L_x_69) ;  /* 0x0000064000017945 */ /* 0x000fe20003800200 */
[----:B------:R-:W-:Y:S02]  /*1610*/  SHF.R.U32.HI R6, RZ, 0x17, R0 ;  /* 0x00000017ff067819 */ /* 0x000fe40000011600 */
[----:B------:R-:W-:Y:S02]  /*1620*/  LOP3.LUT R7, R7, 0xff, RZ, 0xc0, !PT ;  /* 0x000000ff07077812 */ /* 0x000fe400078ec0ff */
[----:B------:R-:W-:Y:S02]  /*1630*/  LOP3.LUT R6, R6, 0xff, RZ, 0xc0, !PT ;  /* 0x000000ff06067812 */ /* 0x000fe400078ec0ff */
[----:B------:R-:W-:Y:S02]  /*1640*/  IADD3 R12, PT, PT, R7, -0x1, RZ ;  /* 0xffffffff070c7810 */ /* 0x000fe40007ffe0ff */
[----:B------:R-:W-:-:S02]  /*1650*/  IADD3 R11, PT, PT, R6, -0x1, RZ ;  /* 0xffffffff060b7810 */ /* 0x000fc40007ffe0ff */
[----:B------:R-:W-:Y:S02]  /*1660*/  ISETP.GT.U32.AND P0, PT, R12, 0xfd, PT ;  /* 0x000000fd0c00780c */ /* 0x000fe40003f04070 */
[----:B------:R-:W-:Y:S02]  /*1670*/  MOV R8, R0 ;  /* 0x0000000000087202 */ /* 0x000fe40000000f00 */
[----:B------:R-:W-:Y:S02]  /*1680*/  ISETP.GT.U32.OR P0, PT, R11, 0xfd, P0 ;  /* 0x000000fd0b00780c */ /* 0x000fe40000704470 */
[----:B------:R-:W-:-:S11]  /*1690*/  MOV R9, R3 ;  /* 0x0000000300097202 */ /* 0x000fd60000000f00 */
[----:B------:R-:W-:Y:S01]  /*16a0*/  @!P0 MOV R10, RZ ;  /* 0x000000ff000a8202 */ /* 0x000fe20000000f00 */
[----:B------:R-:W-:Y:S06]  /*16b0*/  @!P0 BRA `(.L_x_70) ;  /* 0x00000000005c8947 */ /* 0x000fec0003800000 */
[----:B------:R-:W-:Y:S02]  /*16c0*/  FSETP.GTU.FTZ.AND P0, PT, |R0|, +INF , PT ;  /* 0x7f8000000000780b */ /* 0x000fe40003f1c200 */
        /* <DEDUP_REMOVED lines=18> */
[----:B------:R-:W-:Y:S01]  /*17f0*/  @!P0 FFMA R8, R0, 1.84467440737095516160e+19, RZ ;  /* 0x5f80000000088823 */ /* 0x000fe200000000ff */
[----:B------:R-:W-:Y:S01]  /*1800*/  @!P0 MOV R10, 0xffffffc0 ;  /* 0xffffffc0000a8802 */ /* 0x000fe20000000f00 */
[----:B------:R-:W-:-:S03]  /*1810*/  @!P1 FFMA R9, R3, 1.84467440737095516160e+19, RZ ;  /* 0x5f80000003099823 */ /* 0x000fc600000000ff */
[----:B------:R-:W-:-:S07]  /*1820*/  @!P1 IADD3 R10, PT, PT, R10, 0x40, RZ ;  /* 0x000000400a0a9810 */ /* 0x000fce0007ffe0ff */
.L_x_70:
[----:B------:R-:W-:Y:S01]  /*1830*/  LEA R0, R7, 0xc0800000, 0x17 ;  /* 0xc080000007007811 */ /* 0x000fe200078eb8ff */
[----:B------:R-:W-:Y:S01]  /*1840*/  BSSY.RECONVERGENT B2, `(.L_x_75) ;  /* 0x0000036000027945 */ /* 0x000fe20003800200 */
[----:B------:R-:W-:Y:S02]  /*1850*/  IADD3 R6, PT, PT, R6, -0x7f, RZ ;  /* 0xffffff8106067810 */ /* 0x000fe40007ffe0ff */
[----:B------:R-:W-:Y:S02]  /*1860*/  IADD3 R9, PT, PT, -R0, R9, RZ ;  /* 0x0000000900097210 */ /* 0x000fe40007ffe1ff */
[C---:B------:R-:W-:Y:S01]  /*1870*/  IADD3 R7, PT, PT, R6.reuse, 0x7f, -R7 ;  /* 0x0000007f06077810 */ /* 0x040fe20007ffe807 */
[----:B------:R-:W-:Y:S01]  /*1880*/  IMAD R0, R6, -0x800000, R8 ;  /* 0xff80000006007824 */ /* 0x000fe200078e0208 */
[----:B------:R-:W0:Y:S01]  /*1890*/  MUFU.RCP R3, R9 ;  /* 0x0000000900037308 */ /* 0x000e220000001000 */
[----:B------:R-:W-:Y:S01]  /*18a0*/  FADD.FTZ R11, -R9, -RZ ;  /* 0x800000ff090b7221 */ /* 0x000fe20000010100 */
[----:B------:R-:W-:-:S03]  /*18b0*/  IADD3 R7, PT, PT, R7, R10, RZ ;  /* 0x0000000a07077210 */ /* 0x000fc60007ffe0ff */
        /* <DEDUP_REMOVED lines=26> */
[----:B------:R-:W-:Y:S02]  /*1a60*/  IADD3 R8, PT, PT, R9, 0x20, RZ ;  /* 0x0000002009087810 */ /* 0x000fe40007ffe0ff */
[----:B------:R-:W-:-:S02]  /*1a70*/  LOP3.LUT R7, R7, 0x800000, RZ, 0xfc, !PT ;  /* 0x0080000007077812 */ /* 0x000fc400078efcff */
[----:B------:R-:W-:Y:S02]  /*1a80*/  IADD3 R9, PT, PT, -R9, RZ, RZ ;  /* 0x000000ff09097210 */ /* 0x000fe40007ffe1ff */
[----:B------:R-:W-:Y:S02]  /*1a90*/  SHF.L.U32 R8, R7, R8, RZ ;  /* 0x0000000807087219 */ /* 0x000fe400000006ff */
[----:B------:R-:W-:Y:S02]  /*1aa0*/  FSETP.NEU.FTZ.AND P0, PT, R3, R6, PT ;  /* 0x000000060300720b */ /* 0x000fe40003f1d000 */
[----:B------:R-:W-:Y:S02]  /*1ab0*/  SEL R6, R9, RZ, P2 ;  /* 0x000000ff09067207 */ /* 0x000fe40001000000 */
[----:B------:R-:W-:Y:S02]  /*1ac0*/  ISETP.NE.AND P1, PT, R8, RZ, P1 ;  /* 0x000000ff0800720c */ /* 0x000fe40000f25270 */
[----:B------:R-:W-:-:S02]  /*1ad0*/  SHF.R.U32.HI R6, RZ, R6, R7 ;  /* 0x00000006ff067219 */ /* 0x000fc40000011607 */
[----:B------:R-:W-:Y:S02]  /*1ae0*/  PLOP3.LUT P0, PT, P0, P1, PT, 0xf8, 0x8f ;  /* 0x00000000008f781c */ /* 0x000fe40000703f70 */
[----:B------:R-:W-:Y:S02]  /*1af0*/  SHF.R.U32.HI R8, RZ, 0x1, R6 ;  /* 0x00000001ff087819 */ /* 0x000fe40000011606 */
[----:B------:R-:W-:-:S04]  /*1b00*/  SEL R3, RZ, 0x1, !P0 ;  /* 0x00000001ff037807 */ /* 0x000fc80004000000 */
[----:B------:R-:W-:-:S04]  /*1b10*/  LOP3.LUT R3, R3, 0x1, R8, 0xf8, !PT ;  /* 0x0000000103037812 */ /* 0x000fc800078ef808 */
[----:B------:R-:W-:-:S04]  /*1b20*/  LOP3.LUT R3, R3, R6, RZ, 0xc0, !PT ;  /* 0x0000000603037212 */ /* 0x000fc800078ec0ff */
[----:B------:R-:W-:-:S04]  /*1b30*/  IADD3 R3, PT, PT, R8, R3, RZ ;  /* 0x0000000308037210 */ /* 0x000fc80007ffe0ff */
[----:B------:R-:W-:Y:S01]  /*1b40*/  LOP3.LUT R0, R3, R0, RZ, 0xfc, !PT ;  /* 0x0000000003007212 */ /* 0x000fe200078efcff */
[----:B------:R-:W-:Y:S06]  /*1b50*/  BRA `(.L_x_78) ;  /* 0x0000000000107947 */ /* 0x000fec0003800000 */
.L_x_77:
[----:B------:R-:W-:-:S04]  /*1b60*/  LOP3.LUT R0, R0, 0x80000000, RZ, 0xc0, !PT ;  /* 0x8000000000007812 */ /* 0x000fc800078ec0ff */
[----:B------:R-:W-:Y:S01]  /*1b70*/  LOP3.LUT R0, R0, 0x7f800000, RZ, 0xfc, !PT ;  /* 0x7f80000000007812 */ /* 0x000fe200078efcff */
[----:B------:R-:W-:Y:S06]  /*1b80*/  BRA `(.L_x_78) ;  /* 0x0000000000047947 */ /* 0x000fec0003800000 */
.L_x_76:
[----:B------:R-:W-:-:S07]  /*1b90*/  LEA R0, R7, R0, 0x17 ;  /* 0x0000000007007211 */ /* 0x000fce00078eb8ff */
.L_x_78:
[----:B------:R-:W-:Y:S05]  /*1ba0*/  BSYNC.RECONVERGENT B2 ;  /* 0x0000000000027941 */ /* 0x000fea0003800200 */
.L_x_75:
[----:B------:R-:W-:Y:S05]  /*1bb0*/  BRA `(.L_x_79) ;  /* 0x0000000000207947 */ /* 0x000fea0003800000 */
.L_x_74:
[----:B------:R-:W-:-:S04]  /*1bc0*/  LOP3.LUT R0, R9, 0x80000000, R8, 0x48, !PT ;  /* 0x8000000009007812 */ /* 0x000fc800078e4808 */
[----:B------:R-:W-:Y:S01]  /*1bd0*/  LOP3.LUT R0, R0, 0x7f800000, RZ, 0xfc, !PT ;  /* 0x7f80000000007812 */ /* 0x000fe200078efcff */
[----:B------:R-:W-:Y:S06]  /*1be0*/  BRA `(.L_x_79) ;  /* 0x0000000000147947 */ /* 0x000fec0003800000 */
.L_x_73:
[----:B------:R-:W-:Y:S01]  /*1bf0*/  LOP3.LUT R0, R9, 0x80000000, R8, 0x48, !PT ;  /* 0x8000000009007812 */ /* 0x000fe200078e4808 */
[----:B------:R-:W-:Y:S06]  /*1c00*/  BRA `(.L_x_79) ;  /* 0x00000000000c7947 */ /* 0x000fec0003800000 */
.L_x_72:
[----:B------:R-:W0:Y:S01]  /*1c10*/  MUFU.RSQ R0, -QNAN ;  /* 0xffc0000000007908 */ /* 0x000e220000001400 */
[----:B------:R-:W-:Y:S05]  /*1c20*/  BRA `(.L_x_79) ;  /* 0x0000000000047947 */ /* 0x000fea0003800000 */
.L_x_71:
[----:B------:R-:W-:-:S07]  /*1c30*/  FADD.FTZ R0, R0, R3 ;  /* 0x0000000300007221 */ /* 0x000fce0000010000 */
.L_x_79:
[----:B------:R-:W-:Y:S05]  /*1c40*/  BSYNC.RECONVERGENT B1 ;  /* 0x0000000000017941 */ /* 0x000fea0003800200 */
.L_x_69:
[----:B------:R-:W-:-:S04]  /*1c50*/  HFMA2 R3, -RZ, RZ, 0, 0 ;  /* 0x00000000ff037431 */ /* 0x000fc800000001ff */
[----:B0-----:R-:W-:Y:S05]  /*1c60*/  RET.REL.NODEC R2 `(_ZN9cogniware10multimodal4cuda13softmaxKernelEPfi) ;  /* 0xffffffe002e47950 */ /* 0x001fea0003c3ffff */
.L_x_80:
        /* <DEDUP_REMOVED lines=9> */
.L_x_361:


//--------------------- .text._ZN9cogniware10multimodal4cuda28computeAttentionScoresKernelEPKfS3_Pfii --------------------------
	.section	.text._ZN9cogniware10multimodal4cuda28computeAttentionScoresKernelEPKfS3_Pfii,"ax",@progbits
	.align	128
        .global         _ZN9cogniware10multimodal4cuda28computeAttentionScoresKernelEPKfS3_Pfii
        .type           _ZN9cogniware10multimodal4cuda28computeAttentionScoresKernelEPKfS3_Pfii,@function
        .size           _ZN9cogniware10multimodal4cuda28computeAttentionScoresKernelEPKfS3_Pfii,(.L_x_363 - _ZN9cogniware10multimodal4cuda28computeAttentionScoresKernelEPKfS3_Pfii)
        .other          _ZN9cogniware10multimodal4cuda28computeAttentionScoresKernelEPKfS3_Pfii,@"STO_CUDA_ENTRY STV_DEFAULT"
_ZN9cogniware10multimodal4cuda28computeAttentionScoresKernelEPKfS3_Pfii:
.text._ZN9cogniware10multimodal4cuda28computeAttentionScoresKernelEPKfS3_Pfii:
        /* <DEDUP_REMOVED lines=8> */
[----:B------:R-:W0:Y:S01]  /*0080*/  LDCU UR16, c[0x0][0x39c] ;  /* 0x00007380ff1077ac */ /* 0x000e220008000800 */
[----:B------:R-:W-:Y:S01]  /*0090*/  HFMA2 R15, -RZ, RZ, 0, 0 ;  /* 0x00000000ff0f7431 */ /* 0x000fe200000001ff */
[----:B------:R-:W1:Y:S01]  /*00a0*/  LDCU.64 UR14, c[0x0][0x358] ;  /* 0x00006b00ff0e77ac */ /* 0x000e620008000a00 */
[----:B0-----:R-:W-:-:S09]  /*00b0*/  UISETP.GE.AND UP0, UPT, UR16, 0x1, UPT ;  /* 0x000000011000788c */ /* 0x001fd2000bf06270 */
[----:B-1----:R-:W-:Y:S05]  /*00c0*/  BRA.U !UP0, `(.L_x_81) ;  /* 0x0000000908607547 */ /* 0x002fea000b800000 */
[----:B------:R-:W-:Y:S02]  /*00d0*/  UISETP.GE.U32.AND UP1, UPT, UR16, 0x10, UPT ;  /* 0x000000101000788c */ /* 0x000fe4000bf26070 */
[----:B------:R-:W-:Y:S01]  /*00e0*/  IMAD R7, R6, UR16, RZ ;  /* 0x0000001006077c24 */ /* 0x000fe2000f8e02ff */
[----:B------:R-:W-:Y:S01]  /*00f0*/  ULOP3.LUT UR12, UR16, 0xf, URZ, 0xc0, !UPT ;  /* 0x0000000f100c7892 */ /* 0x000fe2000f8ec0ff */
[----:B------:R-:W-:Y:S01]  /*0100*/  IMAD.MOV.U32 R15, RZ, RZ, RZ ;  /* 0x000000ffff0f7224 */ /* 0x000fe200078e00ff */
[----:B------:R-:W-:Y:S02]  /*0110*/  MOV R8, RZ ;  /* 0x000000ff00087202 */ /* 0x000fe40000000f00 */
[----:B------:R-:W-:Y:S02]  /*0120*/  UISETP.NE.AND UP0, UPT, UR12, URZ, UPT ;  /* 0x000000ff0c00728c */ /* 0x000fe4000bf05270 */
[----:B------:R-:W-:Y:S09]  /*0130*/  BRA.U !UP1, `(.L_x_82) ;  /* 0x0000000509147547 */ /* 0x000ff2000b800000 */
[----:B------:R-:W0:Y:S01]  /*0140*/  LDCU.128 UR8, c[0x0][0x380] ;  /* 0x00007000ff0877ac */ /* 0x000e220008000c00 */
[----:B------:R-:W-:Y:S01]  /*0150*/  IMAD.MOV.U32 R15, RZ, RZ, RZ ;  /* 0x000000ffff0f7224 */ /* 0x000fe200078e00ff */
[----:B------:R-:W-:Y:S01]  /*0160*/  MOV R0, R7 ;  /* 0x0000000700007202 */ /* 0x000fe20000000f00 */
[----:B------:R-:W-:-:S06]  /*0170*/  ULOP3.LUT UR13, UR16, 0x7ffffff0, URZ, 0xc0, !UPT ;  /* 0x7ffffff0100d7892 */ /* 0x000fcc000f8ec0ff */
[----:B------:R-:W-:Y:S01]  /*0180*/  IMAD.U32 R8, RZ, RZ, UR13 ;  /* 0x0000000dff087e24 */ /* 0x000fe2000f8e00ff */
[----:B0-----:R-:W-:Y:S02]  /*0190*/  UIADD3 UR6, UP1, UPT, UR8, 0x20, URZ ;  /* 0x0000002008067890 */ /* 0x001fe4000ff3e0ff */
[----:B------:R-:W-:Y:S02]  /*01a0*/  UIADD3 UR4, UP2, UPT, UR10, 0x20, URZ ;  /* 0x000000200a047890 */ /* 0x000fe4000ff5e0ff */
[----:B------:R-:W-:Y:S02]  /*01b0*/  UIADD3.X UR7, UPT, UPT, URZ, UR9, URZ, UP1, !UPT ;  /* 0x00000009ff077290 */ /* 0x000fe40008ffe4ff */
[----:B------:R-:W-:Y:S01]  /*01c0*/  MOV R2, UR6 ;  /* 0x0000000600027c02 */ /* 0x000fe20008000f00 */
[----:B------:R-:W-:Y:S02]  /*01d0*/  UIADD3 UR8, UPT, UPT, -UR13, URZ, URZ ;  /* 0x000000ff0d087290 */ /* 0x000fe4000fffe1ff */
[----:B------:R-:W-:Y:S01]  /*01e0*/  UIADD3.X UR5, UPT, UPT, URZ, UR11, URZ, UP2, !UPT ;  /* 0x0000000bff057290 */ /* 0x000fe200097fe4ff */
[----:B------:R-:W-:-:S11]  /*01f0*/  IMAD.U32 R3, RZ, RZ, UR7 ;  /* 0x00000007ff037e24 */ /* 0x000fd6000f8e00ff */
.L_x_83:
[----:B------:R-:W-:Y:S01]  /*0200*/  MOV R4, UR4 ;  /* 0x0000000400047c02 */ /* 0x000fe20008000f00 */
[----:B------:R-:W-:Y:S01]  /*0210*/  IMAD.U32 R5, RZ, RZ, UR5 ;  /* 0x00000005ff057e24 */ /* 0x000fe2000f8e00ff */
[----:B------:R-:W2:Y:S03]  /*0220*/  LDG.E R16, desc[UR14][R2.64+-0x20] ;  /* 0xffffe00e02107981 */ /* 0x000ea6000c1e1900 */
[----:B------:R-:W-:Y:S01]  /*0230*/  IMAD.WIDE R4, R0, 0x4, R4 ;  /* 0x0000000400047825 */ /* 0x000fe200078e0204 */
[----:B------:R-:W3:Y:S04]  /*0240*/  LDG.E R18, desc[UR14][R2.64+-0x1c] ;  /* 0xffffe40e02127981 */ /* 0x000ee8000c1e1900 */
[----:B------:R-:W2:Y:S04]  /*0250*/  LDG.E R17, desc[UR14][R4.64+-0x20] ;  /* 0xffffe00e04117981 */ /* 0x000ea8000c1e1900 */
        /* <DEDUP_REMOVED lines=13> */
[----:B--2---:R-:W-:-:S03]  /*0330*/  FFMA R17, R16, R17, R15 ;  /* 0x0000001110117223 */ /* 0x004fc6000000000f */
[----:B------:R-:W2:Y:S04]  /*0340*/  LDG.E R15, desc[UR14][R2.64] ;  /* 0x0000000e020f7981 */ /* 0x000ea8000c1e1900 */
[----:B------:R-:W2:Y:S01]  /*0350*/  LDG.E R16, desc[UR14][R4.64] ;  /* 0x0000000e04107981 */ /* 0x000ea2000c1e1900 */
[----:B---3--:R-:W-:-:S03]  /*0360*/  FFMA R26, R18, R25, R17 ;  /* 0x00000019121a7223 */ /* 0x008fc60000000011 */
[----:B------:R-:W3:Y:S04]  /*0370*/  LDG.E R17, desc[UR14][R2.64+0x4] ;  /* 0x0000040e02117981 */ /* 0x000ee8000c1e1900 */
[----:B------:R-:W3:Y:S01]  /*0380*/  LDG.E R18, desc[UR14][R4.64+0x4] ;  /* 0x0000040e04127981 */ /* 0x000ee2000c1e1900 */
[----:B----4-:R-:W-:-:S03]  /*0390*/  FFMA R25, R19, R20, R26 ;  /* 0x0000001413197223 */ /* 0x010fc6000000001a */
[----:B------:R-:W4:Y:S04]  /*03a0*/  LDG.E R19, desc[UR14][R2.64+0x8] ;  /* 0x0000080e02137981 */ /* 0x000f28000c1e1900 */
[----:B------:R-:W4:Y:S01]  /*03b0*/  LDG.E R20, desc[UR14][R4.64+0x8] ;  /* 0x0000080e04147981 */ /* 0x000f22000c1e1900 */
[----:B-----5:R-:W-:-:S03]  /*03c0*/  FFMA R26, R22, R21, R25 ;  /* 0x00000015161a7223 */ /* 0x020fc60000000019 */
[----:B------:R-:W5:Y:S04]  /*03d0*/  LDG.E R21, desc[UR14][R2.64+0xc] ;  /* 0x00000c0e02157981 */ /* 0x000f68000c1e1900 */
[----:B------:R-:W5:Y:S01]  /*03e0*/  LDG.E R22, desc[UR14][R4.64+0xc] ;  /* 0x00000c0e04167981 */ /* 0x000f62000c1e1900 */
[----:B------:R-:W-:-:S03]  /*03f0*/  FFMA R26, R23, R24, R26 ;  /* 0x00000018171a7223 */ /* 0x000fc6000000001a */
[----:B------:R-:W5:Y:S04]  /*0400*/  LDG.E R23, desc[UR14][R2.64+0x10] ;  /* 0x0000100e02177981 */ /* 0x000f68000c1e1900 */
[----:B------:R-:W5:Y:S01]  /*0410*/  LDG.E R24, desc[UR14][R4.64+0x10] ;  /* 0x0000100e04187981 */ /* 0x000f62000c1e1900 */
[----:B------:R-:W-:-:S03]  /*0420*/  FFMA R26, R9, R10, R26 ;  /* 0x0000000a091a7223 */ /* 0x000fc6000000001a */
[----:B------:R-:W5:Y:S04]  /*0430*/  LDG.E R9, desc[UR14][R2.64+0x14] ;  /* 0x0000140e02097981 */ /* 0x000f68000c1e1900 */
[----:B------:R-:W5:Y:S01]  /*0440*/  LDG.E R10, desc[UR14][R4.64+0x14] ;  /* 0x0000140e040a7981 */ /* 0x000f62000c1e1900 */
[----:B------:R-:W-:-:S03]  /*0450*/  FFMA R28, R11, R12, R26 ;  /* 0x0000000c0b1c7223 */ /* 0x000fc6000000001a */
[----:B------:R-:W5:Y:S04]  /*0460*/  LDG.E R12, desc[UR14][R2.64+0x18] ;  /* 0x0000180e020c7981 */ /* 0x000f68000c1e1900 */
[----:B------:R-:W5:Y:S04]  /*0470*/  LDG.E R11, desc[UR14][R4.64+0x18] ;  /* 0x0000180e040b7981 */ /* 0x000f68000c1e1900 */
[----:B------:R-:W5:Y:S04]  /*0480*/  LDG.E R26, desc[UR14][R4.64+0x1c] ;  /* 0x00001c0e041a7981 */ /* 0x000f68000c1e1900 */
[----:B------:R0:W5:Y:S01]  /*0490*/  LDG.E R25, desc[UR14][R2.64+0x1c] ;  /* 0x00001c0e02197981 */ /* 0x000162000c1e1900 */
[----:B------:R-:W-:Y:S01]  /*04a0*/  FFMA R14, R13, R14, R28 ;  /* 0x0000000e0d0e7223 */ /* 0x000fe2000000001c */
[----:B------:R-:W-:-:S04]  /*04b0*/  UIADD3 UR8, UPT, UPT, UR8, 0x10, URZ ;  /* 0x0000001008087890 */ /* 0x000fc8000fffe0ff */
[----:B------:R-:W-:Y:S01]  /*04c0*/  UISETP.NE.AND UP1, UPT, UR8, URZ, UPT ;  /* 0x000000ff0800728c */ /* 0x000fe2000bf25270 */
[----:B0-----:R-:W-:Y:S01]  /*04d0*/  IADD3 R2, P0, PT, R2, 0x40, RZ ;  /* 0x0000004002027810 */ /* 0x001fe20007f1e0ff */
[----:B------:R-:W-:-:S03]  /*04e0*/  VIADD R0, R0, 0x10 ;  /* 0x0000001000007836 */ /* 0x000fc60000000000 */
        /* <DEDUP_REMOVED lines=10> */
.L_x_82:
[----:B------:R-:W-:Y:S05]  /*0590*/  BRA.U !UP0, `(.L_x_81) ;  /* 0x00000005082c7547 */ /* 0x000fea000b800000 */
[----:B------:R-:W-:Y:S02]  /*05a0*/  UISETP.GE.U32.AND UP0, UPT, UR12, 0x8, UPT ;  /* 0x000000080c00788c */ /* 0x000fe4000bf06070 */
[----:B------:R-:W-:-:S04]  /*05b0*/  ULOP3.LUT UR5, UR16, 0x7, URZ, 0xc0, !UPT ;  /* 0x0000000710057892 */ /* 0x000fc8000f8ec0ff */
[----:B------:R-:W-:-:S03]  /*05c0*/  UISETP.NE.AND UP1, UPT, UR5, URZ, UPT ;  /* 0x000000ff0500728c */ /* 0x000fc6000bf25270 */
[----:B------:R-:W-:Y:S08]  /*05d0*/  BRA.U !UP0, `(.L_x_84) ;  /* 0x0000000108787547 */ /* 0x000ff0000b800000 */
[----:B------:R-:W0:Y:S01]  /*05e0*/  LDC.64 R2, c[0x0][0x388] ;  /* 0x0000e200ff027b82 */ /* 0x000e220000000a00 */
[----:B------:R-:W-:-:S07]  /*05f0*/  IADD3 R9, PT, PT, R7, R8, RZ ;  /* 0x0000000807097210 */ /* 0x000fce0007ffe0ff */
[----:B------:R-:W1:Y:S01]  /*0600*/  LDC.64 R4, c[0x0][0x380] ;  /* 0x0000e000ff047b82 */ /* 0x000e620000000a00 */
[----:B0-----:R-:W-:-:S05]  /*0610*/  IMAD.WIDE R2, R9, 0x4, R2 ;  /* 0x0000000409027825 */ /* 0x001fca00078e0202 */
[----:B------:R-:W2:Y:S01]  /*0620*/  LDG.E R11, desc[UR14][R2.64] ;  /* 0x0000000e020b7981 */ /* 0x000ea2000c1e1900 */
[----:B-1----:R-:W-:-:S03]  /*0630*/  IMAD.WIDE.U32 R4, R8, 0x4, R4 ;  /* 0x0000000408047825 */ /* 0x002fc600078e0004 */
        /* <DEDUP_REMOVED lines=24> */
.L_x_84:
[----:B------:R-:W-:Y:S05]  /*07c0*/  BRA.U !UP1, `(.L_x_81) ;  /* 0x0000000109a07547 */ /* 0x000fea000b800000 */
[----:B------:R-:W-:Y:S02]  /*07d0*/  UISETP.GE.U32.AND UP0, UPT, UR5, 0x4, UPT ;  /* 0x000000040500788c */ /* 0x000fe4000bf06070 */
[----:B------:R-:W-:-:S04]  /*07e0*/  ULOP3.LUT UR4, UR16, 0x3, URZ, 0xc0, !UPT ;  /* 0x0000000310047892 */ /* 0x000fc8000f8ec0ff */
[----:B------:R-:W-:-:S03]  /*07f0*/  UISETP.NE.AND UP1, UPT, UR4, URZ, UPT ;  /* 0x000000ff0400728c */ /* 0x000fc6000bf25270 */
[----:B------:R-:W-:Y:S08]  /*0800*/  BRA.U !UP0, `(.L_x_85) ;  /* 0x0000000108487547 */ /* 0x000ff0000b800000 */
[----:B------:R-:W0:Y:S01]  /*0810*/  LDC.64 R4, c[0x0][0x388] ;  /* 0x0000e200ff047b82 */ /* 0x000e220000000a00 */
[----:B------:R-:W-:-:S07]  /*0820*/  IMAD.IADD R9, R7, 0x1, R8 ;  /* 0x0000000107097824 */ /* 0x000fce00078e0208 */
        /* <DEDUP_REMOVED lines=16> */
.L_x_85:
[----:B------:R-:W-:Y:S05]  /*0930*/  BRA.U !UP1, `(.L_x_81) ;  /* 0x0000000109447547 */ /* 0x000fea000b800000 */
[----:B------:R-:W0:Y:S01]  /*0940*/  LDC.64 R2, c[0x0][0x380] ;  /* 0x0000e000ff027b82 */ /* 0x000e220000000a00 */
[----:B------:R-:W-:Y:S01]  /*0950*/  IADD3 R7, PT, PT, R7, R8, RZ ;  /* 0x0000000807077210 */ /* 0x000fe20007ffe0ff */
[----:B------:R-:W-:-:S06]  /*0960*/  UIADD3 UR4, UPT, UPT, -UR4, URZ, URZ ;  /* 0x000000ff04047290 */ /* 0x000fcc000fffe1ff */
[----:B------:R-:W1:Y:S01]  /*0970*/  LDC.64 R10, c[0x0][0x388] ;  /* 0x0000e200ff0a7b82 */ /* 0x000e620000000a00 */
[----:B0-----:R-:W-:-:S04]  /*0980*/  IMAD.WIDE.U32 R2, R8, 0x4, R2 ;  /* 0x0000000408027825 */ /* 0x001fc800078e0002 */
[----:B------:R-:W-:Y:S01]  /*0990*/  IMAD.MOV.U32 R4, RZ, RZ, R2 ;  /* 0x000000ffff047224 */ /* 0x000fe200078e0002 */
[----:B------:R-:W-:-:S07]  /*09a0*/  MOV R5, R3 ;  /* 0x0000000300057202 */ /* 0x000fce0000000f00 */
.L_x_86:
[----:B-1----:R-:W-:Y:S01]  /*09b0*/  IMAD.WIDE R2, R7, 0x4, R10 ;  /* 0x0000000407027825 */ /* 0x002fe200078e020a */
[----:B------:R0:W2:Y:S05]  /*09c0*/  LDG.E R0, desc[UR14][R4.64] ;  /* 0x0000000e04007981 */ /* 0x0000aa000c1e1900 */
[----:B------:R-:W2:Y:S01]  /*09d0*/  LDG.E R2, desc[UR14][R2.64] ;  /* 0x0000000e02027981 */ /* 0x000ea2000c1e1900 */
[----:B------:R-:W-:-:S04]  /*09e0*/  UIADD3 UR4, UPT, UPT, UR4, 0x1, URZ ;  /* 0x0000000104047890 */ /* 0x000fc8000fffe0ff */
[----:B------:R-:W-:Y:S01]  /*09f0*/  UISETP.NE.AND UP0, UPT, UR4, URZ, UPT ;  /* 0x000000ff0400728c */ /* 0x000fe2000bf05270 */
[----:B0-----:R-:W-:Y:S02]  /*0a00*/  IADD3 R4, P0, PT, R4, 0x4, RZ ;  /* 0x0000000404047810 */ /* 0x001fe40007f1e0ff */
[----:B------:R-:W-:-:S03]  /*0a10*/  IADD3 R7, PT, PT, R7, 0x1, RZ ;  /* 0x0000000107077810 */ /* 0x000fc60007ffe0ff */
[----:B------:R-:W-:Y:S02]  /*0a20*/  IMAD.X R5, RZ, RZ, R5, P0 ;  /* 0x000000ffff057224 */ /* 0x000fe400000e0605 */
[----:B--2---:R-:W-:Y:S01]  /*0a30*/  FFMA R15, R0, R2, R15 ;  /* 0x00000002000f7223 */ /* 0x004fe2000000000f */
[----:B------:R-:W-:Y:S06]  /*0a40*/  BRA.U UP0, `(.L_x_86) ;  /* 0xfffffffd00d87547 */ /* 0x000fec000b83ffff */
.L_x_81:
[----:B------:R-:W-:-:S04]  /*0a50*/  I2FP.F32.S32 R0, UR16 ;  /* 0x0000001000007c45 */ /* 0x000fc80008201400 */
[----:B------:R-:W-:Y:S01]  /*0a60*/  IADD3 R2, PT, PT, R0, -0xd000000, RZ ;  /* 0xf300000000027810 */ /* 0x000fe20007ffe0ff */
[----:B------:R0:W1:Y:S03]  /*0a70*/  MUFU.RSQ R3, R0 ;  /* 0x0000000000037308 */ /* 0x0000660000001400 */
[----:B------:R-:W-:-:S13]  /*0a80*/  ISETP.GT.U32.AND P0, PT, R2, 0x727fffff, PT ;  /* 0x727fffff0200780c */ /* 0x000fda0003f04070 */
[----:B0-----:R-:W-:Y:S05]  /*0a90*/  @!P0 BRA `(.L_x_87) ;  /* 0x0000000000108947 */ /* 0x001fea0003800000 */
[----:B------:R-:W-:-:S07]  /*0aa0*/  MOV R4, 0xac0 ;  /* 0x00000ac000047802 */ /* 0x000fce0000000f00 */
[----:B-1----:R-:W-:Y:S05]  /*0ab0*/  CALL.REL.NOINC `($__internal_4_$__cuda_sm20_sqrt_rn_f32_slowpath) ;  /* 0x0000000000607944 */ /* 0x002fea0003c00000 */
[----:B------:R-:W-:Y:S01]  /*0ac0*/  MOV R3, R0 ;  /* 0x0000000000037202 */ /* 0x000fe20000000f00 */
[----:B------:R-:W-:Y:S06]  /*0ad0*/  BRA `(.L_x_88) ;  /* 0x0000000000107947 */ /* 0x000fec0003800000 */
.L_x_87:
[----:B-1----:R-:W-:Y:S01]  /*0ae0*/  FMUL.FTZ R5, R0, R3 ;  /* 0x0000000300057220 */ /* 0x002fe20000410000 */
[----:B------:R-:W-:-:S03]  /*0af0*/  FMUL.FTZ R3, R3, 0.5 ;  /* 0x3f00000003037820 */ /* 0x000fc60000410000 */
[----:B------:R-:W-:-:S04]  /*0b00*/  FFMA R0, -R5, R5, R0 ;  /* 0x0000000505007223 */ /* 0x000fc80000000100 */
[----:B------:R-:W-:-:S07]  /*0b10*/  FFMA R3, R0, R3, R5 ;  /* 0x0000000300037223 */ /* 0x000fce0000000005 */
.L_x_88:
[----:B------:R-:W0:Y:S01]  /*0b20*/  MUFU.RCP R0, R3 ;  /* 0x0000000300007308 */ /* 0x000e220000001000 */
[----:B------:R-:W-:Y:S07]  /*0b30*/  BSSY.RECONVERGENT B0, `(.L_x_89) ;  /* 0x000000c000007945 */ /* 0x000fee0003800200 */
[----:B------:R-:W1:Y:S01]  /*0b40*/  FCHK P0, R15, R3 ;  /* 0x000000030f007302 */ /* 0x000e620000000000 */
[----:B0-----:R-:W-:-:S04]  /*0b50*/  FFMA R5, R0, -R3, 1 ;  /* 0x3f80000000057423 */ /* 0x001fc80000000803 */
[----:B------:R-:W-:-:S04]  /*0b60*/  FFMA R0, R0, R5, R0 ;  /* 0x0000000500007223 */ /* 0x000fc80000000000 */
[----:B------:R-:W-:-:S04]  /*0b70*/  FFMA R2, R0, R15, RZ ;  /* 0x0000000f00027223 */ /* 0x000fc800000000ff */
[----:B------:R-:W-:-:S04]  /*0b80*/  FFMA R5, R2, -R3, R15 ;  /* 0x8000000302057223 */ /* 0x000fc8000000000f */
[----:B------:R-:W-:Y:S01]  /*0b90*/  FFMA R5, R0, R5, R2 ;  /* 0x0000000500057223 */ /* 0x000fe20000000002 */
[----:B-1----:R-:W-:Y:S06]  /*0ba0*/  @!P0 BRA `(.L_x_90) ;  /* 0x0000000000108947 */ /* 0x002fec0003800000 */
[----:B------:R-:W-:Y:S01]  /*0bb0*/  IMAD.MOV.U32 R0, RZ, RZ, R15 ;  /* 0x000000ffff007224 */ /* 0x000fe200078e000f */
[----:B------:R-:W-:-:S07]  /*0bc0*/  MOV R2, 0xbe0 ;  /* 0x00000be000027802 */ /* 0x000fce0000000f00 */
[----:B------:R-:W-:Y:S05]  /*0bd0*/  CALL.REL.NOINC `($__internal_5_$__cuda_sm3x_div_rn_noftz_f32_slowpath) ;  /* 0x0000000000787944 */ /* 0x000fea0003c00000 */
[----:B------:R-:W-:-:S07]  /*0be0*/  MOV R5, R0 ;  /* 0x0000000000057202 */ /* 0x000fce0000000f00 */
.L_x_90:
[----:B------:R-:W-:Y:S05]  /*0bf0*/  BSYNC.RECONVERGENT B0 ;  /* 0x0000000000007941 */ /* 0x000fea0003800200 */
.L_x_89:
[----:B------:R-:W0:Y:S02]  /*0c00*/  LDC.64 R2, c[0x0][0x390] ;  /* 0x0000e400ff027b82 */ /* 0x000e240000000a00 */
[----:B0-----:R-:W-:-:S05]  /*0c10*/  IMAD.WIDE R6, R6, 0x4, R2 ;  /* 0x0000000406067825 */ /* 0x001fca00078e0202 */
[----:B------:R-:W-:Y:S01]  /*0c20*/  STG.E desc[UR14][R6.64], R5 ;  /* 0x0000000506007986 */ /* 0x000fe2000c10190e */
[----:B------:R-:W-:Y:S05]  /*0c30*/  EXIT ;  /* 0x000000000000794d */ /* 0x000fea0003800000 */
        .weak           $__internal_4_$__cuda_sm20_sqrt_rn_f32_slowpath
        .type           $__internal_4_$__cuda_sm20_sqrt_rn_f32_slowpath,@function
        .size           $__internal_4_$__cuda_sm20_sqrt_rn_f32_slowpath,($__internal_5_$__cuda_sm3x_div_rn_noftz_f32_slowpath - $__internal_4_$__cuda_sm20_sqrt_rn_f32_slowpath)
$__internal_4_$__cuda_sm20_sqrt_rn_f32_slowpath:
[----:B------:R-:W-:-:S13]  /*0c40*/  LOP3.LUT P0, RZ, R0, 0x7fffffff, RZ, 0xc0, !PT ;  /* 0x7fffffff00ff7812 */ /* 0x000fda000780c0ff */
[----:B------:R-:W-:Y:S01]  /*0c50*/  @!P0 MOV R2, R0 ;  /* 0x0000000000028202 */ /* 0x000fe20000000f00 */
[----:B------:R-:W-:Y:S06]  /*0c60*/  @!P0 BRA `(.L_x_91) ;  /* 0x0000000000448947 */ /* 0x000fec0003800000 */
[----:B------:R-:W-:-:S13]  /*0c70*/  FSETP.GEU.FTZ.AND P0, PT, R0, RZ, PT ;  /* 0x000000ff0000720b */ /* 0x000fda0003f1e000 */
[----:B------:R-:W-:Y:S01]  /*0c80*/  @!P0 IMAD.MOV.U32 R2, RZ, RZ, 0x7fffffff ;  /* 0x7fffffffff028424 */ /* 0x000fe200078e00ff */
[----:B------:R-:W-:Y:S06]  /*0c90*/  @!P0 BRA `(.L_x_91) ;  /* 0x0000000000388947 */ /* 0x000fec0003800000 */
[----:B------:R-:W-:-:S13]  /*0ca0*/  FSETP.GTU.FTZ.AND P0, PT, |R0|, +INF , PT ;  /* 0x7f8000000000780b */ /* 0x000fda0003f1c200 */
[----:B------:R-:W-:Y:S01]  /*0cb0*/  @P0 FADD.FTZ R2, R0, 1 ;  /* 0x3f80000000020421 */ /* 0x000fe20000010000 */
[----:B------:R-:W-:Y:S06]  /*0cc0*/  @P0 BRA `(.L_x_91) ;  /* 0x00000000002c0947 */ /* 0x000fec0003800000 */
[----:B------:R-:W-:-:S13]  /*0cd0*/  FSETP.NEU.FTZ.AND P0, PT, |R0|, +INF , PT ;  /* 0x7f8000000000780b */ /* 0x000fda0003f1d200 */
[----:B------:R-:W-:Y:S01]  /*0ce0*/  @!P0 MOV R2, R0 ;  /* 0x0000000000028202 */ /* 0x000fe20000000f00 */
[----:B------:R-:W-:Y:S06]  /*0cf0*/  @!P0 BRA `(.L_x_91) ;  /* 0x0000000000208947 */ /* 0x000fec0003800000 */
[----:B------:R-:W-:-:S04]  /*0d00*/  FFMA R0, R0, 1.84467440737095516160e+19, RZ ;  /* 0x5f80000000007823 */ /* 0x000fc800000000ff */
[----:B------:R-:W0:Y:S02]  /*0d10*/  MUFU.RSQ R3, R0 ;  /* 0x0000000000037308 */ /* 0x000e240000001400 */
[----:B0-----:R-:W-:Y:S01]  /*0d20*/  FMUL.FTZ R5, R0, R3 ;  /* 0x0000000300057220 */ /* 0x001fe20000410000 */
[----:B------:R-:W-:-:S03]  /*0d30*/  FMUL.FTZ R3, R3, 0.5 ;  /* 0x3f00000003037820 */ /* 0x000fc60000410000 */
[----:B------:R-:W-:-:S04]  /*0d40*/  FADD.FTZ R2, -R5, -RZ ;  /* 0x800000ff05027221 */ /* 0x000fc80000010100 */
[----:B------:R-:W-:-:S04]  /*0d50*/  FFMA R2, R5, R2, R0 ;  /* 0x0000000205027223 */ /* 0x000fc80000000000 */
[----:B------:R-:W-:-:S04]  /*0d60*/  FFMA R2, R2, R3, R5 ;  /* 0x0000000302027223 */ /* 0x000fc80000000005 */
[----:B------:R-:W-:-:S07]  /*0d70*/  FMUL.FTZ R2, R2, 2.3283064365386962891e-10 ;  /* 0x2f80000002027820 */ /* 0x000fce0000410000 */
.L_x_91:
[----:B------:R-:W-:Y:S01]  /*0d80*/  HFMA2 R3, -RZ, RZ, 0, 0 ;  /* 0x00000000ff037431 */ /* 0x000fe200000001ff */
[----:B------:R-:W-:Y:S01]  /*0d90*/  MOV R0, R2 ;  /* 0x0000000200007202 */ /* 0x000fe20000000f00 */
[----:B------:R-:W-:-:S04]  /*0da0*/  IMAD.MOV.U32 R2, RZ, RZ, R4 ;  /* 0x000000ffff027224 */ /* 0x000fc800078e0004 */
[----:B------:R-:W-:Y:S05]  /*0db0*/  RET.REL.NODEC R2 `(_ZN9cogniware10multimodal4cuda28computeAttentionScoresKernelEPKfS3_Pfii) ;  /* 0xfffffff002907950 */ /* 0x000fea0003c3ffff */
        .weak           $__internal_5_$__cuda_sm3x_div_rn_noftz_f32_slowpath
        .type           $__internal_5_$__cuda_sm3x_div_rn_noftz_f32_slowpath,@function
        .size           $__internal_5_$__cuda_sm3x_div_rn_noftz_f32_slowpath,(.L_x_363 - $__internal_5_$__cuda_sm3x_div_rn_noftz_f32_slowpath)
$__internal_5_$__cuda_sm3x_div_rn_noftz_f32_slowpath:
        /* <DEDUP_REMOVED lines=34> */
.L_x_93:
[----:B------:R-:W-:Y:S01]  /*0fe0*/  LEA R8, R12, 0xc0800000, 0x17 ;  /* 0xc08000000c087811 */ /* 0x000fe200078eb8ff */
[----:B------:R-:W-:Y:S03]  /*0ff0*/  BSSY.RECONVERGENT B2, `(.L_x_98) ;  /* 0x0000036000027945 */ /* 0x000fe60003800200 */
[----:B------:R-:W-:Y:S01]  /*1000*/  IADD3 R8, PT, PT, -R8, R3, RZ ;  /* 0x0000000308087210 */ /* 0x000fe20007ffe1ff */
[----:B------:R-:W-:-:S03]  /*1010*/  VIADD R3, R9, 0xffffff81 ;  /* 0xffffff8109037836 */ /* 0x000fc60000000000 */
[----:B------:R-:W0:Y:S01]  /*1020*/  MUFU.RCP R5, R8 ;  /* 0x0000000800057308 */ /* 0x000e220000001000 */
[----:B------:R-:W-:Y:S01]  /*1030*/  FADD.FTZ R7, -R8, -RZ ;  /* 0x800000ff08077221 */ /* 0x000fe20000010100 */
[----:B------:R-:W-:-:S03]  /*1040*/  IMAD R0, R3, -0x800000, R0 ;  /* 0xff80000003007824 */ /* 0x000fc600078e0200 */
[----:B0-----:R-:W-:-:S04]  /*1050*/  FFMA R10, R5, R7, 1 ;  /* 0x3f800000050a7423 */ /* 0x001fc80000000007 */
[----:B------:R-:W-:-:S04]  /*1060*/  FFMA R14, R5, R10, R5 ;  /* 0x0000000a050e7223 */ /* 0x000fc80000000005 */
[----:B------:R-:W-:-:S04]  /*1070*/  FFMA R5, R0, R14, RZ ;  /* 0x0000000e00057223 */ /* 0x000fc800000000ff */
[----:B------:R-:W-:-:S04]  /*1080*/  FFMA R10, R7, R5, R0 ;  /* 0x00000005070a7223 */ /* 0x000fc80000000000 */
[----:B------:R-:W-:Y:S01]  /*1090*/  FFMA R9, R14, R10, R5 ;  /* 0x0000000a0e097223 */ /* 0x000fe20000000005 */
[----:B------:R-:W-:-:S03]  /*10a0*/  IADD3 R5, PT, PT, R3, 0x7f, -R12 ;  /* 0x0000007f03057810 */ /* 0x000fc60007ffe80c */
[----:B------:R-:W-:Y:S01]  /*10b0*/  FFMA R10, R7, R9, R0 ;  /* 0x00000009070a7223 */ /* 0x000fe20000000000 */
[----:B------:R-:W-:-:S03]  /*10c0*/  IADD3 R5, PT, PT, R5, R4, RZ ;  /* 0x0000000405057210 */ /* 0x000fc60007ffe0ff */
        /* <DEDUP_REMOVED lines=15> */
[C---:B------:R-:W-:Y:S01]  /*11c0*/  IADD3 R8, PT, PT, R7.reuse, 0x20, RZ ;  /* 0x0000002007087810 */ /* 0x040fe20007ffe0ff */
[CCC-:B------:R-:W-:Y:S01]  /*11d0*/  FFMA.RM R4, R14.reuse, R10.reuse, R9.reuse ;  /* 0x0000000a0e047223 */ /* 0x1c0fe20000004009 */
[----:B------:R-:W-:Y:S02]  /*11e0*/  ISETP.NE.AND P2, PT, R7, RZ, PT ;  /* 0x000000ff0700720c */ /* 0x000fe40003f45270 */
[----:B------:R-:W-:Y:S01]  /*11f0*/  LOP3.LUT R5, R3, 0x7fffff, RZ, 0xc0, !PT ;  /* 0x007fffff03057812 */ /* 0x000fe200078ec0ff */
[----:B------:R-:W-:Y:S01]  /*1200*/  FFMA.RP R3, R14, R10, R9 ;  /* 0x0000000a0e037223 */ /* 0x000fe20000008009 */
[----:B------:R-:W-:Y:S02]  /*1210*/  ISETP.NE.AND P1, PT, R7, RZ, PT ;  /* 0x000000ff0700720c */ /* 0x000fe40003f25270 */
[----:B------:R-:W-:Y:S02]  /*1220*/  LOP3.LUT R5, R5, 0x800000, RZ, 0xfc, !PT ;  /* 0x0080000005057812 */ /* 0x000fe400078efcff */
[----:B------:R-:W-:-:S02]  /*1230*/  IADD3 R7, PT, PT, -R7, RZ, RZ ;  /* 0x000000ff07077210 */ /* 0x000fc40007ffe1ff */
[----:B------:R-:W-:Y:S02]  /*1240*/  SHF.L.U32 R8, R5, R8, RZ ;  /* 0x0000000805087219 */ /* 0x000fe400000006ff */
[----:B------:R-:W-:Y:S02]  /*1250*/  FSETP.NEU.FTZ.AND P0, PT, R3, R4, PT ;  /* 0x000000040300720b */ /* 0x000fe40003f1d000 */
[----:B------:R-:W-:Y:S02]  /*1260*/  SEL R4, R7, RZ, P2 ;  /* 0x000000ff07047207 */ /* 0x000fe40001000000 */
[----:B------:R-:W-:Y:S02]  /*1270*/  ISETP.NE.AND P1, PT, R8, RZ, P1 ;  /* 0x000000ff0800720c */ /* 0x000fe40000f25270 */
[----:B------:R-:W-:Y:S02]  /*1280*/  SHF.R.U32.HI R4, RZ, R4, R5 ;  /* 0x00000004ff047219 */ /* 0x000fe40000011605 */
[----:B------:R-:W-:-:S02]  /*1290*/  PLOP3.LUT P0, PT, P0, P1, PT, 0xf8, 0x8f ;  /* 0x00000000008f781c */ /* 0x000fc40000703f70 */
[----:B------:R-:W-:Y:S02]  /*12a0*/  SHF.R.U32.HI R8, RZ, 0x1, R4 ;  /* 0x00000001ff087819 */ /* 0x000fe40000011604 */
[----:B------:R-:W-:-:S04]  /*12b0*/  SEL R3, RZ, 0x1, !P0 ;  /* 0x00000001ff037807 */ /* 0x000fc80004000000 */
[----:B------:R-:W-:-:S04]  /*12c0*/  LOP3.LUT R3, R3, 0x1, R8, 0xf8, !PT ;  /* 0x0000000103037812 */ /* 0x000fc800078ef808 */
[----:B------:R-:W-:-:S05]  /*12d0*/  LOP3.LUT R3, R3, R4, RZ, 0xc0, !PT ;  /* 0x0000000403037212 */ /* 0x000fca00078ec0ff */
[----:B------:R-:W-:-:S05]  /*12e0*/  IMAD.IADD R3, R8, 0x1, R3 ;  /* 0x0000000108037824 */ /* 0x000fca00078e0203 */
[----:B------:R-:W-:Y:S01]  /*12f0*/  LOP3.LUT R0, R3, R0, RZ, 0xfc, !PT ;  /* 0x0000000003007212 */ /* 0x000fe200078efcff */
[----:B------:R-:W-:Y:S06]  /*1300*/  BRA `(.L_x_101) ;  /* 0x0000000000107947 */ /* 0x000fec0003800000 */
.L_x_100:
[----:B------:R-:W-:-:S04]  /*1310*/  LOP3.LUT R0, R0, 0x80000000, RZ, 0xc0, !PT ;  /* 0x8000000000007812 */ /* 0x000fc800078ec0ff */
[----:B------:R-:W-:Y:S01]  /*1320*/  LOP3.LUT R0, R0, 0x7f800000, RZ, 0xfc, !PT ;  /* 0x7f80000000007812 */ /* 0x000fe200078efcff */
[----:B------:R-:W-:Y:S06]  /*1330*/  BRA `(.L_x_101) ;  /* 0x0000000000047947 */ /* 0x000fec0003800000 */
.L_x_99:
[----:B------:R-:W-:-:S07]  /*1340*/  LEA R0, R5, R0, 0x17 ;  /* 0x0000000005007211 */ /* 0x000fce00078eb8ff */
.L_x_101:
[----:B------:R-:W-:Y:S05]  /*1350*/  BSYNC.RECONVERGENT B2 ;  /* 0x0000000000027941 */ /* 0x000fea0003800200 */
.L_x_98:
[----:B------:R-:W-:Y:S05]  /*1360*/  BRA `(.L_x_102) ;  /* 0x0000000000207947 */ /* 0x000fea0003800000 */
.L_x_97:
[----:B------:R-:W-:-:S04]  /*1370*/  LOP3.LUT R0, R3, 0x80000000, R0, 0x48, !PT ;  /* 0x8000000003007812 */ /* 0x000fc800078e4800 */
[----:B------:R-:W-:Y:S01]  /*1380*/  LOP3.LUT R0, R0, 0x7f800000, RZ, 0xfc, !PT ;  /* 0x7f80000000007812 */ /* 0x000fe200078efcff */
[----:B------:R-:W-:Y:S06]  /*1390*/  BRA `(.L_x_102) ;  /* 0x0000000000147947 */ /* 0x000fec0003800000 */
.L_x_96:
[----:B------:R-:W-:Y:S01]  /*13a0*/  LOP3.LUT R0, R3, 0x80000000, R0, 0x48, !PT ;  /* 0x8000000003007812 */ /* 0x000fe200078e4800 */
[----:B------:R-:W-:Y:S06]  /*13b0*/  BRA `(.L_x_102) ;  /* 0x00000000000c7947 */ /* 0x000fec0003800000 */
.L_x_95:
[----:B------:R-:W0:Y:S01]  /*13c0*/  MUFU.RSQ R0, -QNAN ;  /* 0xffc0000000007908 */ /* 0x000e220000001400 */
[----:B------:R-:W-:Y:S05]  /*13d0*/  BRA `(.L_x_102) ;  /* 0x0000000000047947 */ /* 0x000fea0003800000 */
.L_x_94:
[----:B------:R-:W-:-:S07]  /*13e0*/  FADD.FTZ R0, R0, R3 ;  /* 0x0000000300007221 */ /* 0x000fce0000010000 */
.L_x_102:
[----:B------:R-:W-:Y:S05]  /*13f0*/  BSYNC.RECONVERGENT B1 ;  /* 0x0000000000017941 */ /* 0x000fea0003800200 */
.L_x_92:
[----:B------:R-:W-:-:S04]  /*1400*/  HFMA2 R3, -RZ, RZ, 0, 0 ;  /* 0x00000000ff037431 */ /* 0x000fc800000001ff */
[----:B0-----:R-:W-:Y:S05]  /*1410*/  RET.REL.NODEC R2 `(_ZN9cogniware10multimodal4cuda28computeAttentionScoresKernelEPKfS3_Pfii) ;  /* 0xffffffe802f87950 */ /* 0x001fea0003c3ffff */
.L_x_103:
        /* <DEDUP_REMOVED lines=14> */
.L_x_363:


//--------------------- .text._ZN9cogniware10multimodal4cuda17l2NormalizeKernelEPfi --------------------------
	.section	.text._ZN9cogniware10multimodal4cuda17l2NormalizeKernelEPfi,"ax",@progbits
	.align	128
        .global         _ZN9cogniware10multimodal4cuda17l2NormalizeKernelEPfi
        .type           _ZN9cogniware10multimodal4cuda17l2NormalizeKernelEPfi,@function
        .size           _ZN9cogniware10multimodal4cuda17l2NormalizeKernelEPfi,(.L_x_365 - _ZN9cogniware10multimodal4cuda17l2NormalizeKernelEPfi)
        .other          _ZN9cogniware10multimodal4cuda17l2NormalizeKernelEPfi,@"STO_CUDA_ENTRY STV_DEFAULT"
_ZN9cogniware10multimodal4cuda17l2NormalizeKernelEPfi:
.text._ZN9cogniware10multimodal4cuda17l2NormalizeKernelEPfi:
[----:B------:R-:W-:Y:S01]  /*0000*/  LDC R1, c[0x0][0x37c] ;  /* 0x0000df00ff017b82 */ /* 0x000fe20000000800 */
[----:B------:R-:W0:Y:S07]  /*0010*/  S2R R9, SR_TID.X ;  /* 0x0000000000097919 */ /* 0x000e2e0000002100 */
[----:B------:R-:W0:Y:S01]  /*0020*/  S2UR UR4, SR_CTAID.X ;  /* 0x00000000000479c3 */ /* 0x000e220000002500 */
[----:B------:R-:W1:Y:S01]  /*0030*/  LDCU UR5, c[0x0][0x388] ;  /* 0x00007100ff0577ac */ /* 0x000e620008000800 */
[----:B------:R-:W2:Y:S06]  /*0040*/  LDCU.64 UR6, c[0x0][0x358] ;  /* 0x00006b00ff0677ac */ /* 0x000eac0008000a00 */
[----:B------:R-:W0:Y:S08]  /*0050*/  LDC R0, c[0x0][0x360] ;  /* 0x0000d800ff007b82 */ /* 0x000e300000000800 */
[----:B------:R-:W3:Y:S01]  /*0060*/  LDC.64 R4, c[0x0][0x380] ;  /* 0x0000e000ff047b82 */ /* 0x000ee20000000a00 */
[----:B0-----:R-:W-:-:S05]  /*0070*/  IMAD R2, R0, UR4, R9 ;  /* 0x0000000400027c24 */ /* 0x001fca000f8e0209 */
[C---:B-1----:R-:W-:Y:S01]  /*0080*/  ISETP.GE.AND P0, PT, R2.reuse, UR5, PT ;  /* 0x0000000502007c0c */ /* 0x042fe2000bf06270 */
[----:B---3--:R-:W-:-:S12]  /*0090*/  IMAD.WIDE R4, R2, 0x4, R4 ;  /* 0x0000000402047825 */ /* 0x008fd800078e0204 */
[----:B--2---:R-:W2:Y:S01]  /*00a0*/  @!P0 LDG.E R7, desc[UR6][R4.64] ;  /* 0x0000000604078981 */ /* 0x004ea2000c1e1900 */
[----:B------:R-:W0:Y:S01]  /*00b0*/  S2UR UR5, SR_CgaCtaId ;  /* 0x00000000000579c3 */ /* 0x000e220000008800 */
[----:B------:R-:W-:Y:S01]  /*00c0*/  UMOV UR4, 0x400 ;  /* 0x0000040000047882 */ /* 0x000fe20000000000 */
[----:B------:R-:W-:Y:S01]  /*00d0*/  ISETP.GE.U32.AND P1, PT, R0, 0x2, PT ;  /* 0x000000020000780c */ /* 0x000fe20003f26070 */
[----:B------:R-:W-:Y:S01]  /*00e0*/  IMAD.MOV.U32 R3, RZ, RZ, RZ ;  /* 0x000000ffff037224 */ /* 0x000fe200078e00ff */
[----:B0-----:R-:W-:-:S06]  /*00f0*/  ULEA UR4, UR5, UR4, 0x18 ;  /* 0x0000000405047291 */ /* 0x001fcc000f8ec0ff */
[----:B------:R-:W-:Y:S01]  /*0100*/  LEA R6, R9, UR4, 0x2 ;  /* 0x0000000409067c11 */ /* 0x000fe2000f8e10ff */
[----:B--2---:R-:W-:Y:S01]  /*0110*/  @!P0 FMUL R3, R7, R7 ;  /* 0x0000000707038220 */ /* 0x004fe20000400000 */
[----:B------:R-:W-:-:S04]  /*0120*/  ISETP.NE.AND P0, PT, R9, RZ, PT ;  /* 0x000000ff0900720c */ /* 0x000fc80003f05270 */
[----:B------:R0:W-:Y:S01]  /*0130*/  STS [R6], R3 ;  /* 0x0000000306007388 */ /* 0x0001e20000000800 */
[----:B------:R-:W-:Y:S06]  /*0140*/  BAR.SYNC.DEFER_BLOCKING 0x0 ;  /* 0x0000000000007b1d */ /* 0x000fec0000010000 */
[----:B------:R-:W-:Y:S05]  /*0150*/  @!P1 BRA `(.L_x_104) ;  /* 0x00000000002c9947 */ /* 0x000fea0003800000 */
.L_x_105:
[----:B------:R-:W-:-:S04]  /*0160*/  SHF.R.U32.HI R10, RZ, 0x1, R0 ;  /* 0x00000001ff0a7819 */ /* 0x000fc80000011600 */
[----:B------:R-:W-:-:S13]  /*0170*/  ISETP.GE.U32.AND P1, PT, R9, R10, PT ;  /* 0x0000000a0900720c */ /* 0x000fda0003f26070 */
[----:B0-----:R-:W-:Y:S01]  /*0180*/  @!P1 IMAD R3, R10, 0x4, R6 ;  /* 0x000000040a039824 */ /* 0x001fe200078e0206 */
[----:B------:R-:W-:Y:S05]  /*0190*/  @!P1 LDS R8, [R6] ;  /* 0x0000000006089984 */ /* 0x000fea0000000800 */
[----:B------:R-:W0:Y:S02]  /*01a0*/  @!P1 LDS R3, [R3] ;  /* 0x0000000003039984 */ /* 0x000e240000000800 */
[----:B0-----:R-:W-:-:S05]  /*01b0*/  @!P1 FADD R7, R3, R8 ;  /* 0x0000000803079221 */ /* 0x001fca0000000000 */
[----:B------:R1:W-:Y:S01]  /*01c0*/  @!P1 STS [R6], R7 ;  /* 0x0000000706009388 */ /* 0x0003e20000000800 */
[----:B------:R-:W-:Y:S01]  /*01d0*/  BAR.SYNC.DEFER_BLOCKING 0x0 ;  /* 0x0000000000007b1d */ /* 0x000fe20000010000 */
[----:B------:R-:W-:Y:S01]  /*01e0*/  ISETP.GT.U32.AND P1, PT, R0, 0x3, PT ;  /* 0x000000030000780c */ /* 0x000fe20003f24070 */
[----:B------:R-:W-:-:S12]  /*01f0*/  IMAD.MOV.U32 R0, RZ, RZ, R10 ;  /* 0x000000ffff007224 */ /* 0x000fd800078e000a */
[----:B-1----:R-:W-:Y:S05]  /*0200*/  @P1 BRA `(.L_x_105) ;  /* 0xfffffffc00d41947 */ /* 0x002fea000383ffff */
.L_x_104:
[----:B------:R-:W-:Y:S04]  /*0210*/  BSSY.RECONVERGENT B0, `(.L_x_106) ;  /* 0x0000016000007945 */ /* 0x000fe80003800200 */
[----:B------:R-:W-:Y:S05]  /*0220*/  @P0 BRA `(.L_x_107) ;  /* 0x0000000000500947 */ /* 0x000fea0003800000 */
[----:B------:R-:W1:Y:S01]  /*0230*/  S2UR UR5, SR_CgaCtaId ;  /* 0x00000000000579c3 */ /* 0x000e620000008800 */
[----:B------:R-:W-:Y:S02]  /*0240*/  UMOV UR4, 0x400 ;  /* 0x0000040000047882 */ /* 0x000fe40000000000 */
[----:B-1----:R-:W-:-:S09]  /*0250*/  ULEA UR4, UR5, UR4, 0x18 ;  /* 0x0000000405047291 */ /* 0x002fd2000f8ec0ff */
[----:B------:R-:W0:Y:S02]  /*0260*/  LDS R0, [UR4] ;  /* 0x00000004ff007984 */ /* 0x000e240008000800 */
[----:B0-----:R-:W-:Y:S01]  /*0270*/  VIADD R6, R0, 0xf3000000 ;  /* 0xf300000000067836 */ /* 0x001fe20000000000 */
[----:B------:R0:W1:Y:S04]  /*0280*/  MUFU.RSQ R3, R0 ;  /* 0x0000000000037308 */ /* 0x0000680000001400 */
[----:B------:R-:W-:-:S13]  /*0290*/  ISETP.GT.U32.AND P0, PT, R6, 0x727fffff, PT ;  /* 0x727fffff0600780c */ /* 0x000fda0003f04070 */
[----:B01----:R-:W-:Y:S05]  /*02a0*/  @!P0 BRA `(.L_x_108) ;  /* 0x0000000000108947 */ /* 0x003fea0003800000 */
[----:B------:R-:W-:-:S07]  /*02b0*/  MOV R8, 0x2d0 ;  /* 0x000002d000087802 */ /* 0x000fce0000000f00 */
[----:B------:R-:W-:Y:S05]  /*02c0*/  CALL.REL.NOINC `($__internal_6_$__cuda_sm20_sqrt_rn_f32_slowpath) ;  /* 0x0000000000907944 */ /* 0x000fea0003c00000 */
[----:B------:R-:W-:Y:S01]  /*02d0*/  IMAD.MOV.U32 R0, RZ, RZ, R3 ;  /* 0x000000ffff007224 */ /* 0x000fe200078e0003 */
[----:B------:R-:W-:Y:S06]  /*02e0*/  BRA `(.L_x_109) ;  /* 0x0000000000107947 */ /* 0x000fec0003800000 */
.L_x_108:
[----:B------:R-:W-:Y:S01]  /*02f0*/  FMUL.FTZ R7, R0, R3 ;  /* 0x0000000300077220 */ /* 0x000fe20000410000 */
[----:B------:R-:W-:-:S03]  /*0300*/  FMUL.FTZ R3, R3, 0.5 ;  /* 0x3f00000003037820 */ /* 0x000fc60000410000 */
[----:B------:R-:W-:-:S04]  /*0310*/  FFMA R0, -R7, R7, R0 ;  /* 0x0000000707007223 */ /* 0x000fc80000000100 */
[----:B------:R-:W-:-:S07]  /*0320*/  FFMA R0, R0, R3, R7 ;  /* 0x0000000300007223 */ /* 0x000fce0000000007 */
.L_x_109:
[----:B------:R-:W0:Y:S01]  /*0330*/  S2UR UR5, SR_CgaCtaId ;  /* 0x00000000000579c3 */ /* 0x000e220000008800 */
[----:B------:R-:W-:Y:S02]  /*0340*/  UMOV UR4, 0x400 ;  /* 0x0000040000047882 */ /* 0x000fe40000000000 */
[----:B0-----:R-:W-:-:S09]  /*0350*/  ULEA UR4, UR5, UR4, 0x18 ;  /* 0x0000000405047291 */ /* 0x001fd2000f8ec0ff */
[----:B------:R1:W-:Y:S03]  /*0360*/  STS [UR4+0x400], R0 ;  /* 0x00040000ff007988 */ /* 0x0003e60008000804 */
.L_x_107:
[----:B------:R-:W-:Y:S05]  /*0370*/  BSYNC.RECONVERGENT B0 ;  /* 0x0000000000007941 */ /* 0x000fea0003800200 */
.L_x_106:
[----:B------:R-:W2:Y:S08]  /*0380*/  S2UR UR5, SR_CgaCtaId ;  /* 0x00000000000579c3 */ /* 0x000eb00000008800 */
[----:B------:R-:W-:Y:S06]  /*0390*/  BAR.SYNC.DEFER_BLOCKING 0x0 ;  /* 0x0000000000007b1d */ /* 0x000fec0000010000 */
[----:B------:R-:W-:-:S02]  /*03a0*/  UMOV UR4, 0x400 ;  /* 0x0000040000047882 */ /* 0x000fc40000000000 */
[----:B--2---:R-:W-:-:S09]  /*03b0*/  ULEA UR4, UR5, UR4, 0x18 ;  /* 0x0000000405047291 */ /* 0x004fd2000f8ec0ff */
[----:B0-----:R-:W0:Y:S02]  /*03c0*/  LDS R3, [UR4+0x400] ;  /* 0x00040004ff037984 */ /* 0x001e240008000800 */
[----:B------:R-:W2:Y:S01]  /*03d0*/  LDCU UR4, c[0x0][0x388] ;  /* 0x00007100ff0477ac */ /* 0x000ea20008000800 */
[----:B0-----:R-:W-:-:S04]  /*03e0*/  FSETP.GT.AND P0, PT, R3, 9.9999999747524270788e-07, PT ;  /* 0x358637bd0300780b */ /* 0x001fc80003f04000 */
[----:B--2---:R-:W-:-:S13]  /*03f0*/  ISETP.GE.OR P0, PT, R2, UR4, !P0 ;  /* 0x0000000402007c0c */ /* 0x004fda000c706670 */
[----:B------:R-:W-:Y:S05]  /*0400*/  @P0 EXIT ;  /* 0x000000000000094d */ /* 0x000fea0003800000 */
[----:B-1----:R-:W2:Y:S01]  /*0410*/  LDG.E R0, desc[UR6][R4.64] ;  /* 0x0000000604007981 */ /* 0x002ea2000c1e1900 */
[----:B------:R-:W0:Y:S01]  /*0420*/  MUFU.RCP R2, R3 ;  /* 0x0000000300027308 */ /* 0x000e220000001000 */
[----:B------:R-:W-:Y:S01]  /*0430*/  BSSY.RECONVERGENT B0, `(.L_x_110) ;  /* 0x000000b000007945 */ /* 0x000fe20003800200 */
[----:B0-----:R-:W-:-:S04]  /*0440*/  FFMA R7, -R3, R2, 1 ;  /* 0x3f80000003077423 */ /* 0x001fc80000000102 */
[----:B------:R-:W-:Y:S02]  /*0450*/  FFMA R7, R2, R7, R2 ;  /* 0x0000000702077223 */ /* 0x000fe40000000002 */
[----:B--2---:R-:W0:Y:S02]  /*0460*/  FCHK P0, R0, R3 ;  /* 0x0000000300007302 */ /* 0x004e240000000000 */
[----:B------:R-:W-:-:S04]  /*0470*/  FFMA R2, R0, R7, RZ ;  /* 0x0000000700027223 */ /* 0x000fc800000000ff */
[----:B------:R-:W-:-:S04]  /*0480*/  FFMA R6, -R3, R2, R0 ;  /* 0x0000000203067223 */ /* 0x000fc80000000100 */
[----:B------:R-:W-:Y:S01]  /*0490*/  FFMA R7, R7, R6, R2 ;  /* 0x0000000607077223 */ /* 0x000fe20000000002 */
[----:B0-----:R-:W-:Y:S06]  /*04a0*/  @!P0 BRA `(.L_x_111) ;  /* 0x00000000000c8947 */ /* 0x001fec0003800000 */
[----:B------:R-:W-:-:S07]  /*04b0*/  MOV R2, 0x4d0 ;  /* 0x000004d000027802 */ /* 0x000fce0000000f00 */
[----:B------:R-:W-:Y:S05]  /*04c0*/  CALL.REL.NOINC `($__internal_7_$__cuda_sm3x_div_rn_noftz_f32_slowpath) ;  /* 0x00000000006c7944 */ /* 0x000fea0003c00000 */
[----:B------:R-:W-:-:S07]  /*04d0*/  IMAD.MOV.U32 R7, RZ, RZ, R0 ;  /* 0x000000ffff077224 */ /* 0x000fce00078e0000 */
.L_x_111:
[----:B------:R-:W-:Y:S05]  /*04e0*/  BSYNC.RECONVERGENT B0 ;  /* 0x0000000000007941 */ /* 0x000fea0003800200 */
.L_x_110:
[----:B------:R-:W-:Y:S01]  /*04f0*/  STG.E desc[UR6][R4.64], R7 ;  /* 0x0000000704007986 */ /* 0x000fe2000c101906 */
[----:B------:R-:W-:Y:S05]  /*0500*/  EXIT ;  /* 0x000000000000794d */ /* 0x000fea0003800000 */
        .weak           $__internal_6_$__cuda_sm20_sqrt_rn_f32_slowpath
        .type           $__internal_6_$__cuda_sm20_sqrt_rn_f32_slowpath,@function
        .size           $__internal_6_$__cuda_sm20_sqrt_rn_f32_slowpath,($__internal_7_$__cuda_sm3x_div_rn_noftz_f32_slowpath - $__internal_6_$__cuda_sm20_sqrt_rn_f32_slowpath)
$__internal_6_$__cuda_sm20_sqrt_rn_f32_slowpath:
[----:B------:R-:W-:-:S13]  /*0510*/  LOP3.LUT P0, RZ, R0, 0x7fffffff, RZ, 0xc0, !PT ;  /* 0x7fffffff00ff7812 */ /* 0x000fda000780c0ff */
[----:B------:R-:W-:Y:S01]  /*0520*/  @!P0 IMAD.MOV.U32 R3, RZ, RZ, R0 ;  /* 0x000000ffff038224 */ /* 0x000fe200078e0000 */
        /* <DEDUP_REMOVED lines=8> */
[----:B------:R-:W-:Y:S01]  /*05b0*/  @!P0 IMAD.MOV.U32 R3, RZ, RZ, R0 ;  /* 0x000000ffff038224 */ /* 0x000fe200078e0000 */
        /* <DEDUP_REMOVED lines=9> */
.L_x_112:
[----:B------:R-:W-:Y:S02]  /*0650*/  IMAD.MOV.U32 R6, RZ, RZ, R8 ;  /* 0x000000ffff067224 */ /* 0x000fe400078e0008 */
[----:B------:R-:W-:-:S04]  /*0660*/  IMAD.MOV.U32 R7, RZ, RZ, 0x0 ;  /* 0x00000000ff077424 */ /* 0x000fc800078e00ff */
[----:B------:R-:W-:Y:S05]  /*0670*/  RET.REL.NODEC R6 `(_ZN9cogniware10multimodal4cuda17l2NormalizeKernelEPfi) ;  /* 0xfffffff806607950 */ /* 0x000fea0003c3ffff */
        .weak           $__internal_7_$__cuda_sm3x_div_rn_noftz_f32_slowpath
        .type           $__internal_7_$__cuda_sm3x_div_rn_noftz_f32_slowpath,@function
        .size           $__internal_7_$__cuda_sm3x_div_rn_noftz_f32_slowpath,(.L_x_365 - $__internal_7_$__cuda_sm3x_div_rn_noftz_f32_slowpath)
$__internal_7_$__cuda_sm3x_div_rn_noftz_f32_slowpath:
[----:B------:R-:W-:Y:S01]  /*0680*/  SHF.R.U32.HI R7, RZ, 0x17, R3 ;  /* 0x00000017ff077819 */ /* 0x000fe20000011603 */
[----:B------:R-:W-:Y:S01]  /*0690*/  BSSY.RECONVERGENT B1, `(.L_x_113) ;  /* 0x0000064000017945 */ /* 0x000fe20003800200 */
[--C-:B------:R-:W-:Y:S01]  /*06a0*/  SHF.R.U32.HI R6, RZ, 0x17, R0.reuse ;  /* 0x00000017ff067819 */ /* 0x100fe20000011600 */
[----:B------:R-:W-:Y:S01]  /*06b0*/  IMAD.MOV.U32 R8, RZ, RZ, R0 ;  /* 0x000000ffff087224 */ /* 0x000fe200078e0000 */
[----:B------:R-:W-:Y:S02]  /*06c0*/  LOP3.LUT R7, R7, 0xff, RZ, 0xc0, !PT ;  /* 0x000000ff07077812 */ /* 0x000fe400078ec0ff */
[----:B------:R-:W-:Y:S02]  /*06d0*/  LOP3.LUT R6, R6, 0xff, RZ, 0xc0, !PT ;  /* 0x000000ff06067812 */ /* 0x000fe400078ec0ff */
[----:B------:R-:W-:Y:S01]  /*06e0*/  MOV R9, R3 ;  /* 0x0000000300097202 */ /* 0x000fe20000000f00 */
[----:B------:R-:W-:Y:S02]  /*06f0*/  VIADD R12, R7, 0xffffffff ;  /* 0xffffffff070c7836 */ /* 0x000fe40000000000 */
[----:B------:R-:W-:-:S03]  /*0700*/  VIADD R11, R6, 0xffffffff ;  /* 0xffffffff060b7836 */ /* 0x000fc60000000000 */
[----:B------:R-:W-:-:S04]  /*0710*/  ISETP.GT.U32.AND P0, PT, R12, 0xfd, PT ;  /* 0x000000fd0c00780c */ /* 0x000fc80003f04070 */
[----:B------:R-:W-:-:S13]  /*0720*/  ISETP.GT.U32.OR P0, PT, R11, 0xfd, P0 ;  /* 0x000000fd0b00780c */ /* 0x000fda0000704470 */
[----:B------:R-:W-:Y:S01]  /*0730*/  @!P0 IMAD.MOV.U32 R10, RZ, RZ, RZ ;  /* 0x000000ffff0a8224 */ /* 0x000fe200078e00ff */
        /* <DEDUP_REMOVED lines=19> */
[----:B------:R-:W-:Y:S02]  /*0870*/  @P0 IMAD.MOV.U32 R10, RZ, RZ, RZ ;  /* 0x000000ffff0a0224 */ /* 0x000fe400078e00ff */
[----:B------:R-:W-:Y:S01]  /*0880*/  @!P0 FFMA R8, R0, 1.84467440737095516160e+19, RZ ;  /* 0x5f80000000088823 */ /* 0x000fe200000000ff */
[----:B------:R-:W-:Y:S02]  /*0890*/  @!P0 IMAD.MOV.U32 R10, RZ, RZ, -0x40 ;  /* 0xffffffc0ff0a8424 */ /* 0x000fe400078e00ff */
[----:B------:R-:W-:Y:S02]  /*08a0*/  @!P1 FFMA R9, R3, 1.84467440737095516160e+19, RZ ;  /* 0x5f80000003099823 */ /* 0x000fe400000000ff */
[----:B------:R-:W-:-:S07]  /*08b0*/  @!P1 VIADD R10, R10, 0x40 ;  /* 0x000000400a0a9836 */ /* 0x000fce0000000000 */
.L_x_114:
[----:B------:R-:W-:Y:S01]  /*08c0*/  LEA R0, R7, 0xc0800000, 0x17 ;  /* 0xc080000007007811 */ /* 0x000fe200078eb8ff */
[----:B------:R-:W-:Y:S01]  /*08d0*/  VIADD R6, R6, 0xffffff81 ;  /* 0xffffff8106067836 */ /* 0x000fe20000000000 */
[----:B------:R-:W-:Y:S03]  /*08e0*/  BSSY.RECONVERGENT B2, `(.L_x_119) ;  /* 0x0000035000027945 */ /* 0x000fe60003800200 */
[----:B------:R-:W-:Y:S01]  /*08f0*/  IMAD.IADD R9, R9, 0x1, -R0 ;  /* 0x0000000109097824 */ /* 0x000fe200078e0a00 */
[C---:B------:R-:W-:Y:S01]  /*0900*/  IADD3 R7, PT, PT, R6.reuse, 0x7f, -R7 ;  /* 0x0000007f06077810 */ /* 0x040fe20007ffe807 */
[----:B------:R-:W-:Y:S02]  /*0910*/  IMAD R0, R6, -0x800000, R8 ;  /* 0xff80000006007824 */ /* 0x000fe400078e0208 */
[----:B------:R-:W0:Y:S01]  /*0920*/  MUFU.RCP R3, R9 ;  /* 0x0000000900037308 */ /* 0x000e220000001000 */
[----:B------:R-:W-:Y:S01]  /*0930*/  FADD.FTZ R11, -R9, -RZ ;  /* 0x800000ff090b7221 */ /* 0x000fe20000010100 */
[----:B------:R-:W-:-:S03]  /*0940*/  IMAD.IADD R7, R7, 0x1, R10 ;  /* 0x0000000107077824 */ /* 0x000fc600078e020a */
        /* <DEDUP_REMOVED lines=26> */
[----:B------:R-:W-:Y:S02]  /*0af0*/  VIADD R8, R9, 0x20 ;  /* 0x0000002009087836 */ /* 0x000fe40000000000 */
[----:B------:R-:W-:Y:S01]  /*0b00*/  LOP3.LUT R7, R7, 0x800000, RZ, 0xfc, !PT ;  /* 0x0080000007077812 */ /* 0x000fe200078efcff */
[----:B------:R-:W-:Y:S01]  /*0b10*/  IMAD.MOV R9, RZ, RZ, -R9 ;  /* 0x000000ffff097224 */ /* 0x000fe200078e0a09 */
[----:B------:R-:W-:-:S02]  /*0b20*/  FSETP.NEU.FTZ.AND P0, PT, R3, R6, PT ;  /* 0x000000060300720b */ /* 0x000fc40003f1d000 */
[----:B------:R-:W-:Y:S02]  /*0b30*/  SHF.L.U32 R8, R7, R8, RZ ;  /* 0x0000000807087219 */ /* 0x000fe400000006ff */
[----:B------:R-:W-:Y:S02]  /*0b40*/  SEL R6, R9, RZ, P2 ;  /* 0x000000ff09067207 */ /* 0x000fe40001000000 */
[----:B------:R-:W-:Y:S02]  /*0b50*/  ISETP.NE.AND P1, PT, R8, RZ, P1 ;  /* 0x000000ff0800720c */ /* 0x000fe40000f25270 */
[----:B------:R-:W-:Y:S02]  /*0b60*/  SHF.R.U32.HI R6, RZ, R6, R7 ;  /* 0x00000006ff067219 */ /* 0x000fe40000011607 */
[----:B------:R-:W-:Y:S02]  /*0b70*/  PLOP3.LUT P0, PT, P0, P1, PT, 0xf8, 0x8f ;  /* 0x00000000008f781c */ /* 0x000fe40000703f70 */
[----:B------:R-:W-:-:S02]  /*0b80*/  SHF.R.U32.HI R8, RZ, 0x1, R6 ;  /* 0x00000001ff087819 */ /* 0x000fc40000011606 */
[----:B------:R-:W-:-:S04]  /*0b90*/  SEL R3, RZ, 0x1, !P0 ;  /* 0x00000001ff037807 */ /* 0x000fc80004000000 */
[----:B------:R-:W-:-:S04]  /*0ba0*/  LOP3.LUT R3, R3, 0x1, R8, 0xf8, !PT ;  /* 0x0000000103037812 */ /* 0x000fc800078ef808 */
[----:B------:R-:W-:-:S05]  /*0bb0*/  LOP3.LUT R3, R3, R6, RZ, 0xc0, !PT ;  /* 0x0000000603037212 */ /* 0x000fca00078ec0ff */
[----:B------:R-:W-:-:S05]  /*0bc0*/  IMAD.IADD R3, R8, 0x1, R3 ;  /* 0x0000000108037824 */ /* 0x000fca00078e0203 */
[----:B------:R-:W-:Y:S01]  /*0bd0*/  LOP3.LUT R0, R3, R0, RZ, 0xfc, !PT ;  /* 0x0000000003007212 */ /* 0x000fe200078efcff */
[----:B------:R-:W-:Y:S06]  /*0be0*/  BRA `(.L_x_122) ;  /* 0x0000000000107947 */ /* 0x000fec0003800000 */
.L_x_121:
[----:B------:R-:W-:-:S04]  /*0bf0*/  LOP3.LUT R0, R0, 0x80000000, RZ, 0xc0, !PT ;  /* 0x8000000000007812 */ /* 0x000fc800078ec0ff */
[----:B------:R-:W-:Y:S01]  /*0c00*/  LOP3.LUT R0, R0, 0x7f800000, RZ, 0xfc, !PT ;  /* 0x7f80000000007812 */ /* 0x000fe200078efcff */
[----:B------:R-:W-:Y:S06]  /*0c10*/  BRA `(.L_x_122) ;  /* 0x0000000000047947 */ /* 0x000fec0003800000 */
.L_x_120:
[----:B------:R-:W-:-:S07]  /*0c20*/  IMAD R0, R7, 0x800000, R0 ;  /* 0x0080000007007824 */ /* 0x000fce00078e0200 */
.L_x_122:
[----:B------:R-:W-:Y:S05]  /*0c30*/  BSYNC.RECONVERGENT B2 ;  /* 0x0000000000027941 */ /* 0x000fea0003800200 */
.L_x_119:
[----:B------:R-:W-:Y:S05]  /*0c40*/  BRA `(.L_x_123) ;  /* 0x0000000000207947 */ /* 0x000fea0003800000 */
.L_x_118:
[----:B------:R-:W-:-:S04]  /*0c50*/  LOP3.LUT R0, R9, 0x80000000, R8, 0x48, !PT ;  /* 0x8000000009007812 */ /* 0x000fc800078e4808 */
[----:B------:R-:W-:Y:S01]  /*0c60*/  LOP3.LUT R0, R0, 0x7f800000, RZ, 0xfc, !PT ;  /* 0x7f80000000007812 */ /* 0x000fe200078efcff */
[----:B------:R-:W-:Y:S06]  /*0c70*/  BRA `(.L_x_123) ;  /* 0x0000000000147947 */ /* 0x000fec0003800000 */
.L_x_117:
[----:B------:R-:W-:Y:S01]  /*0c80*/  LOP3.LUT R0, R9, 0x80000000, R8, 0x48, !PT ;  /* 0x8000000009007812 */ /* 0x000fe200078e4808 */
[----:B------:R-:W-:Y:S06]  /*0c90*/  BRA `(.L_x_123) ;  /* 0x00000000000c7947 */ /* 0x000fec0003800000 */
.L_x_116:
[----:B------:R-:W0:Y:S01]  /*0ca0*/  MUFU.RSQ R0, -QNAN ;  /* 0xffc0000000007908 */ /* 0x000e220000001400 */
[----:B------:R-:W-:Y:S05]  /*0cb0*/  BRA `(.L_x_123) ;  /* 0x0000000000047947 */ /* 0x000fea0003800000 */
.L_x_115:
[----:B------:R-:W-:-:S07]  /*0cc0*/  FADD.FTZ R0, R0, R3 ;  /* 0x0000000300007221 */ /* 0x000fce0000010000 */
.L_x_123:
[----:B------:R-:W-:Y:S05]  /*0cd0*/  BSYNC.RECONVERGENT B1 ;  /* 0x0000000000017941 */ /* 0x000fea0003800200 */
.L_x_113:
[----:B------:R-:W-:-:S04]  /*0ce0*/  IMAD.MOV.U32 R3, RZ, RZ, 0x0 ;  /* 0x00000000ff037424 */ /* 0x000fc800078e00ff */
[----:B0-----:R-:W-:Y:S05]  /*0cf0*/  RET.REL.NODEC R2 `(_ZN9cogniware10multimodal4cuda17l2NormalizeKernelEPfi) ;  /* 0xfffffff002c07950 */ /* 0x001fea0003c3ffff */
.L_x_124:
        /* <DEDUP_REMOVED lines=16> */
.L_x_365:


//--------------------- .text._ZN9cogniware10multimodal4cuda22multimodalFusionKernelEPPKfS3_Pfii --------------------------
	.section	.text._ZN9cogniware10multimodal4cuda22multimodalFusionKernelEPPKfS3_Pfii,"ax",@progbits
	.align	128
        .global         _ZN9cogniware10multimodal4cuda22multimodalFusionKernelEPPKfS3_Pfii
        .type           _ZN9cogniware10multimodal4cuda22multimodalFusionKernelEPPKfS3_Pfii,@function
        .size           _ZN9cogniware10multimodal4cuda22multimodalFusionKernelEPPKfS3_Pfii,(.L_x_366 - _ZN9cogniware10multimodal4cuda22multimodalFusionKernelEPPKfS3_Pfii)
        .other          _ZN9cogniware10multimodal4cuda22multimodalFusionKernelEPPKfS3_Pfii,@"STO_CUDA_ENTRY STV_DEFAULT"
_ZN9cogniware10multimodal4cuda22multimodalFusionKernelEPPKfS3_Pfii:
.text._ZN9cogniware10multimodal4cuda22multimodalFusionKernelEPPKfS3_Pfii:
        /* <DEDUP_REMOVED lines=8> */
[----:B------:R-:W0:Y:S01]  /*0080*/  LDC R2, c[0x0][0x398] ;  /* 0x0000e600ff027b82 */ /* 0x000e220000000800 */
[----:B------:R-:W1:Y:S01]  /*0090*/  LDCU.64 UR12, c[0x0][0x358] ;  /* 0x00006b00ff0c77ac */ /* 0x000e620008000a00 */
[----:B------:R-:W-:Y:S02]  /*00a0*/  CS2R R6, SRZ ;  /* 0x0000000000067805 */ /* 0x000fe4000001ff00 */
[----:B0-----:R-:W-:-:S13]  /*00b0*/  ISETP.GE.AND P0, PT, R2, 0x1, PT ;  /* 0x000000010200780c */ /* 0x001fda0003f06270 */
[----:B-1----:R-:W-:Y:S05]  /*00c0*/  @!P0 BRA `(.L_x_125) ;  /* 0x0000000800308947 */ /* 0x002fea0003800000 */
[C---:B------:R-:W-:Y:S01]  /*00d0*/  ISETP.GE.U32.AND P1, PT, R2.reuse, 0x8, PT ;  /* 0x000000080200780c */ /* 0x040fe20003f26070 */
[----:B------:R-:W-:Y:S01]  /*00e0*/  HFMA2 R4, -RZ, RZ, 0, 0 ;  /* 0x00000000ff047431 */ /* 0x000fe200000001ff */
[----:B------:R-:W-:Y:S02]  /*00f0*/  LOP3.LUT R3, R2, 0x7, RZ, 0xc0, !PT ;  /* 0x0000000702037812 */ /* 0x000fe400078ec0ff */
[----:B------:R-:W-:Y:S02]  /*0100*/  CS2R R6, SRZ ;  /* 0x0000000000067805 */ /* 0x000fe4000001ff00 */
[----:B------:R-:W-:-:S07]  /*0110*/  ISETP.NE.AND P0, PT, R3, RZ, PT ;  /* 0x000000ff0300720c */ /* 0x000fce0003f05270 */
[----:B------:R-:W-:Y:S06]  /*0120*/  @!P1 BRA `(.L_x_126) ;  /* 0x0000000400149947 */ /* 0x000fec0003800000 */
[----:B------:R-:W0:Y:S01]  /*0130*/  LDCU.128 UR8, c[0x0][0x380] ;  /* 0x00007000ff0877ac */ /* 0x000e220008000c00 */
[----:B------:R-:W-:Y:S01]  /*0140*/  LOP3.LUT R4, R2, 0x7ffffff8, RZ, 0xc0, !PT ;  /* 0x7ffffff802047812 */ /* 0x000fe200078ec0ff */
[----:B------:R-:W-:-:S03]  /*0150*/  IMAD.MOV.U32 R6, RZ, RZ, RZ ;  /* 0x000000ffff067224 */ /* 0x000fc600078e00ff */
[----:B------:R-:W-:Y:S01]  /*0160*/  IADD3 R5, PT, PT, -R4, RZ, RZ ;  /* 0x000000ff04057210 */ /* 0x000fe20007ffe1ff */
[----:B0-----:R-:W-:Y:S02]  /*0170*/  UIADD3 UR6, UP0, UPT, UR8, 0x20, URZ ;  /* 0x0000002008067890 */ /* 0x001fe4000ff1e0ff */
[----:B------:R-:W-:Y:S02]  /*0180*/  UIADD3 UR4, UP1, UPT, UR10, 0x10, URZ ;  /* 0x000000100a047890 */ /* 0x000fe4000ff3e0ff */
[----:B------:R-:W-:Y:S02]  /*0190*/  UIADD3.X UR7, UPT, UPT, URZ, UR9, URZ, UP0, !UPT ;  /* 0x00000009ff077290 */ /* 0x000fe400087fe4ff */
[----:B------:R-:W-:Y:S01]  /*01a0*/  UIADD3.X UR5, UPT, UPT, URZ, UR11, URZ, UP1, !UPT ;  /* 0x0000000bff057290 */ /* 0x000fe20008ffe4ff */
[----:B------:R-:W-:Y:S01]  /*01b0*/  IMAD.U32 R10, RZ, RZ, UR6 ;  /* 0x00000006ff0a7e24 */ /* 0x000fe2000f8e00ff */
[----:B------:R-:W-:Y:S02]  /*01c0*/  MOV R26, UR4 ;  /* 0x00000004001a7c02 */ /* 0x000fe40008000f00 */
[----:B------:R-:W-:-:S02]  /*01d0*/  IMAD.U32 R11, RZ, RZ, UR7 ;  /* 0x00000007ff0b7e24 */ /* 0x000fc4000f8e00ff */
[----:B------:R-:W-:-:S07]  /*01e0*/  MOV R27, UR5 ;  /* 0x00000005001b7c02 */ /* 0x000fce0008000f00 */
.L_x_127:
[----:B------:R-:W2:Y:S04]  /*01f0*/  LDG.E.64 R14, desc[UR12][R10.64+-0x18] ;  /* 0xffffe80c0a0e7981 */ /* 0x000ea8000c1e1b00 */
[----:B------:R-:W3:Y:S04]  /*0200*/  LDG.E.64 R28, desc[UR12][R10.64+-0x20] ;  /* 0xffffe00c0a1c7981 */ /* 0x000ee8000c1e1b00 */
[----:B------:R-:W4:Y:S04]  /*0210*/  LDG.E.64 R20, desc[UR12][R10.64+-0x10] ;  /* 0xfffff00c0a147981 */ /* 0x000f28000c1e1b00 */
[----:B------:R-:W5:Y:S04]  /*0220*/  LDG.E.64 R16, desc[UR12][R10.64+-0x8] ;  /* 0xfffff80c0a107981 */ /* 0x000f68000c1e1b00 */
[----:B------:R-:W5:Y:S04]  /*0230*/  LDG.E.64 R22, desc[UR12][R10.64] ;  /* 0x0000000c0a167981 */ /* 0x000f68000c1e1b00 */
[----:B------:R-:W5:Y:S04]  /*0240*/  LDG.E.64 R12, desc[UR12][R10.64+0x8] ;  /* 0x0000080c0a0c7981 */ /* 0x000f68000c1e1b00 */
[----:B------:R-:W5:Y:S04]  /*0250*/  LDG.E.64 R8, desc[UR12][R10.64+0x10] ;  /* 0x0000100c0a087981 */ /* 0x000f68000c1e1b00 */
[----:B------:R-:W5:Y:S01]  /*0260*/  LDG.E.64 R18, desc[UR12][R10.64+0x18] ;  /* 0x0000180c0a127981 */ /* 0x000f62000c1e1b00 */
[----:B--2---:R-:W-:-:S04]  /*0270*/  IMAD.WIDE R14, R0, 0x4, R14 ;  /* 0x00000004000e7825 */ /* 0x004fc800078e020e */
[----:B---3--:R-:W-:Y:S01]  /*0280*/  IMAD.WIDE R28, R0, 0x4, R28 ;  /* 0x00000004001c7825 */ /* 0x008fe200078e021c */
[----:B------:R0:W2:Y:S04]  /*0290*/  LDG.E R25, desc[UR12][R14.64] ;  /* 0x0000000c0e197981 */ /* 0x0000a8000c1e1900 */
[----:B------:R-:W3:Y:S01]  /*02a0*/  LDG.E R24, desc[UR12][R28.64] ;  /* 0x0000000c1c187981 */ /* 0x000ee2000c1e1900 */
[----:B0-----:R-:W-:Y:S01]  /*02b0*/  IMAD.MOV.U32 R14, RZ, RZ, R26 ;  /* 0x000000ffff0e7224 */ /* 0x001fe200078e001a */
[----:B------:R-:W-:-:S05]  /*02c0*/  MOV R15, R27 ;  /* 0x0000001b000f7202 */ /* 0x000fca0000000f00 */
[----:B------:R-:W3:Y:S01]  /*02d0*/  LDG.E R27, desc[UR12][R14.64+-0x10] ;  /* 0xfffff00c0e1b7981 */ /* 0x000ee2000c1e1900 */
[----:B----4-:R-:W-:-:S03]  /*02e0*/  IMAD.WIDE R20, R0, 0x4, R20 ;  /* 0x0000000400147825 */ /* 0x010fc600078e0214 */
[----:B------:R-:W2:Y:S01]  /*02f0*/  LDG.E R26, desc[UR12][R14.64+-0xc] ;  /* 0xfffff40c0e1a7981 */ /* 0x000ea2000c1e1900 */
[----:B-----5:R-:W-:-:S03]  /*0300*/  IMAD.WIDE R16, R0, 0x4, R16 ;  /* 0x0000000400107825 */ /* 0x020fc600078e0210 */
[----:B------:R-:W4:Y:S01]  /*0310*/  LDG.E R29, desc[UR12][R14.64+-0x8] ;  /* 0xfffff80c0e1d7981 */ /* 0x000f22000c1e1900 */
[----:B------:R-:W-:-:S03]  /*0320*/  IMAD.WIDE R22, R0, 0x4, R22 ;  /* 0x0000000400167825 */ /* 0x000fc600078e0216 */
[----:B------:R-:W5:Y:S01]  /*0330*/  LDG.E R20, desc[UR12][R20.64] ;  /* 0x0000000c14147981 */ /* 0x000f62000c1e1900 */
[----:B------:R-:W-:-:S03]  /*0340*/  IMAD.WIDE R12, R0, 0x4, R12 ;  /* 0x00000004000c7825 */ /* 0x000fc600078e020c */
[----:B------:R-:W5:Y:S04]  /*0350*/  LDG.E R28, desc[UR12][R14.64+-0x4] ;  /* 0xfffffc0c0e1c7981 */ /* 0x000f68000c1e1900 */
[----:B------:R-:W5:Y:S01]  /*0360*/  LDG.E R16, desc[UR12][R16.64] ;  /* 0x0000000c10107981 */ /* 0x000f62000c1e1900 */
[----:B------:R-:W-:-:S03]  /*0370*/  IMAD.WIDE R8, R0, 0x4, R8 ;  /* 0x0000000400087825 */ /* 0x000fc600078e0208 */
[----:B------:R-:W5:Y:S04]  /*0380*/  LDG.E R21, desc[UR12][R14.64] ;  /* 0x0000000c0e157981 */ /* 0x000f68000c1e1900 */
[----:B------:R-:W5:Y:S01]  /*0390*/  LDG.E R22, desc[UR12][R22.64] ;  /* 0x0000000c16167981 */ /* 0x000f62000c1e1900 */
[----:B------:R-:W-:-:S03]  /*03a0*/  IMAD.WIDE R18, R0, 0x4, R18 ;  /* 0x0000000400127825 */ /* 0x000fc600078e0212 */
[----:B------:R-:W5:Y:S04]  /*03b0*/  LDG.E R17, desc[UR12][R14.64+0x4] ;  /* 0x0000040c0e117981 */ /* 0x000f68000c1e1900 */
[----:B------:R-:W5:Y:S04]  /*03c0*/  LDG.E R12, desc[UR12][R12.64] ;  /* 0x0000000c0c0c7981 */ /* 0x000f68000c1e1900 */
[----:B------:R-:W5:Y:S04]  /*03d0*/  LDG.E R23, desc[UR12][R14.64+0x8] ;  /* 0x0000080c0e177981 */ /* 0x000f68000c1e1900 */
[----:B------:R4:W5:Y:S04]  /*03e0*/  LDG.E R8, desc[UR12][R8.64] ;  /* 0x0000000c08087981 */ /* 0x000968000c1e1900 */
[----:B------:R-:W5:Y:S01]  /*03f0*/  LDG.E R18, desc[UR12][R18.64] ;  /* 0x0000000c12127981 */ /* 0x000f62000c1e1900 */
[----:B---3--:R-:W-:-:S03]  /*0400*/  FFMA R24, R24, R27, R7 ;  /* 0x0000001b18187223 */ /* 0x008fc60000000007 */
[----:B------:R-:W3:Y:S01]  /*0410*/  LDG.E R7, desc[UR12][R14.64+0xc] ;  /* 0x00000c0c0e077981 */ /* 0x000ee2000c1e1900 */
[----:B------:R-:W-:Y:S01]  /*0420*/  FADD R27, R27, R6 ;  /* 0x000000061b1b7221 */ /* 0x000fe20000000000 */
[----:B--2---:R-:W-:-:S03]  /*0430*/  FFMA R25, R25, R26, R24 ;  /* 0x0000001a19197223 */ /* 0x004fc60000000018 */
[----:B------:R-:W-:Y:S01]  /*0440*/  FADD R26, R27, R26 ;  /* 0x0000001a1b1a7221 */ /* 0x000fe20000000000 */
[----:B------:R-:W-:-:S03]  /*0450*/  VIADD R5, R5, 0x8 ;  /* 0x0000000805057836 */ /* 0x000fc60000000000 */
[----:B----4-:R-:W-:Y:S01]  /*0460*/  FADD R9, R26, R29 ;  /* 0x0000001d1a097221 */ /* 0x010fe20000000000 */
[----:B-----5:R-:W-:Y:S01]  /*0470*/  FFMA R25, R20, R29, R25 ;  /* 0x0000001d14197223 */ /* 0x020fe20000000019 */
[----:B------:R-:W-:Y:S02]  /*0480*/  ISETP.NE.AND P1, PT, R5, RZ, PT ;  /* 0x000000ff0500720c */ /* 0x000fe40003f25270 */
[----:B------:R-:W-:Y:S01]  /*0490*/  FADD R6, R9, R28 ;  /* 0x0000001c09067221 */ /* 0x000fe20000000000 */
[----:B------:R-:W-:-:S03]  /*04a0*/  FFMA R25, R16, R28, R25 ;  /* 0x0000001c10197223 */ /* 0x000fc60000000019 */
[----:B------:R-:W-:Y:S01]  /*04b0*/  FADD R6, R6, R21 ;  /* 0x0000001506067221 */ /* 0x000fe20000000000 */
[----:B------:R-:W-:-:S03]  /*04c0*/  FFMA R25, R22, R21, R25 ;  /* 0x0000001516197223 */ /* 0x000fc60000000019 */
[----:B------:R-:W-:Y:S01]  /*04d0*/  FADD R6, R6, R17 ;  /* 0x0000001106067221 */ /* 0x000fe20000000000 */
[----:B------:R-:W-:Y:S01]  /*04e0*/  IADD3 R26, P3, PT, R14, 0x20, RZ ;  /* 0x000000200e1a7810 */ /* 0x000fe20007f7e0ff */
[----:B------:R-:W-:Y:S01]  /*04f0*/  FFMA R25, R12, R17, R25 ;  /* 0x000000110c197223 */ /* 0x000fe20000000019 */
[----:B------:R-:W-:Y:S01]  /*0500*/  IADD3 R10, P2, PT, R10, 0x40, RZ ;  /* 0x000000400a0a7810 */ /* 0x000fe20007f5e0ff */
[----:B------:R-:W-:Y:S02]  /*0510*/  FADD R6, R6, R23 ;  /* 0x0000001706067221 */ /* 0x000fe40000000000 */
[----:B------:R-:W-:Y:S01]  /*0520*/  FFMA R25, R8, R23, R25 ;  /* 0x0000001708197223 */ /* 0x000fe20000000019 */
[----:B------:R-:W-:Y:S01]  /*0530*/  IADD3.X R11, PT, PT, RZ, R11, RZ, P2, !PT ;  /* 0x0000000bff0b7210 */ /* 0x000fe200017fe4ff */
[----:B------:R-:W-:Y:S02]  /*0540*/  IMAD.X R27, RZ, RZ, R15, P3 ;  /* 0x000000ffff1b7224 */ /* 0x000fe400018e060f */
[----:B---3--:R-:W-:Y:S01]  /*0550*/  FADD R6, R6, R7 ;  /* 0x0000000706067221 */ /* 0x008fe20000000000 */
[----:B------:R-:W-:Y:S01]  /*0560*/  FFMA R7, R18, R7, R25 ;  /* 0x0000000712077223 */ /* 0x000fe20000000019 */
[----:B------:R-:W-:Y:S06]  /*0570*/  @P1 BRA `(.L_x_127) ;  /* 0xfffffffc001c1947 */ /* 0x000fec000383ffff */
.L_x_126:
[----:B------:R-:W-:Y:S05]  /*0580*/  @!P0 BRA `(.L_x_125) ;  /* 0x0000000400008947 */ /* 0x000fea0003800000 */
[----:B------:R-:W-:Y:S02]  /*0590*/  ISETP.GE.U32.AND P0, PT, R3, 0x4, PT ;  /* 0x000000040300780c */ /* 0x000fe40003f06070 */
[----:B------:R-:W-:-:S04]  /*05a0*/  LOP3.LUT R5, R2, 0x3, RZ, 0xc0, !PT ;  /* 0x0000000302057812 */ /* 0x000fc800078ec0ff */
[----:B------:R-:W-:-:S07]  /*05b0*/  ISETP.NE.AND P1, PT, R5, RZ, PT ;  /* 0x000000ff0500720c */ /* 0x000fce0003f25270 */
[----:B------:R-:W-:Y:S06]  /*05c0*/  @!P0 BRA `(.L_x_128) ;  /* 0x0000000000748947 */ /* 0x000fec0003800000 */
[----:B------:R-:W0:Y:S08]  /*05d0*/  LDC.64 R16, c[0x0][0x380] ;  /* 0x0000e000ff107b82 */ /* 0x000e300000000a00 */
[----:B------:R-:W1:Y:S01]  /*05e0*/  LDC.64 R8, c[0x0][0x388] ;  /* 0x0000e200ff087b82 */ /* 0x000e620000000a00 */
[----:B0-----:R-:W-:-:S05]  /*05f0*/  IMAD.WIDE.U32 R16, R4, 0x8, R16 ;  /* 0x0000000804107825 */ /* 0x001fca00078e0010 */
[----:B------:R-:W2:Y:S04]  /*0600*/  LDG.E.64 R18, desc[UR12][R16.64] ;  /* 0x0000000c10127981 */ /* 0x000ea8000c1e1b00 */
[----:B------:R-:W3:Y:S04]  /*0610*/  LDG.E.64 R14, desc[UR12][R16.64+0x8] ;  /* 0x0000080c100e7981 */ /* 0x000ee8000c1e1b00 */
[----:B------:R-:W4:Y:S04]  /*0620*/  LDG.E.64 R10, desc[UR12][R16.64+0x10] ;  /* 0x0000100c100a7981 */ /* 0x000f28000c1e1b00 */
[----:B------:R-:W5:Y:S01]  /*0630*/  LDG.E.64 R12, desc[UR12][R16.64+0x18] ;  /* 0x0000180c100c7981 */ /* 0x000f62000c1e1b00 */
[----:B-1----:R-:W-:-:S05]  /*0640*/  IMAD.WIDE.U32 R8, R4, 0x4, R8 ;  /* 0x0000000404087825 */ /* 0x002fca00078e0008 */
[----:B------:R-:W5:Y:S04]  /*0650*/  LDG.E R3, desc[UR12][R8.64] ;  /* 0x0000000c08037981 */ /* 0x000f68000c1e1900 */
[----:B------:R-:W5:Y:S04]  /*0660*/  LDG.E R21, desc[UR12][R8.64+0x4] ;  /* 0x0000040c08157981 */ /* 0x000f68000c1e1900 */
[----:B------:R-:W5:Y:S04]  /*0670*/  LDG.E R23, desc[UR12][R8.64+0x8] ;  /* 0x0000080c08177981 */ /* 0x000f68000c1e1900 */
[----:B------:R-:W5:Y:S01]  /*0680*/  LDG.E R17, desc[UR12][R8.64+0xc] ;  /* 0x00000c0c08117981 */ /* 0x000f62000c1e1900 */
[----:B--2---:R-:W-:-:S04]  /*0690*/  IMAD.WIDE R18, R0, 0x4, R18 ;  /* 0x0000000400127825 */ /* 0x004fc800078e0212 */
[C---:B---3--:R-:W-:Y:S02]  /*06a0*/  IMAD.WIDE R14, R0.reuse, 0x4, R14 ;  /* 0x00000004000e7825 */ /* 0x048fe400078e020e */
[----:B------:R-:W2:Y:S02]  /*06b0*/  LDG.E R18, desc[UR12][R18.64] ;  /* 0x0000000c12127981 */ /* 0x000ea4000c1e1900 */
[C---:B----4-:R-:W-:Y:S02]  /*06c0*/  IMAD.WIDE R10, R0.reuse, 0x4, R10 ;  /* 0x00000004000a7825 */ /* 0x050fe400078e020a */
[----:B------:R-:W3:Y:S02]  /*06d0*/  LDG.E R14, desc[UR12][R14.64] ;  /* 0x0000000c0e0e7981 */ /* 0x000ee4000c1e1900 */
[----:B-----5:R-:W-:Y:S02]  /*06e0*/  IMAD.WIDE R12, R0, 0x4, R12 ;  /* 0x00000004000c7825 */ /* 0x020fe400078e020c */
[----:B------:R-:W4:Y:S04]  /*06f0*/  LDG.E R10, desc[UR12][R10.64] ;  /* 0x0000000c0a0a7981 */ /* 0x000f28000c1e1900 */
[----:B------:R-:W5:Y:S01]  /*0700*/  LDG.E R12, desc[UR12][R12.64] ;  /* 0x0000000c0c0c7981 */ /* 0x000f62000c1e1900 */
[----:B------:R-:W-:-:S04]  /*0710*/  FADD R6, R6, R3 ;  /* 0x0000000306067221 */ /* 0x000fc80000000000 */
[----:B------:R-:W-:-:S04]  /*0720*/  FADD R6, R6, R21 ;  /* 0x0000001506067221 */ /* 0x000fc80000000000 */
[----:B------:R-:W-:Y:S01]  /*0730*/  FADD R6, R6, R23 ;  /* 0x0000001706067221 */ /* 0x000fe20000000000 */
[----:B------:R-:W-:-:S03]  /*0740*/  IADD3 R4, PT, PT, R4, 0x4, RZ ;  /* 0x0000000404047810 */ /* 0x000fc60007ffe0ff */
[----:B------:R-:W-:Y:S01]  /*0750*/  FADD R6, R6, R17 ;  /* 0x0000001106067221 */ /* 0x000fe20000000000 */
[----:B--2---:R-:W-:-:S04]  /*0760*/  FFMA R3, R18, R3, R7 ;  /* 0x0000000312037223 */ /* 0x004fc80000000007 */
[----:B---3--:R-:W-:-:S04]  /*0770*/  FFMA R3, R14, R21, R3 ;  /* 0x000000150e037223 */ /* 0x008fc80000000003 */
[----:B----4-:R-:W-:-:S04]  /*0780*/  FFMA R3, R10, R23, R3 ;  /* 0x000000170a037223 */ /* 0x010fc80000000003 */
[----:B-----5:R-:W-:-:S07]  /*0790*/  FFMA R7, R12, R17, R3 ;  /* 0x000000110c077223 */ /* 0x020fce0000000003 */
.L_x_128:
[----:B------:R-:W-:Y:S05]  /*07a0*/  @!P1 BRA `(.L_x_125) ;  /* 0x0000000000789947 */ /* 0x000fea0003800000 */
[----:B------:R-:W0:Y:S01]  /*07b0*/  LDC.64 R8, c[0x0][0x380] ;  /* 0x0000e000ff087b82 */ /* 0x000e220000000a00 */
[----:B------:R-:W-:Y:S02]  /*07c0*/  ISETP.NE.AND P0, PT, R5, 0x1, PT ;  /* 0x000000010500780c */ /* 0x000fe40003f05270 */
[----:B------:R-:W-:-:S04]  /*07d0*/  LOP3.LUT R2, R2, 0x1, RZ, 0xc0, !PT ;  /* 0x0000000102027812 */ /* 0x000fc800078ec0ff */
[----:B------:R-:W-:Y:S01]  /*07e0*/  ISETP.NE.U32.AND P1, PT, R2, 0x1, PT ;  /* 0x000000010200780c */ /* 0x000fe20003f25070 */
[----:B------:R-:W1:Y:S08]  /*07f0*/  LDC.64 R10, c[0x0][0x388] ;  /* 0x0000e200ff0a7b82 */ /* 0x000e700000000a00 */
[----:B------:R-:W2:Y:S01]  /*0800*/  LDC.64 R14, c[0x0][0x380] ;  /* 0x0000e000ff0e7b82 */ /* 0x000ea20000000a00 */
[----:B0-----:R-:W-:-:S07]  /*0810*/  @P0 IMAD.WIDE.U32 R12, R4, 0x8, R8 ;  /* 0x00000008040c0825 */ /* 0x001fce00078e0008 */
[----:B------:R-:W0:Y:S01]  /*0820*/  LDC.64 R18, c[0x0][0x388] ;  /* 0x0000e200ff127b82 */ /* 0x000e220000000a00 */
[----:B------:R-:W3:Y:S01]  /*0830*/  @P0 LDG.E.64 R16, desc[UR12][R12.64+0x8] ;  /* 0x0000080c0c100981 */ /* 0x000ee2000c1e1b00 */
[----:B-1----:R-:W-:-:S03]  /*0840*/  @P0 IMAD.WIDE.U32 R2, R4, 0x4, R10 ;  /* 0x0000000404020825 */ /* 0x002fc600078e000a */
[----:B------:R-:W4:Y:S01]  /*0850*/  @P0 LDG.E.64 R10, desc[UR12][R12.64] ;  /* 0x0000000c0c0a0981 */ /* 0x000f22000c1e1b00 */
[----:B------:R-:W-:-:S03]  /*0860*/  @P0 VIADD R4, R4, 0x2 ;  /* 0x0000000204040836 */ /* 0x000fc60000000000 */
[----:B------:R-:W5:Y:S01]  /*0870*/  @P0 LDG.E R21, desc[UR12][R2.64] ;  /* 0x0000000c02150981 */ /* 0x000f62000c1e1900 */
[----:B--2---:R-:W-:-:S03]  /*0880*/  @!P1 IMAD.WIDE.U32 R8, R4, 0x8, R14 ;  /* 0x0000000804089825 */ /* 0x004fc600078e000e */
[----:B------:R-:W2:Y:S04]  /*0890*/  @P0 LDG.E R23, desc[UR12][R2.64+0x4] ;  /* 0x0000040c02170981 */ /* 0x000ea8000c1e1900 */
[----:B------:R-:W5:Y:S01]  /*08a0*/  @!P1 LDG.E.64 R8, desc[UR12][R8.64] ;  /* 0x0000000c08089981 */ /* 0x000f62000c1e1b00 */
[----:B---3--:R-:W-:-:S04]  /*08b0*/  @P0 IMAD.WIDE R16, R0, 0x4, R16 ;  /* 0x0000000400100825 */ /* 0x008fc800078e0210 */
[----:B----4-:R-:W-:Y:S02]  /*08c0*/  @P0 IMAD.WIDE R14, R0, 0x4, R10 ;  /* 0x00000004000e0825 */ /* 0x010fe400078e020a */
[----:B------:R-:W3:Y:S02]  /*08d0*/  @P0 LDG.E R16, desc[UR12][R16.64] ;  /* 0x0000000c10100981 */ /* 0x000ee4000c1e1900 */
[----:B0-----:R-:W-:Y:S02]  /*08e0*/  @!P1 IMAD.WIDE.U32 R10, R4, 0x4, R18 ;  /* 0x00000004040a9825 */ /* 0x001fe400078e0012 */
[----:B------:R-:W4:Y:S04]  /*08f0*/  @P0 LDG.E R14, desc[UR12][R14.64] ;  /* 0x0000000c0e0e0981 */ /* 0x000f28000c1e1900 */
[----:B------:R-:W3:Y:S01]  /*0900*/  @!P1 LDG.E R11, desc[UR12][R10.64] ;  /* 0x0000000c0a0b9981 */ /* 0x000ee2000c1e1900 */
[----:B-----5:R-:W-:-:S06]  /*0910*/  @!P1 IMAD.WIDE R4, R0, 0x4, R8 ;  /* 0x0000000400049825 */ /* 0x020fcc00078e0208 */
[----:B------:R-:W5:Y:S01]  /*0920*/  @!P1 LDG.E R4, desc[UR12][R4.64] ;  /* 0x0000000c04049981 */ /* 0x000f62000c1e1900 */
[----:B------:R-:W-:-:S04]  /*0930*/  @P0 FADD R8, R6, R21 ;  /* 0x0000001506080221 */ /* 0x000fc80000000000 */
[----:B--2---:R-:W-:Y:S01]  /*0940*/  @P0 FADD R6, R8, R23 ;  /* 0x0000001708060221 */ /* 0x004fe20000000000 */
[----:B----4-:R-:W-:-:S04]  /*0950*/  @P0 FFMA R21, R14, R21, R7 ;  /* 0x000000150e150223 */ /* 0x010fc80000000007 */
[----:B---3--:R-:W-:Y:S01]  /*0960*/  @P0 FFMA R7, R16, R23, R21 ;  /* 0x0000001710070223 */ /* 0x008fe20000000015 */
[----:B------:R-:W-:-:S03]  /*0970*/  @!P1 FADD R6, R6, R11 ;  /* 0x0000000b06069221 */ /* 0x000fc60000000000 */
[----:B-----5:R-:W-:-:S07]  /*0980*/  @!P1 FFMA R7, R4, R11, R7 ;  /* 0x0000000b04079223 */ /* 0x020fce0000000007 */
.L_x_125:
[----:B------:R-:W0:Y:S01]  /*0990*/  MUFU.RCP R3, R6 ;  /* 0x0000000600037308 */ /* 0x000e220000001000 */
[----:B------:R-:W-:Y:S01]  /*09a0*/  BSSY.RECONVERGENT B0, `(.L_x_129) ;  /* 0x000000c000007945 */ /* 0x000fe20003800200 */
[----:B------:R-:W-:-:S06]  /*09b0*/  FSETP.GT.AND P2, PT, R6, RZ, PT ;  /* 0x000000ff0600720b */ /* 0x000fcc0003f44000 */
[----:B------:R-:W1:Y:S01]  /*09c0*/  FCHK P0, R7, R6 ;  /* 0x0000000607007302 */ /* 0x000e620000000000 */
[----:B0-----:R-:W-:-:S04]  /*09d0*/  FFMA R2, R3, -R6, 1 ;  /* 0x3f80000003027423 */ /* 0x001fc80000000806 */
[----:B------:R-:W-:-:S04]  /*09e0*/  FFMA R2, R3, R2, R3 ;  /* 0x0000000203027223 */ /* 0x000fc80000000003 */
[----:B------:R-:W-:-:S04]  /*09f0*/  FFMA R4, R2, R7, RZ ;  /* 0x0000000702047223 */ /* 0x000fc800000000ff */
[----:B------:R-:W-:-:S04]  /*0a00*/  FFMA R3, R4, -R6, R7 ;  /* 0x8000000604037223 */ /* 0x000fc80000000007 */
[----:B------:R-:W-:Y:S01]  /*0a10*/  FFMA R4, R2, R3, R4 ;  /* 0x0000000302047223 */ /* 0x000fe20000000004 */
[----:B-1----:R-:W-:Y:S06]  /*0a20*/  @!P0 BRA `(.L_x_130) ;  /* 0x00000000000c8947 */ /* 0x002fec0003800000 */
[----:B------:R-:W-:-:S07]  /*0a30*/  MOV R4, 0xa50 ;  /* 0x00000a5000047802 */ /* 0x000fce0000000f00 */
[----:B------:R-:W-:Y:S05]  /*0a40*/  CALL.REL.NOINC `($__internal_8_$__cuda_sm3x_div_rn_noftz_f32_slowpath) ;  /* 0x00000000001c7944 */ /* 0x000fea0003c00000 */
[----:B------:R-:W-:-:S07]  /*0a50*/  MOV R4, R2 ;  /* 0x0000000200047202 */ /* 0x000fce0000000f00 */
.L_x_130:
[----:B------:R-:W-:Y:S05]  /*0a60*/  BSYNC.RECONVERGENT B0 ;  /* 0x0000000000007941 */ /* 0x000fea0003800200 */
.L_x_129:
[----:B------:R-:W0:Y:S01]  /*0a70*/  LDC.64 R2, c[0x0][0x390] ;  /* 0x0000e400ff027b82 */ /* 0x000e220000000a00 */
[----:B------:R-:W-:Y:S01]  /*0a80*/  FSEL R5, R4, RZ, P2 ;  /* 0x000000ff04057208 */ /* 0x000fe20001000000 */
[----:B0-----:R-:W-:-:S05]  /*0a90*/  IMAD.WIDE R2, R0, 0x4, R2 ;  /* 0x0000000400027825 */ /* 0x001fca00078e0202 */
[----:B------:R-:W-:Y:S01]  /*0aa0*/  STG.E desc[UR12][R2.64], R5 ;  /* 0x0000000502007986 */ /* 0x000fe2000c10190c */
[----:B------:R-:W-:Y:S05]  /*0ab0*/  EXIT ;  /* 0x000000000000794d */ /* 0x000fea0003800000 */
        .weak           $__internal_8_$__cuda_sm3x_div_rn_noftz_f32_slowpath
        .type           $__internal_8_$__cuda_sm3x_div_rn_noftz_f32_slowpath,@function
        .size           $__internal_8_$__cuda_sm3x_div_rn_noftz_f32_slowpath,(.L_x_366 - $__internal_8_$__cuda_sm3x_div_rn_noftz_f32_slowpath)
$__internal_8_$__cuda_sm3x_div_rn_noftz_f32_slowpath:
[----:B------:R-:W-:Y:S01]  /*0ac0*/  SHF.R.U32.HI R3, RZ, 0x17, R6 ;  /* 0x00000017ff037819 */ /* 0x000fe20000011606 */
[----:B------:R-:W-:Y:S01]  /*0ad0*/  BSSY.RECONVERGENT B1, `(.L_x_131) ;  /* 0x0000062000017945 */ /* 0x000fe20003800200 */
[----:B------:R-:W-:Y:S02]  /*0ae0*/  SHF.R.U32.HI R2, RZ, 0x17, R7 ;  /* 0x00000017ff027819 */ /* 0x000fe40000011607 */
[----:B------:R-:W-:Y:S02]  /*0af0*/  LOP3.LUT R13, R3, 0xff, RZ, 0xc0, !PT ;  /* 0x000000ff030d7812 */ /* 0x000fe400078ec0ff */
[----:B------:R-:W-:-:S03]  /*0b00*/  LOP3.LUT R2, R2, 0xff, RZ, 0xc0, !PT ;  /* 0x000000ff02027812 */ /* 0x000fc600078ec0ff */
[----:B------:R-:W-:Y:S01]  /*0b10*/  VIADD R8, R13, 0xffffffff ;  /* 0xffffffff0d087836 */ /* 0x000fe20000000000 */
[----:B------:R-:W-:-:S04]  /*0b20*/  IADD3 R5, PT, PT, R2, -0x1, RZ ;  /* 0xffffffff02057810 */ /* 0x000fc80007ffe0ff */
        /* <DEDUP_REMOVED lines=27> */
.L_x_132:
[----:B------:R-:W-:Y:S01]  /*0ce0*/  LEA R5, R13, 0xc0800000, 0x17 ;  /* 0xc08000000d057811 */ /* 0x000fe200078eb8ff */
[----:B------:R-:W-:Y:S03]  /*0cf0*/  BSSY.RECONVERGENT B2, `(.L_x_137) ;  /* 0x0000036000027945 */ /* 0x000fe60003800200 */
[----:B------:R-:W-:Y:S01]  /*0d00*/  IADD3 R5, PT, PT, -R5, R6, RZ ;  /* 0x0000000605057210 */ /* 0x000fe20007ffe1ff */
[----:B------:R-:W-:-:S03]  /*0d10*/  VIADD R6, R2, 0xffffff81 ;  /* 0xffffff8102067836 */ /* 0x000fc60000000000 */
[----:B------:R-:W0:Y:S01]  /*0d20*/  MUFU.RCP R8, R5 ;  /* 0x0000000500087308 */ /* 0x000e220000001000 */
[----:B------:R-:W-:Y:S01]  /*0d30*/  FADD.FTZ R9, -R5, -RZ ;  /* 0x800000ff05097221 */ /* 0x000fe20000010100 */
[C---:B------:R-:W-:Y:S01]  /*0d40*/  IMAD R2, R6.reuse, -0x800000, R7 ;  /* 0xff80000006027824 */ /* 0x040fe200078e0207 */
[----:B------:R-:W-:-:S04]  /*0d50*/  IADD3 R6, PT, PT, R6, 0x7f, -R13 ;  /* 0x0000007f06067810 */ /* 0x000fc80007ffe80d */
[----:B------:R-:W-:Y:S01]  /*0d60*/  IADD3 R6, PT, PT, R6, R3, RZ ;  /* 0x0000000306067210 */ /* 0x000fe20007ffe0ff */
        /* <DEDUP_REMOVED lines=38> */
[----:B------:R-:W-:-:S05]  /*0fd0*/  LOP3.LUT R3, R3, R6, RZ, 0xc0, !PT ;  /* 0x0000000603037212 */ /* 0x000fca00078ec0ff */
[----:B------:R-:W-:-:S05]  /*0fe0*/  IMAD.IADD R3, R8, 0x1, R3 ;  /* 0x0000000108037824 */ /* 0x000fca00078e0203 */
[----:B------:R-:W-:Y:S01]  /*0ff0*/  LOP3.LUT R2, R3, R2, RZ, 0xfc, !PT ;  /* 0x0000000203027212 */ /* 0x000fe200078efcff */
[----:B------:R-:W-:Y:S06]  /*1000*/  BRA `(.L_x_140) ;  /* 0x0000000000107947 */ /* 0x000fec0003800000 */
.L_x_139:
[----:B------:R-:W-:-:S04]  /*1010*/  LOP3.LUT R2, R2, 0x80000000, RZ, 0xc0, !PT ;  /* 0x8000000002027812 */ /* 0x000fc800078ec0ff */
[----:B------:R-:W-:Y:S01]  /*1020*/  LOP3.LUT R2, R2, 0x7f800000, RZ, 0xfc, !PT ;  /* 0x7f80000002027812 */ /* 0x000fe200078efcff */
[----:B------:R-:W-:Y:S06]  /*1030*/  BRA `(.L_x_140) ;  /* 0x0000000000047947 */ /* 0x000fec0003800000 */
.L_x_138:
[----:B------:R-:W-:-:S07]  /*1040*/  LEA R2, R6, R2, 0x17 ;  /* 0x0000000206027211 */ /* 0x000fce00078eb8ff */
.L_x_140:
[----:B------:R-:W-:Y:S05]  /*1050*/  BSYNC.RECONVERGENT B2 ;  /* 0x0000000000027941 */ /* 0x000fea0003800200 */
.L_x_137:
[----:B------:R-:W-:Y:S05]  /*1060*/  BRA `(.L_x_141) ;  /* 0x0000000000207947 */ /* 0x000fea0003800000 */
.L_x_136:
[----:B------:R-:W-:-:S04]  /*1070*/  LOP3.LUT R2, R6, 0x80000000, R7, 0x48, !PT ;  /* 0x8000000006027812 */ /* 0x000fc800078e4807 */
[----:B------:R-:W-:Y:S01]  /*1080*/  LOP3.LUT R2, R2, 0x7f800000, RZ, 0xfc, !PT ;  /* 0x7f80000002027812 */ /* 0x000fe200078efcff */
[----:B------:R-:W-:Y:S06]  /*1090*/  BRA `(.L_x_141) ;  /* 0x0000000000147947 */ /* 0x000fec0003800000 */
.L_x_135:
[----:B------:R-:W-:Y:S01]  /*10a0*/  LOP3.LUT R2, R6, 0x80000000, R7, 0x48, !PT ;  /* 0x8000000006027812 */ /* 0x000fe200078e4807 */
[----:B------:R-:W-:Y:S06]  /*10b0*/  BRA `(.L_x_141) ;  /* 0x00000000000c7947 */ /* 0x000fec0003800000 */
.L_x_134:
[----:B------:R-:W0:Y:S01]  /*10c0*/  MUFU.RSQ R2, -QNAN ;  /* 0xffc0000000027908 */ /* 0x000e220000001400 */
[----:B------:R-:W-:Y:S05]  /*10d0*/  BRA `(.L_x_141) ;  /* 0x0000000000047947 */ /* 0x000fea0003800000 */
.L_x_133:
[----:B------:R-:W-:-:S07]  /*10e0*/  FADD.FTZ R2, R7, R6 ;  /* 0x0000000607027221 */ /* 0x000fce0000010000 */
.L_x_141:
[----:B------:R-:W-:Y:S05]  /*10f0*/  BSYNC.RECONVERGENT B1 ;  /* 0x0000000000017941 */ /* 0x000fea0003800200 */
.L_x_131:
[----:B------:R-:W-:-:S04]  /*1100*/  HFMA2 R5, -RZ, RZ, 0, 0 ;  /* 0x00000000ff057431 */ /* 0x000fc800000001ff */
[----:B0-----:R-:W-:Y:S05]  /*1110*/  RET.REL.NODEC R4 `(_ZN9cogniware10multimodal4cuda22multimodalFusionKernelEPPKfS3_Pfii) ;  /* 0xffffffec04b87950 */ /* 0x001fea0003c3ffff */
.L_x_142:
        /* <DEDUP_REMOVED lines=14> */
.L_x_366:


//--------------------- .text._ZN9cogniware10multimodal4cuda27weightedFeatureFusionKernelEPKfS3_Pfiff --------------------------
	.section	.text._ZN9cogniware10multimodal4cuda27weightedFeatureFusionKernelEPKfS3_Pfiff,"ax",@progbits
	.align	128
        .global         _ZN9cogniware10multimodal4cuda27weightedFeatureFusionKernelEPKfS3_Pfiff
        .type           _ZN9cogniware10multimodal4cuda27weightedFeatureFusionKernelEPKfS3_Pfiff,@function
        .size           _ZN9cogniware10multimodal4cuda27weightedFeatureFusionKernelEPKfS3_Pfiff,(.L_x_383 - _ZN9cogniware10multimodal4cuda27weightedFeatureFusionKernelEPKfS3_Pfiff)
        .other          _ZN9cogniware10multimodal4cuda27weightedFeatureFusionKernelEPKfS3_Pfiff,@"STO_CUDA_ENTRY STV_DEFAULT"
_ZN9cogniware10multimodal4cuda27weightedFeatureFusionKernelEPKfS3_Pfiff:
.text._ZN9cogniware10multimodal4cuda27weightedFeatureFusionKernelEPKfS3_Pfiff:
        /* <DEDUP_REMOVED lines=8> */
[----:B------:R-:W0:Y:S01]  /*0080*/  LDC.64 R4, c[0x0][0x388] ;  /* 0x0000e200ff047b82 */ /* 0x000e220000000a00 */
[----:B------:R-:W1:Y:S01]  /*0090*/  LDCU.64 UR4, c[0x0][0x358] ;  /* 0x00006b00ff0477ac */ /* 0x000e620008000a00 */
[----:B------:R-:W2:Y:S06]  /*00a0*/  LDCU UR6, c[0x0][0x3a0] ;  /* 0x00007400ff0677ac */ /* 0x000eac0008000800 */
[----:B------:R-:W3:Y:S01]  /*00b0*/  LDC.64 R2, c[0x0][0x380] ;  /* 0x0000e000ff027b82 */ /* 0x000ee20000000a00 */
[----:B------:R-:W4:Y:S07]  /*00c0*/  LDCU UR7, c[0x0][0x39c] ;  /* 0x00007380ff0777ac */ /* 0x000f2e0008000800 */
[----:B------:R-:W5:Y:S01]  /*00d0*/  LDC.64 R6, c[0x0][0x390] ;  /* 0x0000e400ff067b82 */ /* 0x000f620000000a00 */
[----:B0-----:R-:W-:-:S06]  /*00e0*/  IMAD.WIDE R4, R9, 0x4, R4 ;  /* 0x0000000409047825 */ /* 0x001fcc00078e0204 */
[----:B-1----:R-:W2:Y:S01]  /*00f0*/  LDG.E R4, desc[UR4][R4.64] ;  /* 0x0000000404047981 */ /* 0x002ea2000c1e1900 */
[----:B---3--:R-:W-:-:S06]  /*0100*/  IMAD.WIDE R2, R9, 0x4, R2 ;  /* 0x0000000409027825 */ /* 0x008fcc00078e0202 */
[----:B------:R-:W4:Y:S01]  /*0110*/  LDG.E R2, desc[UR4][R2.64] ;  /* 0x0000000402027981 */ /* 0x000f22000c1e1900 */
[----:B-----5:R-:W-:-:S04]  /*0120*/  IMAD.WIDE R6, R9, 0x4, R6 ;  /* 0x0000000409067825 */ /* 0x020fc800078e0206 */
[----:B--2---:R-:W-:-:S04]  /*0130*/  FMUL R11, R4, UR6 ;  /* 0x00000006040b7c20 */ /* 0x004fc80008400000 */
[----:B----4-:R-:W-:-:S05]  /*0140*/  FFMA R11, R2, UR7, R11 ;  /* 0x00000007020b7c23 */ /* 0x010fca000800000b */
[----:B------:R-:W-:Y:S01]  /*0150*/  STG.E desc[UR4][R6.64], R11 ;  /* 0x0000000b06007986 */ /* 0x000fe2000c101904 */
[----:B------:R-:W-:Y:S05]  /*0160*/  EXIT ;  /* 0x000000000000794d */ /* 0x000fea0003800000 */
.L_x_143:
        /* <DEDUP_REMOVED lines=9> */
.L_x_383:


//--------------------- .text._ZN9cogniware10multimodal4cuda25concatenateFeaturesKernelEPKfS3_Pfii --------------------------
	.section	.text._ZN9cogniware10multimodal4cuda25concatenateFeaturesKernelEPKfS3_Pfii,"ax",@progbits
	.align	128
        .global         _ZN9cogniware10multimodal4cuda25concatenateFeaturesKernelEPKfS3_Pfii
        .type           _ZN9cogniware10multimodal4cuda25concatenateFeaturesKernelEPKfS3_Pfii,@function
        .size           _ZN9cogniware10multimodal4cuda25concatenateFeaturesKernelEPKfS3_Pfii,(.L_x_384 - _ZN9cogniware10multimodal4cuda25concatenateFeaturesKernelEPKfS3_Pfii)
        .other          _ZN9cogniware10multimodal4cuda25concatenateFeaturesKernelEPKfS3_Pfii,@"STO_CUDA_ENTRY STV_DEFAULT"
_ZN9cogniware10multimodal4cuda25concatenateFeaturesKernelEPKfS3_Pfii:
.text._ZN9cogniware10multimodal4cuda25concatenateFeaturesKernelEPKfS3_Pfii:
[----:B------:R-:W-:Y:S01]  /*0000*/  LDC R1, c[0x0][0x37c] ;  /* 0x0000df00ff017b82 */ /* 0x000fe20000000800 */
[----:B------:R-:W0:Y:S07]  /*0010*/  S2R R0, SR_TID.X ;  /* 0x0000000000007919 */ /* 0x000e2e0000002100 */
[----:B------:R-:W0:Y:S01]  /*0020*/  S2UR UR4, SR_CTAID.X ;  /* 0x00000000000479c3 */ /* 0x000e220000002500 */
[----:B------:R-:W1:Y:S01]  /*0030*/  LDCU UR5, c[0x0][0x398] ;  /* 0x00007300ff0577ac */ /* 0x000e620008000800 */
[----:B------:R-:W2:Y:S06]  /*0040*/  LDCU.64 UR6, c[0x0][0x358] ;  /* 0x00006b00ff0677ac */ /* 0x000eac0008000a00 */
[----:B------:R-:W0:Y:S02]  /*0050*/  LDC R7, c[0x0][0x360] ;  /* 0x0000d800ff077b82 */ /* 0x000e240000000800 */
[----:B0-----:R-:W-:-:S05]  /*0060*/  IMAD R7, R7, UR4, R0 ;  /* 0x0000000407077c24 */ /* 0x001fca000f8e0200 */
[----:B-1----:R-:W-:-:S13]  /*0070*/  ISETP.GE.AND P0, PT, R7, UR5, PT ;  /* 0x0000000507007c0c */ /* 0x002fda000bf06270 */
[----:B--2---:R-:W-:Y:S05]  /*0080*/  @P0 BRA `(.L_x_144) ;  /* 0x00000000001c0947 */ /* 0x004fea0003800000 */
[----:B------:R-:W0:Y:S08]  /*0090*/  LDC.64 R2, c[0x0][0x380] ;  /* 0x0000e000ff027b82 */ /* 0x000e300000000a00 */
[----:B------:R-:W1:Y:S01]  /*00a0*/  LDC.64 R4, c[0x0][0x390] ;  /* 0x0000e400ff047b82 */ /* 0x000e620000000a00 */
[----:B0-----:R-:W-:-:S06]  /*00b0*/  IMAD.WIDE R2, R7, 0x4, R2 ;  /* 0x0000000407027825 */ /* 0x001fcc00078e0202 */
[----:B------:R-:W2:Y:S01]  /*00c0*/  LDG.E R3, desc[UR6][R2.64] ;  /* 0x0000000602037981 */ /* 0x000ea2000c1e1900 */
[----:B-1----:R-:W-:-:S05]  /*00d0*/  IMAD.WIDE R4, R7, 0x4, R4 ;  /* 0x0000000407047825 */ /* 0x002fca00078e0204 */
[----:B--2---:R-:W-:Y:S01]  /*00e0*/  STG.E desc[UR6][R4.64], R3 ;  /* 0x0000000304007986 */ /* 0x004fe2000c101906 */
[----:B------:R-:W-:Y:S05]  /*00f0*/  EXIT ;  /* 0x000000000000794d */ /* 0x000fea0003800000 */
.L_x_144:
[----:B------:R-:W0:Y:S02]  /*0100*/  LDCU UR4, c[0x0][0x39c] ;  /* 0x00007380ff0477ac */ /* 0x000e240008000800 */
[----:B0-----:R-:W-:-:S06]  /*0110*/  UIADD3 UR4, UPT, UPT, UR5, UR4, URZ ;  /* 0x0000000405047290 */ /* 0x001fcc000fffe0ff */
[----:B------:R-:W-:-:S13]  /*0120*/  ISETP.GE.AND P0, PT, R7, UR4, PT ;  /* 0x0000000407007c0c */ /* 0x000fda000bf06270 */
[----:B------:R-:W-:Y:S05]  /*0130*/  @P0 EXIT ;  /* 0x000000000000094d */ /* 0x000fea0003800000 */
[----:B------:R-:W0:Y:S01]  /*0140*/  LDC.64 R2, c[0x0][0x388] ;  /* 0x0000e200ff027b82 */ /* 0x000e220000000a00 */
[----:B------:R-:W-:-:S05]  /*0150*/  IADD3 R5, PT, PT, R7, -UR5, RZ ;  /* 0x8000000507057c10 */ /* 0x000fca000fffe0ff */
[----:B0-----:R-:W-:Y:S02]  /*0160*/  IMAD.WIDE R2, R5, 0x4, R2 ;  /* 0x0000000405027825 */ /* 0x001fe400078e0202 */
[----:B------:R-:W0:Y:S04]  /*0170*/  LDC.64 R4, c[0x0][0x390] ;  /* 0x0000e400ff047b82 */ /* 0x000e280000000a00 */
[----:B------:R-:W2:Y:S01]  /*0180*/  LDG.E R3, desc[UR6][R2.64] ;  /* 0x0000000602037981 */ /* 0x000ea2000c1e1900 */
[----:B0-----:R-:W-:-:S05]  /*0190*/  IMAD.WIDE R4, R7, 0x4, R4 ;  /* 0x0000000407047825 */ /* 0x001fca00078e0204 */
[----:B--2---:R-:W-:Y:S01]  /*01a0*/  STG.E desc[UR6][R4.64], R3 ;  /* 0x0000000304007986 */ /* 0x004fe2000c101906 */
[----:B------:R-:W-:Y:S05]  /*01b0*/  EXIT ;  /* 0x000000000000794d */ /* 0x000fea0003800000 */
.L_x_145:
        /* <DEDUP_REMOVED lines=12> */
.L_x_384:


//--------------------- .text._ZN9cogniware10multimodal4cuda28aggregateVideoFeaturesKernelEPKfPfii --------------------------
	.section	.text._ZN9cogniware10multimodal4cuda28aggregateVideoFeaturesKernelEPKfPfii,"ax",@progbits
	.align	128
        .global         _ZN9cogniware10multimodal4cuda28aggregateVideoFeaturesKernelEPKfPfii
        .type           _ZN9cogniware10multimodal4cuda28aggregateVideoFeaturesKernelEPKfPfii,@function
        .size           _ZN9cogniware10multimodal4cuda28aggregateVideoFeaturesKernelEPKfPfii,(.L_x_367 - _ZN9cogniware10multimodal4cuda28aggregateVideoFeaturesKernelEPKfPfii)
        .other          _ZN9cogniware10multimodal4cuda28aggregateVideoFeaturesKernelEPKfPfii,@"STO_CUDA_ENTRY STV_DEFAULT"
_ZN9cogniware10multimodal4cuda28aggregateVideoFeaturesKernelEPKfPfii:
.text._ZN9cogniware10multimodal4cuda28aggregateVideoFeaturesKernelEPKfPfii:
        /* <DEDUP_REMOVED lines=16> */
[----:B------:R-:W-:-:S03]  /*0100*/  UMOV UR4, URZ ;  /* 0x000000ff00047c82 */ /* 0x000fc60008000000 */
[----:B------:R-:W-:-:S03]  /*0110*/  UISETP.NE.AND UP0, UPT, UR5, URZ, UPT ;  /* 0x000000ff0500728c */ /* 0x000fc6000bf05270 */
[----:B------:R-:W-:Y:S08]  /*0120*/  BRA.U !UP1, `(.L_x_147) ;  /* 0x0000000109e47547 */ /* 0x000ff0000b800000 */
[----:B------:R-:W-:Y:S01]  /*0130*/  ULOP3.LUT UR4, UR7, 0x7ffffff0, URZ, 0xc0, !UPT ;  /* 0x7ffffff007047892 */ /* 0x000fe2000f8ec0ff */
[----:B------:R-:W-:Y:S02]  /*0140*/  MOV R15, RZ ;  /* 0x000000ff000f7202 */ /* 0x000fe40000000f00 */
[----:B------:R-:W-:Y:S01]  /*0150*/  MOV R0, R14 ;  /* 0x0000000e00007202 */ /* 0x000fe20000000f00 */
[----:B------:R-:W-:-:S12]  /*0160*/  UIADD3 UR6, UPT, UPT, -UR4, URZ, URZ ;  /* 0x000000ff04067290 */ /* 0x000fd8000fffe1ff */
.L_x_148:
[----:B------:R-:W0:Y:S02]  /*0170*/  LDC.64 R4, c[0x0][0x380] ;  /* 0x0000e000ff047b82 */ /* 0x000e240000000a00 */
[----:B0-----:R-:W-:-:S05]  /*0180*/  IMAD.WIDE R4, R0, 0x4, R4 ;  /* 0x0000000400047825 */ /* 0x001fca00078e0204 */
[----:B------:R-:W2:Y:S01]  /*0190*/  LDG.E R24, desc[UR8][R4.64] ;  /* 0x0000000804187981 */ /* 0x000ea2000c1e1900 */
[----:B------:R-:W-:-:S05]  /*01a0*/  IMAD.WIDE R6, R19, 0x4, R4 ;  /* 0x0000000413067825 */ /* 0x000fca00078e0204 */
[----:B------:R0:W3:Y:S01]  /*01b0*/  LDG.E R23, desc[UR8][R6.64] ;  /* 0x0000000806177981 */ /* 0x0000e2000c1e1900 */
[----:B------:R-:W-:-:S05]  /*01c0*/  IMAD.WIDE R8, R19, 0x4, R6 ;  /* 0x0000000413087825 */ /* 0x000fca00078e0206 */
[----:B------:R1:W4:Y:S01]  /*01d0*/  LDG.E R22, desc[UR8][R8.64] ;  /* 0x0000000808167981 */ /* 0x000322000c1e1900 */
[----:B------:R-:W-:-:S05]  /*01e0*/  IMAD.WIDE R12, R19, 0x4, R8 ;  /* 0x00000004130c7825 */ /* 0x000fca00078e0208 */
[----:B------:R-:W5:Y:S01]  /*01f0*/  LDG.E R21, desc[UR8][R12.64] ;  /* 0x000000080c157981 */ /* 0x000f62000c1e1900 */
[----:B------:R-:W-:-:S05]  /*0200*/  IMAD.WIDE R16, R19, 0x4, R12 ;  /* 0x0000000413107825 */ /* 0x000fca00078e020c */
[----:B------:R-:W5:Y:S01]  /*0210*/  LDG.E R20, desc[UR8][R16.64] ;  /* 0x0000000810147981 */ /* 0x000f62000c1e1900 */
[----:B------:R-:W-:-:S05]  /*0220*/  IMAD.WIDE R2, R19, 0x4, R16 ;  /* 0x0000000413027825 */ /* 0x000fca00078e0210 */
[----:B------:R1:W5:Y:S01]  /*0230*/  LDG.E R18, desc[UR8][R2.64] ;  /* 0x0000000802127981 */ /* 0x000362000c1e1900 */
[----:B------:R-:W-:-:S05]  /*0240*/  IMAD.WIDE R26, R19, 0x4, R2 ;  /* 0x00000004131a7825 */ /* 0x000fca00078e0202 */
[----:B------:R1:W5:Y:S01]  /*0250*/  LDG.E R25, desc[UR8][R26.64] ;  /* 0x000000081a197981 */ /* 0x000362000c1e1900 */
[----:B------:R-:W-:-:S05]  /*0260*/  IMAD.WIDE R10, R19, 0x4, R26 ;  /* 0x00000004130a7825 */ /* 0x000fca00078e021a */
[----:B------:R1:W5:Y:S01]  /*0270*/  LDG.E R28, desc[UR8][R10.64] ;  /* 0x000000080a1c7981 */ /* 0x000362000c1e1900 */
[----:B0-----:R-:W-:-:S04]  /*0280*/  IMAD.WIDE R6, R19, 0x4, R10 ;  /* 0x0000000413067825 */ /* 0x001fc800078e020a */
[C---:B-1----:R-:W-:Y:S02]  /*0290*/  IMAD.WIDE R8, R19.reuse, 0x4, R6 ;  /* 0x0000000413087825 */ /* 0x042fe400078e0206 */
[----:B------:R-:W5:Y:S02]  /*02a0*/  LDG.E R6, desc[UR8][R6.64] ;  /* 0x0000000806067981 */ /* 0x000f64000c1e1900 */
[C---:B------:R-:W-:Y:S02]  /*02b0*/  IMAD.WIDE R2, R19.reuse, 0x4, R8 ;  /* 0x0000000413027825 */ /* 0x040fe400078e0208 */
[----:B------:R-:W5:Y:S02]  /*02c0*/  LDG.E R8, desc[UR8][R8.64] ;  /* 0x0000000808087981 */ /* 0x000f64000c1e1900 */
[C---:B------:R-:W-:Y:S02]  /*02d0*/  IMAD.WIDE R4, R19.reuse, 0x4, R2 ;  /* 0x0000000413047825 */ /* 0x040fe400078e0202 */
[----:B------:R-:W5:Y:S02]  /*02e0*/  LDG.E R29, desc[UR8][R2.64] ;  /* 0x00000008021d7981 */ /* 0x000f64000c1e1900 */
[----:B------:R-:W-:-:S02]  /*02f0*/  IMAD.WIDE R12, R19, 0x4, R4 ;  /* 0x00000004130c7825 */ /* 0x000fc400078e0204 */
[----:B------:R-:W5:Y:S02]  /*0300*/  LDG.E R4, desc[UR8][R4.64] ;  /* 0x0000000804047981 */ /* 0x000f64000c1e1900 */
[C---:B------:R-:W-:Y:S02]  /*0310*/  IMAD.WIDE R16, R19.reuse, 0x4, R12 ;  /* 0x0000000413107825 */ /* 0x040fe400078e020c */
[----:B------:R-:W5:Y:S02]  /*0320*/  LDG.E R12, desc[UR8][R12.64] ;  /* 0x000000080c0c7981 */ /* 0x000f64000c1e1900 */
[C---:B------:R-:W-:Y:S02]  /*0330*/  IMAD.WIDE R26, R19.reuse, 0x4, R16 ;  /* 0x00000004131a7825 */ /* 0x040fe400078e0210 */
[----:B------:R-:W5:Y:S02]  /*0340*/  LDG.E R16, desc[UR8][R16.64] ;  /* 0x0000000810107981 */ /* 0x000f64000c1e1900 */
[----:B------:R-:W-:-:S02]  /*0350*/  IMAD.WIDE R10, R19, 0x4, R26 ;  /* 0x00000004130a7825 */ /* 0x000fc400078e021a */
[----:B------:R-:W5:Y:S04]  /*0360*/  LDG.E R26, desc[UR8][R26.64] ;  /* 0x000000081a1a7981 */ /* 0x000f68000c1e1900 */
[----:B------:R-:W5:Y:S01]  /*0370*/  LDG.E R10, desc[UR8][R10.64] ;  /* 0x000000080a0a7981 */ /* 0x000f62000c1e1900 */
[----:B------:R-:W-:-:S04]  /*0380*/  UIADD3 UR6, UPT, UPT, UR6, 0x10, URZ ;  /* 0x0000001006067890 */ /* 0x000fc8000fffe0ff */
[----:B------:R-:W-:Y:S01]  /*0390*/  UISETP.NE.AND UP1, UPT, UR6, URZ, UPT ;  /* 0x000000ff0600728c */ /* 0x000fe2000bf25270 */
[----:B------:R-:W-:Y:S01]  /*03a0*/  LEA R0, R19, R0, 0x4 ;  /* 0x0000000013007211 */ /* 0x000fe200078e20ff */
[----:B--2---:R-:W-:-:S04]  /*03b0*/  FADD R24, R24, R15 ;  /* 0x0000000f18187221 */ /* 0x004fc80000000000 */
        /* <DEDUP_REMOVED lines=14> */
[----:B------:R-:W-:Y:S01]  /*04a0*/  FADD R15, R29, R10 ;  /* 0x0000000a1d0f7221 */ /* 0x000fe20000000000 */
[----:B------:R-:W-:Y:S06]  /*04b0*/  BRA.U UP1, `(.L_x_148) ;  /* 0xfffffffd012c7547 */ /* 0x000fec000b83ffff */
.L_x_147:
[----:B------:R-:W-:Y:S05]  /*04c0*/  BRA.U !UP0, `(.L_x_146) ;  /* 0x0000000108f87547 */ /* 0x000fea000b800000 */
[----:B------:R-:W-:Y:S02]  /*04d0*/  UISETP.GE.U32.AND UP0, UPT, UR5, 0x8, UPT ;  /* 0x000000080500788c */ /* 0x000fe4000bf06070 */
[----:B------:R-:W-:-:S04]  /*04e0*/  ULOP3.LUT UR6, UR7, 0x7, URZ, 0xc0, !UPT ;  /* 0x0000000707067892 */ /* 0x000fc8000f8ec0ff */
[----:B------:R-:W-:-:S03]  /*04f0*/  UISETP.NE.AND UP1, UPT, UR6, URZ, UPT ;  /* 0x000000ff0600728c */ /* 0x000fc6000bf25270 */
[----:B------:R-:W-:Y:S08]  /*0500*/  BRA.U !UP0, `(.L_x_149) ;  /* 0x00000001086c7547 */ /* 0x000ff0000b800000 */
[----:B------:R-:W0:Y:S01]  /*0510*/  LDC.64 R2, c[0x0][0x380] ;  /* 0x0000e000ff027b82 */ /* 0x000e220000000a00 */
[----:B------:R-:W-:-:S04]  /*0520*/  IMAD R5, R19, UR4, R14 ;  /* 0x0000000413057c24 */ /* 0x000fc8000f8e020e */
[----:B0-----:R-:W-:-:S04]  /*0530*/  IMAD.WIDE R2, R5, 0x4, R2 ;  /* 0x0000000405027825 */ /* 0x001fc800078e0202 */
[C---:B------:R-:W-:Y:S02]  /*0540*/  IMAD.WIDE R4, R19.reuse, 0x4, R2 ;  /* 0x0000000413047825 */ /* 0x040fe400078e0202 */
[----:B------:R-:W2:Y:S02]  /*0550*/  LDG.E R2, desc[UR8][R2.64] ;  /* 0x0000000802027981 */ /* 0x000ea4000c1e1900 */
[C---:B------:R-:W-:Y:S02]  /*0560*/  IMAD.WIDE R6, R19.reuse, 0x4, R4 ;  /* 0x0000000413067825 */ /* 0x040fe400078e0204 */
[----:B------:R-:W3:Y:S02]  /*0570*/  LDG.E R5, desc[UR8][R4.64] ;  /* 0x0000000804057981 */ /* 0x000ee4000c1e1900 */
[C---:B------:R-:W-:Y:S02]  /*0580*/  IMAD.WIDE R8, R19.reuse, 0x4, R6 ;  /* 0x0000000413087825 */ /* 0x040fe400078e0206 */
[----:B------:R-:W4:Y:S02]  /*0590*/  LDG.E R7, desc[UR8][R6.64] ;  /* 0x0000000806077981 */ /* 0x000f24000c1e1900 */
        /* <DEDUP_REMOVED lines=9> */
[----:B------:R-:W-:Y:S01]  /*0630*/  UIADD3 UR4, UPT, UPT, UR4, 0x8, URZ ;  /* 0x0000000804047890 */ /* 0x000fe2000fffe0ff */
        /* <DEDUP_REMOVED lines=8> */
.L_x_149:
        /* <DEDUP_REMOVED lines=12> */
[----:B------:R-:W-:Y:S02]  /*0780*/  IMAD.WIDE R8, R19, 0x4, R6 ;  /* 0x0000000413087825 */ /* 0x000fe400078e0206 */
[----:B------:R-:W4:Y:S04]  /*0790*/  LDG.E R6, desc[UR8][R6.64] ;  /* 0x0000000806067981 */ /* 0x000f28000c1e1900 */
[----:B------:R-:W5:Y:S01]  /*07a0*/  LDG.E R8, desc[UR8][R8.64] ;  /* 0x0000000808087981 */ /* 0x000f62000c1e1900 */
[----:B------:R-:W-:Y:S01]  /*07b0*/  UIADD3 UR4, UPT, UPT, UR4, 0x4, URZ ;  /* 0x0000000404047890 */ /* 0x000fe2000fffe0ff */
[----:B--2---:R-:W-:-:S04]  /*07c0*/  FADD R15, R15, R2 ;  /* 0x000000020f0f7221 */ /* 0x004fc80000000000 */
[----:B---3--:R-:W-:-:S04]  /*07d0*/  FADD R15, R15, R4 ;  /* 0x000000040f0f7221 */ /* 0x008fc80000000000 */
[----:B----4-:R-:W-:-:S04]  /*07e0*/  FADD R15, R15, R6 ;  /* 0x000000060f0f7221 */ /* 0x010fc80000000000 */
[----:B-----5:R-:W-:-:S07]  /*07f0*/  FADD R15, R15, R8 ;  /* 0x000000080f0f7221 */ /* 0x020fce0000000000 */
.L_x_150:
[----:B------:R-:W-:Y:S05]  /*0800*/  BRA.U !UP1, `(.L_x_146) ;  /* 0x0000000109287547 */ /* 0x000fea000b800000 */
[----:B------:R-:W0:Y:S01]  /*0810*/  LDC.64 R4, c[0x0][0x380] ;  /* 0x0000e000ff047b82 */ /* 0x000e220000000a00 */
[----:B------:R-:W-:Y:S01]  /*0820*/  IMAD R0, R19, UR4, R14 ;  /* 0x0000000413007c24 */ /* 0x000fe2000f8e020e */
[----:B------:R-:W-:-:S12]  /*0830*/  UIADD3 UR5, UPT, UPT, -UR5, URZ, URZ ;  /* 0x000000ff05057290 */ /* 0x000fd8000fffe1ff */
.L_x_151:
[----:B0-----:R-:W-:-:S06]  /*0840*/  IMAD.WIDE R2, R0, 0x4, R4 ;  /* 0x0000000400027825 */ /* 0x001fcc00078e0204 */
[----:B------:R-:W2:Y:S01]  /*0850*/  LDG.E R2, desc[UR8][R2.64] ;  /* 0x0000000802027981 */ /* 0x000ea2000c1e1900 */
[----:B------:R-:W-:Y:S01]  /*0860*/  UIADD3 UR5, UPT, UPT, UR5, 0x1, URZ ;  /* 0x0000000105057890 */ /* 0x000fe2000fffe0ff */
[----:B------:R-:W-:-:S03]  /*0870*/  IADD3 R0, PT, PT, R0, R19, RZ ;  /* 0x0000001300007210 */ /* 0x000fc60007ffe0ff */
[----:B------:R-:W-:Y:S01]  /*0880*/  UISETP.NE.AND UP0, UPT, UR5, URZ, UPT ;  /* 0x000000ff0500728c */ /* 0x000fe2000bf05270 */
[----:B--2---:R-:W-:-:S08]  /*0890*/  FADD R15, R2, R15 ;  /* 0x0000000f020f7221 */ /* 0x004fd00000000000 */
[----:B------:R-:W-:Y:S05]  /*08a0*/  BRA.U UP0, `(.L_x_151) ;  /* 0xfffffffd00e47547 */ /* 0x000fea000b83ffff */
.L_x_146:
[----:B------:R-:W-:Y:S01]  /*08b0*/  I2FP.F32.S32 R4, UR7 ;  /* 0x0000000700047c45 */ /* 0x000fe20008201400 */
        /* <DEDUP_REMOVED lines=11> */
[----:B------:R-:W-:Y:S05]  /*0970*/  CALL.REL.NOINC `($__internal_9_$__cuda_sm3x_div_rn_noftz_f32_slowpath) ;  /* 0x0000000000187944 */ /* 0x000fea0003c00000 */
[----:B------:R-:W-:-:S07]  /*0980*/  MOV R5, R0 ;  /* 0x0000000000057202 */ /* 0x000fce0000000f00 */
.L_x_153:
[----:B------:R-:W-:Y:S05]  /*0990*/  BSYNC.RECONVERGENT B0 ;  /* 0x0000000000007941 */ /* 0x000fea0003800200 */
.L_x_152:
[----:B------:R-:W0:Y:S02]  /*09a0*/  LDC.64 R2, c[0x0][0x388] ;  /* 0x0000e200ff027b82 */ /* 0x000e240000000a00 */
[----:B0-----:R-:W-:-:S05]  /*09b0*/  IMAD.WIDE R14, R14, 0x4, R2 ;  /* 0x000000040e0e7825 */ /* 0x001fca00078e0202 */
[----:B------:R-:W-:Y:S01]  /*09c0*/  STG.E desc[UR8][R14.64], R5 ;  /* 0x000000050e007986 */ /* 0x000fe2000c101908 */
[----:B------:R-:W-:Y:S05]  /*09d0*/  EXIT ;  /* 0x000000000000794d */ /* 0x000fea0003800000 */
        .weak           $__internal_9_$__cuda_sm3x_div_rn_noftz_f32_slowpath
        .type           $__internal_9_$__cuda_sm3x_div_rn_noftz_f32_slowpath,@function
        .size           $__internal_9_$__cuda_sm3x_div_rn_noftz_f32_slowpath,(.L_x_367 - $__internal_9_$__cuda_sm3x_div_rn_noftz_f32_slowpath)
$__internal_9_$__cuda_sm3x_div_rn_noftz_f32_slowpath:
[----:B------:R-:W-:Y:S01]  /*09e0*/  SHF.R.U32.HI R5, RZ, 0x17, R4 ;  /* 0x00000017ff057819 */ /* 0x000fe20000011604 */
[----:B------:R-:W-:Y:S01]  /*09f0*/  BSSY.RECONVERGENT B1, `(.L_x_154) ;  /* 0x0000063000017945 */ /* 0x000fe20003800200 */
[----:B------:R-:W-:Y:S02]  /*0a00*/  SHF.R.U32.HI R0, RZ, 0x17, R3 ;  /* 0x00000017ff007819 */ /* 0x000fe40000011603 */
[----:B------:R-:W-:Y:S02]  /*0a10*/  LOP3.LUT R5, R5, 0xff, RZ, 0xc0, !PT ;  /* 0x000000ff05057812 */ /* 0x000fe400078ec0ff */
        /* <DEDUP_REMOVED lines=31> */
.L_x_155:
[----:B------:R-:W-:Y:S01]  /*0c10*/  LEA R7, R5, 0xc0800000, 0x17 ;  /* 0xc080000005077811 */ /* 0x000fe200078eb8ff */
[----:B------:R-:W-:Y:S03]  /*0c20*/  BSSY.RECONVERGENT B2, `(.L_x_160) ;  /* 0x0000036000027945 */ /* 0x000fe60003800200 */
[----:B------:R-:W-:Y:S02]  /*0c30*/  IADD3 R7, PT, PT, -R7, R4, RZ ;  /* 0x0000000407077210 */ /* 0x000fe40007ffe1ff */
[----:B------:R-:W-:Y:S02]  /*0c40*/  IADD3 R4, PT, PT, R10, -0x7f, RZ ;  /* 0xffffff810a047810 */ /* 0x000fe40007ffe0ff */
[----:B------:R-:W0:Y:S01]  /*0c50*/  MUFU.RCP R8, R7 ;  /* 0x0000000700087308 */ /* 0x000e220000001000 */
[----:B------:R-:W-:Y:S01]  /*0c60*/  FADD.FTZ R9, -R7, -RZ ;  /* 0x800000ff07097221 */ /* 0x000fe20000010100 */
[C---:B------:R-:W-:Y:S01]  /*0c70*/  IADD3 R5, PT, PT, R4.reuse, 0x7f, -R5 ;  /* 0x0000007f04057810 */ /* 0x040fe20007ffe805 */
[----:B------:R-:W-:-:S03]  /*0c80*/  IMAD R0, R4, -0x800000, R3 ;  /* 0xff80000004007824 */ /* 0x000fc600078e0203 */
        /* <DEDUP_REMOVED lines=43> */
.L_x_162:
[----:B------:R-:W-:-:S04]  /*0f40*/  LOP3.LUT R0, R0, 0x80000000, RZ, 0xc0, !PT ;  /* 0x8000000000007812 */ /* 0x000fc800078ec0ff */
[----:B------:R-:W-:Y:S01]  /*0f50*/  LOP3.LUT R0, R0, 0x7f800000, RZ, 0xfc, !PT ;  /* 0x7f80000000007812 */ /* 0x000fe200078efcff */
[----:B------:R-:W-:Y:S06]  /*0f60*/  BRA `(.L_x_163) ;  /* 0x0000000000047947 */ /* 0x000fec0003800000 */
.L_x_161:
[----:B------:R-:W-:-:S07]  /*0f70*/  LEA R0, R5, R0, 0x17 ;  /* 0x0000000005007211 */ /* 0x000fce00078eb8ff */
.L_x_163:
[----:B------:R-:W-:Y:S05]  /*0f80*/  BSYNC.RECONVERGENT B2 ;  /* 0x0000000000027941 */ /* 0x000fea0003800200 */
.L_x_160:
[----:B------:R-:W-:Y:S05]  /*0f90*/  BRA `(.L_x_164) ;  /* 0x0000000000207947 */ /* 0x000fea0003800000 */
.L_x_159:
[----:B------:R-:W-:-:S04]  /*0fa0*/  LOP3.LUT R0, R4, 0x80000000, R3, 0x48, !PT ;  /* 0x8000000004007812 */ /* 0x000fc800078e4803 */
[----:B------:R-:W-:Y:S01]  /*0fb0*/  LOP3.LUT R0, R0, 0x7f800000, RZ, 0xfc, !PT ;  /* 0x7f80000000007812 */ /* 0x000fe200078efcff */
[----:B------:R-:W-:Y:S06]  /*0fc0*/  BRA `(.L_x_164) ;  /* 0x0000000000147947 */ /* 0x000fec0003800000 */
.L_x_158:
[----:B------:R-:W-:Y:S01]  /*0fd0*/  LOP3.LUT R0, R4, 0x80000000, R3, 0x48, !PT ;  /* 0x8000000004007812 */ /* 0x000fe200078e4803 */
[----:B------:R-:W-:Y:S06]  /*0fe0*/  BRA `(.L_x_164) ;  /* 0x00000000000c7947 */ /* 0x000fec0003800000 */
.L_x_157:
[----:B------:R-:W0:Y:S01]  /*0ff0*/  MUFU.RSQ R0, -QNAN ;  /* 0xffc0000000007908 */ /* 0x000e220000001400 */
[----:B------:R-:W-:Y:S05]  /*1000*/  BRA `(.L_x_164) ;  /* 0x0000000000047947 */ /* 0x000fea0003800000 */
.L_x_156:
[----:B------:R-:W-:-:S07]  /*1010*/  FADD.FTZ R0, R3, R0 ;  /* 0x0000000003007221 */ /* 0x000fce0000010000 */
.L_x_164:
[----:B------:R-:W-:Y:S05]  /*1020*/  BSYNC.RECONVERGENT B1 ;  /* 0x0000000000017941 */ /* 0x000fea0003800200 */
.L_x_154:
[----:B------:R-:W-:-:S04]  /*1030*/  HFMA2 R3, -RZ, RZ, 0, 0 ;  /* 0x00000000ff037431 */ /* 0x000fc800000001ff */
[----:B0-----:R-:W-:Y:S05]  /*1040*/  RET.REL.NODEC R2 `(_ZN9cogniware10multimodal4cuda28aggregateVideoFeaturesKernelEPKfPfii) ;  /* 0xffffffec02ec7950 */ /* 0x001fea0003c3ffff */
.L_x_165:
        /* <DEDUP_REMOVED lines=11> */
.L_x_367:


//--------------------- .text._ZN9cogniware10multimodal4cuda31extractVideoFrameFeaturesKernelEPKhPfiiii --------------------------
	.section	.text._ZN9cogniware10multimodal4cuda31extractVideoFrameFeaturesKernelEPKhPfiiii,"ax",@progbits
	.align	128
        .global         _ZN9cogniware10multimodal4cuda31extractVideoFrameFeaturesKernelEPKhPfiiii
        .type           _ZN9cogniware10multimodal4cuda31extractVideoFrameFeaturesKernelEPKhPfiiii,@function
        .size           _ZN9cogniware10multimodal4cuda31extractVideoFrameFeaturesKernelEPKhPfiiii,(.L_x_368 - _ZN9cogniware10multimodal4cuda31extractVideoFrameFeaturesKernelEPKhPfiiii)
        .other          _ZN9cogniware10multimodal4cuda31extractVideoFrameFeaturesKernelEPKhPfiiii,@"STO_CUDA_ENTRY STV_DEFAULT"
_ZN9cogniware10multimodal4cuda31extractVideoFrameFeaturesKernelEPKhPfiiii:
.text._ZN9cogniware10multimodal4cuda31extractVideoFrameFeaturesKernelEPKhPfiiii:
        /* <DEDUP_REMOVED lines=8> */
[----:B------:R-:W-:Y:S01]  /*0080*/  IABS R5, R4 ;  /* 0x0000000400057213 */ /* 0x000fe20000000000 */
[----:B------:R-:W0:Y:S01]  /*0090*/  LDC R8, c[0x0][0x398] ;  /* 0x0000e600ff087b82 */ /* 0x000e220000000800 */
[----:B------:R-:W1:Y:S02]  /*00a0*/  LDCU.64 UR4, c[0x0][0x390] ;  /* 0x00007200ff0477ac */ /* 0x000e640008000a00 */
[----:B------:R-:W2:Y:S01]  /*00b0*/  I2F.RP R0, R5 ;  /* 0x0000000500007306 */ /* 0x000ea20000209400 */
[----:B------:R-:W3:Y:S07]  /*00c0*/  LDCU.64 UR6, c[0x0][0x358] ;  /* 0x00006b00ff0677ac */ /* 0x000eee0008000a00 */
[----:B--2---:R-:W2:Y:S01]  /*00d0*/  MUFU.RCP R0, R0 ;  /* 0x0000000000007308 */ /* 0x004ea20000001000 */
[----:B-1----:R-:W-:-:S06]  /*00e0*/  UIMAD UR4, UR5, UR4, URZ ;  /* 0x00000004050472a4 */ /* 0x002fcc000f8e02ff */
[----:B0-----:R-:W-:Y:S02]  /*00f0*/  IMAD R8, R8, UR4, RZ ;  /* 0x0000000408087c24 */ /* 0x001fe4000f8e02ff */
[----:B--2---:R-:W-:-:S03]  /*0100*/  VIADD R2, R0, 0xffffffe ;  /* 0x0ffffffe00027836 */ /* 0x004fc60000000000 */
[----:B------:R-:W-:Y:S01]  /*0110*/  IABS R0, R8 ;  /* 0x0000000800007213 */ /* 0x000fe20000000000 */
[----:B------:R0:W1:Y:S02]  /*0120*/  F2I.FTZ.U32.TRUNC.NTZ R3, R2 ;  /* 0x0000000200037305 */ /* 0x000064000021f000 */
[----:B0-----:R-:W-:Y:S02]  /*0130*/  HFMA2 R2, -RZ, RZ, 0, 0 ;  /* 0x00000000ff027431 */ /* 0x001fe400000001ff */
[----:B-1----:R-:W-:-:S04]  /*0140*/  IMAD.MOV R6, RZ, RZ, -R3 ;  /* 0x000000ffff067224 */ /* 0x002fc800078e0a03 */
[----:B------:R-:W-:-:S04]  /*0150*/  IMAD R7, R6, R5, RZ ;  /* 0x0000000506077224 */ /* 0x000fc800078e02ff */
[----:B------:R-:W-:Y:S01]  /*0160*/  IMAD.HI.U32 R3, R3, R7, R2 ;  /* 0x0000000703037227 */ /* 0x000fe200078e0002 */
[----:B------:R-:W-:-:S05]  /*0170*/  MOV R7, RZ ;  /* 0x000000ff00077202 */ /* 0x000fca0000000f00 */
        /* <DEDUP_REMOVED lines=8> */
[----:B------:R-:W-:-:S04]  /*0200*/  LOP3.LUT R0, R8, R4, RZ, 0x3c, !PT ;  /* 0x0000000408007212 */ /* 0x000fc800078e3cff */
[----:B------:R-:W-:-:S07]  /*0210*/  ISETP.GE.AND P2, PT, R0, RZ, PT ;  /* 0x000000ff0000720c */ /* 0x000fce0003f46270 */
[----:B------:R-:W-:-:S06]  /*0220*/  @P0 VIADD R2, R2, 0x1 ;  /* 0x0000000102020836 */ /* 0x000fcc0000000000 */
[----:B------:R-:W-:Y:S01]  /*0230*/  @!P2 IMAD.MOV R2, RZ, RZ, -R2 ;  /* 0x000000ffff02a224 */ /* 0x000fe200078e0a02 */
[----:B------:R-:W-:-:S04]  /*0240*/  @!P1 LOP3.LUT R2, RZ, R4, RZ, 0x33, !PT ;  /* 0x00000004ff029212 */ /* 0x000fc800078e33ff */
[----:B------:R-:W-:-:S13]  /*0250*/  ISETP.GE.AND P0, PT, R2, 0x1, PT ;  /* 0x000000010200780c */ /* 0x000fda0003f06270 */
[----:B---3--:R-:W-:Y:S05]  /*0260*/  @!P0 BRA `(.L_x_166) ;  /* 0x0000001400f88947 */ /* 0x008fea0003800000 */
[C---:B------:R-:W-:Y:S01]  /*0270*/  ISETP.GE.U32.AND P0, PT, R2.reuse, 0x8, PT ;  /* 0x000000080200780c */ /* 0x040fe20003f06070 */
[----:B------:R-:W-:Y:S01]  /*0280*/  IMAD R11, R9, R2, RZ ;  /* 0x00000002090b7224 */ /* 0x000fe200078e02ff */
[----:B------:R-:W-:Y:S02]  /*0290*/  LOP3.LUT R16, R2, 0x7, RZ, 0xc0, !PT ;  /* 0x0000000702107812 */ /* 0x000fe400078ec0ff */
[----:B------:R-:W-:-:S09]  /*02a0*/  CS2R R6, SRZ ;  /* 0x0000000000067805 */ /* 0x000fd2000001ff00 */
[----:B------:R-:W-:Y:S05]  /*02b0*/  @!P0 BRA `(.L_x_167) ;  /* 0x0000000c00048947 */ /* 0x000fea0003800000 */
[----:B------:R-:W-:Y:S01]  /*02c0*/  LOP3.LUT R6, R2, 0x7ffffff8, RZ, 0xc0, !PT ;  /* 0x7ffffff802067812 */ /* 0x000fe200078ec0ff */
[----:B------:R-:W-:Y:S01]  /*02d0*/  IMAD.MOV.U32 R7, RZ, RZ, RZ ;  /* 0x000000ffff077224 */ /* 0x000fe200078e00ff */
[----:B------:R-:W0:Y:S01]  /*02e0*/  LDCU.64 UR8, c[0x0][0x380] ;  /* 0x00007000ff0877ac */ /* 0x000e220008000a00 */
[----:B------:R-:W-:-:S05]  /*02f0*/  UMOV UR4, URZ ;  /* 0x000000ff00047c82 */ /* 0x000fca0008000000 */
.L_x_200:
[----:B------:R-:W-:Y:S01]  /*0300*/  VIADD R13, R11, UR4 ;  /* 0x000000040b0d7c36 */ /* 0x000fe20008000000 */
[----:B------:R-:W-:Y:S01]  /*0310*/  UIADD3 UR4, UPT, UPT, UR4, 0x8, URZ ;  /* 0x0000000804047890 */ /* 0x000fe2000fffe0ff */
[----:B------:R-:W-:Y:S03]  /*0320*/  BSSY.RECONVERGENT B2, `(.L_x_168) ;  /* 0x0000018000027945 */ /* 0x000fe60003800200 */
[C---:B------:R-:W-:Y:S02]  /*0330*/  ISETP.GE.AND P0, PT, R13.reuse, R8, PT ;  /* 0x000000080d00720c */ /* 0x040fe40003f06270 */
[C---:B0-----:R-:W-:Y:S02]  /*0340*/  IADD3 R4, P1, PT, R13.reuse, UR8, RZ ;  /* 0x000000080d047c10 */ /* 0x041fe4000ff3e0ff */
[----:B------:R-:W-:Y:S02]  /*0350*/  ISETP.NE.AND P2, PT, R6, UR4, PT ;  /* 0x0000000406007c0c */ /* 0x000fe4000bf45270 */
[----:B------:R-:W-:-:S07]  /*0360*/  LEA.HI.X.SX32 R5, R13, UR9, 0x1, P1 ;  /* 0x000000090d057c11 */ /* 0x000fce00088f0eff */
[----:B------:R-:W-:Y:S05]  /*0370*/  @P0 BRA `(.L_x_169) ;  /* 0x0000000000480947 */ /* 0x000fea0003800000 */
[----:B------:R-:W2:Y:S01]  /*0380*/  LDG.E.U8 R0, desc[UR6][R4.64] ;  /* 0x0000000604007981 */ /* 0x000ea2000c1e1100 */
[----:B------:R-:W-:Y:S02]  /*0390*/  HFMA2 R10, -RZ, RZ, 0.9375, -7.688999176025390625e-06 ;  /* 0x3b808081ff0a7431 */ /* 0x000fe400000001ff */
[----:B------:R-:W-:Y:S01]  /*03a0*/  IMAD.MOV.U32 R3, RZ, RZ, 0x437f0000 ;  /* 0x437f0000ff037424 */ /* 0x000fe200078e00ff */
[----:B------:R-:W-:Y:S03]  /*03b0*/  BSSY.RECONVERGENT B3, `(.L_x_170) ;  /* 0x000000d000037945 */ /* 0x000fe60003800200 */
[----:B------:R-:W-:-:S04]  /*03c0*/  FFMA R3, R10, -R3, 1 ;  /* 0x3f8000000a037423 */ /* 0x000fc80000000803 */
[----:B------:R-:W-:Y:S01]  /*03d0*/  FFMA R3, R3, R10, 0.0039215688593685626984 ;  /* 0x3b80808103037423 */ /* 0x000fe2000000000a */
[----:B--2---:R-:W-:-:S04]  /*03e0*/  I2FP.F32.U32 R0, R0 ;  /* 0x0000000000007245 */ /* 0x004fc80000201000 */
[----:B------:R-:W0:Y:S01]  /*03f0*/  FCHK P0, R0, 255 ;  /* 0x437f000000007902 */ /* 0x000e220000000000 */
[----:B------:R-:W-:-:S04]  /*0400*/  FFMA R10, R0, R3, RZ ;  /* 0x00000003000a7223 */ /* 0x000fc800000000ff */
[----:B------:R-:W-:-:S04]  /*0410*/  FFMA R12, R10, -255, R0 ;  /* 0xc37f00000a0c7823 */ /* 0x000fc80000000000 */
[----:B------:R-:W-:Y:S01]  /*0420*/  FFMA R10, R3, R12, R10 ;  /* 0x0000000c030a7223 */ /* 0x000fe2000000000a */
[----:B0-----:R-:W-:Y:S06]  /*0430*/  @!P0 BRA `(.L_x_171) ;  /* 0x0000000000108947 */ /* 0x001fec0003800000 */
[----:B------:R-:W-:Y:S01]  /*0440*/  IMAD.MOV.U32 R3, RZ, RZ, 0x437f0000 ;  /* 0x437f0000ff037424 */ /* 0x000fe200078e00ff */
[----:B------:R-:W-:-:S07]  /*0450*/  MOV R10, 0x470 ;  /* 0x00000470000a7802 */ /* 0x000fce0000000f00 */
[----:B------:R-:W-:Y:S05]  /*0460*/  CALL.REL.NOINC `($__internal_10_$__cuda_sm3x_div_rn_noftz_f32_slowpath) ;  /* 0x0000001400c87944 */ /* 0x000fea0003c00000 */
[----:B------:R-:W-:-:S07]  /*0470*/  MOV R10, R0 ;  /* 0x00000000000a7202 */ /* 0x000fce0000000f00 */
.L_x_171:
[----:B------:R-:W-:Y:S05]  /*0480*/  BSYNC.RECONVERGENT B3 ;  /* 0x0000000000037941 */ /* 0x000fea0003800200 */
.L_x_170:
[----:B------:R-:W-:-:S07]  /*0490*/  FADD R7, R7, R10 ;  /* 0x0000000a07077221 */ /* 0x000fce0000000000 */
.L_x_169:
[----:B------:R-:W-:Y:S05]  /*04a0*/  BSYNC.RECONVERGENT B2 ;  /* 0x0000000000027941 */ /* 0x000fea0003800200 */
.L_x_168:
[----:B------:R-:W-:Y:S01]  /*04b0*/  VIADD R3, R13, 0x1 ;  /* 0x000000010d037836 */ /* 0x000fe20000000000 */
[----:B------:R-:W-:Y:S04]  /*04c0*/  BSSY.RECONVERGENT B2, `(.L_x_172) ;  /* 0x0000015000027945 */ /* 0x000fe80003800200 */
[----:B------:R-:W-:-:S13]  /*04d0*/  ISETP.GE.AND P0, PT, R3, R8, PT ;  /* 0x000000080300720c */ /* 0x000fda0003f06270 */
[----:B------:R-:W-:Y:S05]  /*04e0*/  @P0 BRA `(.L_x_173) ;  /* 0x0000000000480947 */ /* 0x000fea0003800000 */
[----:B------:R-:W2:Y:S01]  /*04f0*/  LDG.E.U8 R0, desc[UR6][R4.64+0x1] ;  /* 0x0000010604007981 */ /* 0x000ea2000c1e1100 */
[----:B------:R-:W-:Y:S02]  /*0500*/  HFMA2 R3, -RZ, RZ, 0.9375, -7.688999176025390625e-06 ;  /* 0x3b808081ff037431 */ /* 0x000fe400000001ff */
[----:B------:R-:W-:Y:S01]  /*0510*/  IMAD.MOV.U32 R10, RZ, RZ, 0x437f0000 ;  /* 0x437f0000ff0a7424 */ /* 0x000fe200078e00ff */
[----:B------:R-:W-:Y:S03]  /*0520*/  BSSY.RECONVERGENT B3, `(.L_x_174) ;  /* 0x000000d000037945 */ /* 0x000fe60003800200 */
[----:B------:R-:W-:Y:S01]  /*0530*/  FFMA R10, R3, -R10, 1 ;  /* 0x3f800000030a7423 */ /* 0x000fe2000000080a */
[----:B--2---:R-:W-:-:S03]  /*0540*/  I2FP.F32.U32 R12, R0 ;  /* 0x00000000000c7245 */ /* 0x004fc60000201000 */
[----:B------:R-:W-:Y:S01]  /*0550*/  FFMA R0, R10, R3, 0.0039215688593685626984 ;  /* 0x3b8080810a007423 */ /* 0x000fe20000000003 */
[----:B------:R-:W0:Y:S03]  /*0560*/  FCHK P0, R12, 255 ;  /* 0x437f00000c007902 */ /* 0x000e260000000000 */
[----:B------:R-:W-:-:S04]  /*0570*/  FFMA R3, R0, R12, RZ ;  /* 0x0000000c00037223 */ /* 0x000fc800000000ff */
[----:B------:R-:W-:-:S04]  /*0580*/  FFMA R10, R3, -255, R12 ;  /* 0xc37f0000030a7823 */ /* 0x000fc8000000000c */
[----:B------:R-:W-:Y:S01]  /*0590*/  FFMA R0, R0, R10, R3 ;  /* 0x0000000a00007223 */ /* 0x000fe20000000003 */
[----:B0-----:R-:W-:Y:S06]  /*05a0*/  @!P0 BRA `(.L_x_175) ;  /* 0x0000000000108947 */ /* 0x001fec0003800000 */
[----:B------:R-:W-:Y:S01]  /*05b0*/  MOV R0, R12 ;  /* 0x0000000c00007202 */ /* 0x000fe20000000f00 */
[----:B------:R-:W-:Y:S01]  /*05c0*/  IMAD.MOV.U32 R3, RZ, RZ, 0x437f0000 ;  /* 0x437f0000ff037424 */ /* 0x000fe200078e00ff */
[----:B------:R-:W-:-:S07]  /*05d0*/  MOV R10, 0x5f0 ;  /* 0x000005f0000a7802 */ /* 0x000fce0000000f00 */
[----:B------:R-:W-:Y:S05]  /*05e0*/  CALL.REL.NOINC `($__internal_10_$__cuda_sm3x_div_rn_noftz_f32_slowpath) ;  /* 0x0000001400687944 */ /* 0x000fea0003c00000 */
.L_x_175:
[----:B------:R-:W-:Y:S05]  /*05f0*/  BSYNC.RECONVERGENT B3 ;  /* 0x0000000000037941 */ /* 0x000fea0003800200 */
.L_x_174:
[----:B------:R-:W-:-:S07]  /*0600*/  FADD R7, R7, R0 ;  /* 0x0000000007077221 */ /* 0x000fce0000000000 */
.L_x_173:
[----:B------:R-:W-:Y:S05]  /*0610*/  BSYNC.RECONVERGENT B2 ;  /* 0x0000000000027941 */ /* 0x000fea0003800200 */
.L_x_172:
[----:B------:R-:W-:Y:S01]  /*0620*/  IADD3 R3, PT, PT, R13, 0x2, RZ ;  /* 0x000000020d037810 */ /* 0x000fe20007ffe0ff */
[----:B------:R-:W-:Y:S03]  /*0630*/  BSSY.RECONVERGENT B2, `(.L_x_176) ;  /* 0x0000015000027945 */ /* 0x000fe60003800200 */
[----:B------:R-:W-:-:S13]  /*0640*/  ISETP.GE.AND P0, PT, R3, R8, PT ;  /* 0x000000080300720c */ /* 0x000fda0003f06270 */
[----:B------:R-:W-:Y:S05]  /*0650*/  @P0 BRA `(.L_x_177) ;  /* 0x0000000000480947 */ /* 0x000fea0003800000 */
[----:B------:R-:W2:Y:S01]  /*0660*/  LDG.E.U8 R0, desc[UR6][R4.64+0x2] ;  /* 0x0000020604007981 */ /* 0x000ea2000c1e1100 */
[----:B------:R-:W-:Y:S01]  /*0670*/  MOV R10, 0x437f0000 ;  /* 0x437f0000000a7802 */ /* 0x000fe20000000f00 */
        /* <DEDUP_REMOVED lines=10> */
[----:B------:R-:W-:Y:S02]  /*0720*/  HFMA2 R3, -RZ, RZ, 3.748046875, 0 ;  /* 0x437f0000ff037431 */ /* 0x000fe400000001ff */
[----:B------:R-:W-:Y:S01]  /*0730*/  IMAD.MOV.U32 R0, RZ, RZ, R12 ;  /* 0x000000ffff007224 */ /* 0x000fe200078e000c */
[----:B------:R-:W-:-:S07]  /*0740*/  MOV R10, 0x760 ;  /* 0x00000760000a7802 */ /* 0x000fce0000000f00 */
[----:B------:R-:W-:Y:S05]  /*0750*/  CALL.REL.NOINC `($__internal_10_$__cuda_sm3x_div_rn_noftz_f32_slowpath) ;  /* 0x00000014000c7944 */ /* 0x000fea0003c00000 */
.L_x_179:
[----:B------:R-:W-:Y:S05]  /*0760*/  BSYNC.RECONVERGENT B3 ;  /* 0x0000000000037941 */ /* 0x000fea0003800200 */
.L_x_178:
[----:B------:R-:W-:-:S07]  /*0770*/  FADD R7, R7, R0 ;  /* 0x0000000007077221 */ /* 0x000fce0000000000 */
.L_x_177:
[----:B------:R-:W-:Y:S05]  /*0780*/  BSYNC.RECONVERGENT B2 ;  /* 0x0000000000027941 */ /* 0x000fea0003800200 */
.L_x_176:
[----:B------:R-:W-:Y:S01]  /*0790*/  VIADD R3, R13, 0x3 ;  /* 0x000000030d037836 */ /* 0x000fe20000000000 */
[----:B------:R-:W-:Y:S04]  /*07a0*/  BSSY.RECONVERGENT B2, `(.L_x_180) ;  /* 0x0000015000027945 */ /* 0x000fe80003800200 */
        /* <DEDUP_REMOVED lines=18> */
.L_x_183:
[----:B------:R-:W-:Y:S05]  /*08d0*/  BSYNC.RECONVERGENT B3 ;  /* 0x0000000000037941 */ /* 0x000fea0003800200 */
.L_x_182:
[----:B------:R-:W-:-:S07]  /*08e0*/  FADD R7, R7, R0 ;  /* 0x0000000007077221 */ /* 0x000fce0000000000 */
.L_x_181:
[----:B------:R-:W-:Y:S05]  /*08f0*/  BSYNC.RECONVERGENT B2 ;  /* 0x0000000000027941 */ /* 0x000fea0003800200 */
.L_x_180:
[----:B------:R-:W-:Y:S01]  /*0900*/  IADD3 R3, PT, PT, R13, 0x4, RZ ;  /* 0x000000040d037810 */ /* 0x000fe20007ffe0ff */
[----:B------:R-:W-:Y:S03]  /*0910*/  BSSY.RECONVERGENT B2, `(.L_x_184) ;  /* 0x0000015000027945 */ /* 0x000fe60003800200 */
[----:B------:R-:W-:-:S13]  /*0920*/  ISETP.GE.AND P0, PT, R3, R8, PT ;  /* 0x000000080300720c */ /* 0x000fda0003f06270 */
[----:B------:R-:W-:Y:S05]  /*0930*/  @P0 BRA `(.L_x_185) ;  /* 0x0000000000480947 */ /* 0x000fea0003800000 */
[----:B------:R-:W2:Y:S01]  /*0940*/  LDG.E.U8 R0, desc[UR6][R4.64+0x4] ;  /* 0x0000040604007981 */ /* 0x000ea2000c1e1100 */
[----:B------:R-:W-:Y:S02]  /*0950*/  HFMA2 R10, -RZ, RZ, 3.748046875, 0 ;  /* 0x437f0000ff0a7431 */ /* 0x000fe400000001ff */
        /* <DEDUP_REMOVED lines=10> */
[----:B------:R-:W-:Y:S01]  /*0a00*/  IMAD.MOV.U32 R0, RZ, RZ, R12 ;  /* 0x000000ffff007224 */ /* 0x000fe200078e000c */
[----:B------:R-:W-:Y:S02]  /*0a10*/  MOV R3, 0x437f0000 ;  /* 0x437f000000037802 */ /* 0x000fe40000000f00 */
[----:B------:R-:W-:-:S07]  /*0a20*/  MOV R10, 0xa40 ;  /* 0x00000a40000a7802 */ /* 0x000fce0000000f00 */
[----:B------:R-:W-:Y:S05]  /*0a30*/  CALL.REL.NOINC `($__internal_10_$__cuda_sm3x_div_rn_noftz_f32_slowpath) ;  /* 0x0000001000547944 */ /* 0x000fea0003c00000 */
.L_x_187:
[----:B------:R-:W-:Y:S05]  /*0a40*/  BSYNC.RECONVERGENT B3 ;  /* 0x0000000000037941 */ /* 0x000fea0003800200 */
.L_x_186:
[----:B------:R-:W-:-:S07]  /*0a50*/  FADD R7, R7, R0 ;  /* 0x0000000007077221 */ /* 0x000fce0000000000 */
.L_x_185:
[----:B------:R-:W-:Y:S05]  /*0a60*/  BSYNC.RECONVERGENT B2 ;  /* 0x0000000000027941 */ /* 0x000fea0003800200 */
.L_x_184:
        /* <DEDUP_REMOVED lines=20> */
.L_x_191:
[----:B------:R-:W-:Y:S05]  /*0bb0*/  BSYNC.RECONVERGENT B3 ;  /* 0x0000000000037941 */ /* 0x000fea0003800200 */
.L_x_190:
[----:B------:R-:W-:-:S07]  /*0bc0*/  FADD R7, R7, R0 ;  /* 0x0000000007077221 */ /* 0x000fce0000000000 */
.L_x_189:
[----:B------:R-:W-:Y:S05]  /*0bd0*/  BSYNC.RECONVERGENT B2 ;  /* 0x0000000000027941 */ /* 0x000fea0003800200 */
.L_x_188:
        /* <DEDUP_REMOVED lines=20> */
.L_x_195:
[----:B------:R-:W-:Y:S05]  /*0d20*/  BSYNC.RECONVERGENT B3 ;  /* 0x0000000000037941 */ /* 0x000fea0003800200 */
.L_x_194:
[----:B------:R-:W-:-:S07]  /*0d30*/  FADD R7, R7, R0 ;  /* 0x0000000007077221 */ /* 0x000fce0000000000 */
.L_x_193:
[----:B------:R-:W-:Y:S05]  /*0d40*/  BSYNC.RECONVERGENT B2 ;  /* 0x0000000000027941 */ /* 0x000fea0003800200 */
.L_x_192:
        /* <DEDUP_REMOVED lines=20> */
.L_x_199:
[----:B------:R-:W-:Y:S05]  /*0e90*/  BSYNC.RECONVERGENT B3 ;  /* 0x0000000000037941 */ /* 0x000fea0003800200 */
.L_x_198:
[----:B------:R-:W-:-:S07]  /*0ea0*/  FADD R7, R7, R0 ;  /* 0x0000000007077221 */ /* 0x000fce0000000000 */
.L_x_197:
[----:B------:R-:W-:Y:S05]  /*0eb0*/  BSYNC.RECONVERGENT B2 ;  /* 0x0000000000027941 */ /* 0x000fea0003800200 */
.L_x_196:
[----:B------:R-:W-:Y:S05]  /*0ec0*/  @P2 BRA `(.L_x_200) ;  /* 0xfffffff4000c2947 */ /* 0x000fea000383ffff */
.L_x_167:
[----:B------:R-:W-:-:S13]  /*0ed0*/  ISETP.NE.AND P0, PT, R16, RZ, PT ;  /* 0x000000ff1000720c */ /* 0x000fda0003f05270 */
[----:B------:R-:W-:Y:S05]  /*0ee0*/  @!P0 BRA `(.L_x_166) ;  /* 0x0000000800d88947 */ /* 0x000fea0003800000 */
[----:B------:R-:W-:Y:S02]  /*0ef0*/  ISETP.GE.U32.AND P0, PT, R16, 0x4, PT ;  /* 0x000000041000780c */ /* 0x000fe40003f06070 */
[----:B------:R-:W-:-:S11]  /*0f00*/  LOP3.LUT R16, R2, 0x3, RZ, 0xc0, !PT ;  /* 0x0000000302107812 */ /* 0x000fd600078ec0ff */
[----:B------:R-:W-:Y:S05]  /*0f10*/  @!P0 BRA `(.L_x_201) ;  /* 0x0000000400808947 */ /* 0x000fea0003800000 */
[----:B------:R-:W0:Y:S01]  /*0f20*/  LDCU.64 UR4, c[0x0][0x380] ;  /* 0x00007000ff0477ac */ /* 0x000e220008000a00 */
[----:B------:R-:W-:Y:S01]  /*0f30*/  IADD3 R13, PT, PT, R11, R6, RZ ;  /* 0x000000060b0d7210 */ /* 0x000fe20007ffe0ff */
[----:B------:R-:W-:Y:S03]  /*0f40*/  BSSY.RECONVERGENT B2, `(.L_x_202) ;  /* 0x0000017000027945 */ /* 0x000fe60003800200 */
[C---:B------:R-:W-:Y:S02]  /*0f50*/  ISETP.GE.AND P0, PT, R13.reuse, R8, PT ;  /* 0x000000080d00720c */ /* 0x040fe40003f06270 */
[----:B0-----:R-:W-:-:S04]  /*0f60*/  IADD3 R4, P1, PT, R13, UR4, RZ ;  /* 0x000000040d047c10 */ /* 0x001fc8000ff3e0ff */
[----:B------:R-:W-:-:S07]  /*0f70*/  LEA.HI.X.SX32 R5, R13, UR5, 0x1, P1 ;  /* 0x000000050d057c11 */ /* 0x000fce00088f0eff */
        /* <DEDUP_REMOVED lines=17> */
.L_x_205:
[----:B------:R-:W-:Y:S05]  /*1090*/  BSYNC.RECONVERGENT B3 ;  /* 0x0000000000037941 */ /* 0x000fea0003800200 */
.L_x_204:
[----:B------:R-:W-:-:S07]  /*10a0*/  FADD R7, R7, R0 ;  /* 0x0000000007077221 */ /* 0x000fce0000000000 */
.L_x_203:
[----:B------:R-:W-:Y:S05]  /*10b0*/  BSYNC.RECONVERGENT B2 ;  /* 0x0000000000027941 */ /* 0x000fea0003800200 */
.L_x_202:
        /* <DEDUP_REMOVED lines=20> */
.L_x_209:
[----:B------:R-:W-:Y:S05]  /*1200*/  BSYNC.RECONVERGENT B3 ;  /* 0x0000000000037941 */ /* 0x000fea0003800200 */
.L_x_208:
[----:B------:R-:W-:-:S07]  /*1210*/  FADD R7, R7, R0 ;  /* 0x0000000007077221 */ /* 0x000fce0000000000 */
.L_x_207:
[----:B------:R-:W-:Y:S05]  /*1220*/  BSYNC.RECONVERGENT B2 ;  /* 0x0000000000027941 */ /* 0x000fea0003800200 */
.L_x_206:
        /* <DEDUP_REMOVED lines=20> */
.L_x_213:
[----:B------:R-:W-:Y:S05]  /*1370*/  BSYNC.RECONVERGENT B3 ;  /* 0x0000000000037941 */ /* 0x000fea0003800200 */
.L_x_212:
[----:B------:R-:W-:-:S07]  /*1380*/  FADD R7, R7, R0 ;  /* 0x0000000007077221 */ /* 0x000fce0000000000 */
.L_x_211:
[----:B------:R-:W-:Y:S05]  /*1390*/  BSYNC.RECONVERGENT B2 ;  /* 0x0000000000027941 */ /* 0x000fea0003800200 */
.L_x_210:
        /* <DEDUP_REMOVED lines=20> */
.L_x_217:
[----:B------:R-:W-:Y:S05]  /*14e0*/  BSYNC.RECONVERGENT B3 ;  /* 0x0000000000037941 */ /* 0x000fea0003800200 */
.L_x_216:
[----:B------:R-:W-:-:S07]  /*14f0*/  FADD R7, R7, R0 ;  /* 0x0000000007077221 */ /* 0x000fce0000000000 */
.L_x_215:
[----:B------:R-:W-:Y:S05]  /*1500*/  BSYNC.RECONVERGENT B2 ;  /* 0x0000000000027941 */ /* 0x000fea0003800200 */
.L_x_214:
[----:B------:R-:W-:-:S07]  /*1510*/  IADD3 R6, PT, PT, R6, 0x4, RZ ;  /* 0x0000000406067810 */ /* 0x000fce0007ffe0ff */
.L_x_201:
[----:B------:R-:W-:-:S13]  /*1520*/  ISETP.NE.AND P0, PT, R16, RZ, PT ;  /* 0x000000ff1000720c */ /* 0x000fda0003f05270 */
[----:B------:R-:W-:Y:S05]  /*1530*/  @!P0 BRA `(.L_x_166) ;  /* 0x0000000400448947 */ /* 0x000fea0003800000 */
[----:B------:R-:W-:-:S13]  /*1540*/  ISETP.NE.AND P0, PT, R16, 0x1, PT ;  /* 0x000000011000780c */ /* 0x000fda0003f05270 */
[----:B------:R-:W-:Y:S05]  /*1550*/  @!P0 BRA `(.L_x_218) ;  /* 0x0000000000c88947 */ /* 0x000fea0003800000 */
[----:B------:R-:W0:Y:S01]  /*1560*/  LDCU.64 UR4, c[0x0][0x380] ;  /* 0x00007000ff0477ac */ /* 0x000e220008000a00 */
[----:B------:R-:W-:Y:S01]  /*1570*/  IMAD.IADD R13, R11, 0x1, R6 ;  /* 0x000000010b0d7824 */ /* 0x000fe200078e0206 */
[----:B------:R-:W-:Y:S04]  /*1580*/  BSSY.RECONVERGENT B2, `(.L_x_219) ;  /* 0x0000017000027945 */ /* 0x000fe80003800200 */
[C---:B------:R-:W-:Y:S02]  /*1590*/  ISETP.GE.AND P0, PT, R13.reuse, R8, PT ;  /* 0x000000080d00720c */ /* 0x040fe40003f06270 */
[----:B0-----:R-:W-:-:S04]  /*15a0*/  IADD3 R4, P1, PT, R13, UR4, RZ ;  /* 0x000000040d047c10 */ /* 0x001fc8000ff3e0ff */
[----:B------:R-:W-:-:S07]  /*15b0*/  LEA.HI.X.SX32 R5, R13, UR5, 0x1, P1 ;  /* 0x000000050d057c11 */ /* 0x000fce00088f0eff */
        /* <DEDUP_REMOVED lines=17> */
.L_x_222:
[----:B------:R-:W-:Y:S05]  /*16d0*/  BSYNC.RECONVERGENT B3 ;  /* 0x0000000000037941 */ /* 0x000fea0003800200 */
.L_x_221:
[----:B------:R-:W-:-:S07]  /*16e0*/  FADD R7, R7, R0 ;  /* 0x0000000007077221 */ /* 0x000fce0000000000 */
.L_x_220:
[----:B------:R-:W-:Y:S05]  /*16f0*/  BSYNC.RECONVERGENT B2 ;  /* 0x0000000000027941 */ /* 0x000fea0003800200 */
.L_x_219:
        /* <DEDUP_REMOVED lines=20> */
.L_x_226:
[----:B------:R-:W-:Y:S05]  /*1840*/  BSYNC.RECONVERGENT B3 ;  /* 0x0000000000037941 */ /* 0x000fea0003800200 */
.L_x_225:
[----:B------:R-:W-:-:S07]  /*1850*/  FADD R7, R7, R0 ;  /* 0x0000000007077221 */ /* 0x000fce0000000000 */
.L_x_224:
[----:B------:R-:W-:Y:S05]  /*1860*/  BSYNC.RECONVERGENT B2 ;  /* 0x0000000000027941 */ /* 0x000fea0003800200 */
.L_x_223:
[----:B------:R-:W-:-:S07]  /*1870*/  VIADD R6, R6, 0x2 ;  /* 0x0000000206067836 */ /* 0x000fce0000000000 */
.L_x_218:
[----:B------:R-:W-:-:S04]  /*1880*/  LOP3.LUT R0, R2, 0x1, RZ, 0xc0, !PT ;  /* 0x0000000102007812 */ /* 0x000fc800078ec0ff */
[----:B------:R-:W-:-:S13]  /*1890*/  ISETP.NE.U32.AND P0, PT, R0, 0x1, PT ;  /* 0x000000010000780c */ /* 0x000fda0003f05070 */
[----:B------:R-:W-:Y:S05]  /*18a0*/  @P0 BRA `(.L_x_166) ;  /* 0x0000000000680947 */ /* 0x000fea0003800000 */
[----:B------:R-:W-:Y:S01]  /*18b0*/  IADD3 R11, PT, PT, R11, R6, RZ ;  /* 0x000000060b0b7210 */ /* 0x000fe20007ffe0ff */
[----:B------:R-:W-:Y:S03]  /*18c0*/  BSSY.RECONVERGENT B2, `(.L_x_166) ;  /* 0x0000018000027945 */ /* 0x000fe60003800200 */
[----:B------:R-:W-:-:S13]  /*18d0*/  ISETP.GE.AND P0, PT, R11, R8, PT ;  /* 0x000000080b00720c */ /* 0x000fda0003f06270 */
[----:B------:R-:W-:Y:S05]  /*18e0*/  @P0 BRA `(.L_x_227) ;  /* 0x0000000000540947 */ /* 0x000fea0003800000 */
[----:B------:R-:W0:Y:S02]  /*18f0*/  LDCU.64 UR4, c[0x0][0x380] ;  /* 0x00007000ff0477ac */ /* 0x000e240008000a00 */
[----:B0-----:R-:W-:-:S04]  /*1900*/  IADD3 R4, P0, PT, R11, UR4, RZ ;  /* 0x000000040b047c10 */ /* 0x001fc8000ff1e0ff */
[----:B------:R-:W-:-:S05]  /*1910*/  LEA.HI.X.SX32 R5, R11, UR5, 0x1, P0 ;  /* 0x000000050b057c11 */ /* 0x000fca00080f0eff */
        /* <DEDUP_REMOVED lines=16> */
.L_x_229:
[----:B------:R-:W-:Y:S05]  /*1a20*/  BSYNC.RECONVERGENT B3 ;  /* 0x0000000000037941 */ /* 0x000fea0003800200 */
.L_x_228:
[----:B------:R-:W-:-:S07]  /*1a30*/  FADD R7, R7, R0 ;  /* 0x0000000007077221 */ /* 0x000fce0000000000 */
.L_x_227:
[----:B------:R-:W-:Y:S05]  /*1a40*/  BSYNC.RECONVERGENT B2 ;  /* 0x0000000000027941 */ /* 0x000fea0003800200 */
.L_x_166:
        /* <DEDUP_REMOVED lines=10> */
[----:B------:R-:W-:Y:S01]  /*1af0*/  IMAD.MOV.U32 R0, RZ, RZ, R7 ;  /* 0x000000ffff007224 */ /* 0x000fe200078e0007 */
[----:B------:R-:W-:Y:S02]  /*1b00*/  MOV R3, R4 ;  /* 0x0000000400037202 */ /* 0x000fe40000000f00 */
[----:B------:R-:W-:-:S07]  /*1b10*/  MOV R10, 0x1b30 ;  /* 0x00001b30000a7802 */ /* 0x000fce0000000f00 */
[----:B------:R-:W-:Y:S05]  /*1b20*/  CALL.REL.NOINC `($__internal_10_$__cuda_sm3x_div_rn_noftz_f32_slowpath) ;  /* 0x0000000000187944 */ /* 0x000fea0003c00000 */
[----:B------:R-:W-:-:S07]  /*1b30*/  IMAD.MOV.U32 R5, RZ, RZ, R0 ;  /* 0x000000ffff057224 */ /* 0x000fce00078e0000 */
.L_x_231:
[----:B------:R-:W-:Y:S05]  /*1b40*/  BSYNC.RECONVERGENT B2 ;  /* 0x0000000000027941 */ /* 0x000fea0003800200 */
.L_x_230:
[----:B------:R-:W0:Y:S02]  /*1b50*/  LDC.64 R2, c[0x0][0x388] ;  /* 0x0000e200ff027b82 */ /* 0x000e240000000a00 */
[----:B0-----:R-:W-:-:S05]  /*1b60*/  IMAD.WIDE R2, R9, 0x4, R2 ;  /* 0x0000000409027825 */ /* 0x001fca00078e0202 */
[----:B------:R-:W-:Y:S01]  /*1b70*/  STG.E desc[UR6][R2.64], R5 ;  /* 0x0000000502007986 */ /* 0x000fe2000c101906 */
[----:B------:R-:W-:Y:S05]  /*1b80*/  EXIT ;  /* 0x000000000000794d */ /* 0x000fea0003800000 */
        .weak           $__internal_10_$__cuda_sm3x_div_rn_noftz_f32_slowpath
        .type           $__internal_10_$__cuda_sm3x_div_rn_noftz_f32_slowpath,@function
        .size           $__internal_10_$__cuda_sm3x_div_rn_noftz_f32_slowpath,(.L_x_368 - $__internal_10_$__cuda_sm3x_div_rn_noftz_f32_slowpath)
$__internal_10_$__cuda_sm3x_div_rn_noftz_f32_slowpath:
        /* <DEDUP_REMOVED lines=29> */
[----:B------:R-:W-:Y:S01]  /*1d60*/  @P0 IMAD.MOV.U32 R14, RZ, RZ, RZ ;  /* 0x000000ffff0e0224 */ /* 0x000fe200078e00ff */
[----:B------:R-:W-:Y:S01]  /*1d70*/  @!P0 MOV R14, 0xffffffc0 ;  /* 0xffffffc0000e8802 */ /* 0x000fe20000000f00 */
[----:B------:R-:W-:Y:S01]  /*1d80*/  @!P0 FFMA R0, R0, 1.84467440737095516160e+19, RZ ;  /* 0x5f80000000008823 */ /* 0x000fe200000000ff */
[----:B------:R-:W-:-:S03]  /*1d90*/  @!P1 FFMA R3, R3, 1.84467440737095516160e+19, RZ ;  /* 0x5f80000003039823 */ /* 0x000fc600000000ff */
[----:B------:R-:W-:-:S07]  /*1da0*/  @!P1 VIADD R14, R14, 0x40 ;  /* 0x000000400e0e9836 */ /* 0x000fce0000000000 */
.L_x_233:
[----:B------:R-:W-:Y:S01]  /*1db0*/  LEA R18, R12, 0xc0800000, 0x17 ;  /* 0xc08000000c127811 */ /* 0x000fe200078eb8ff */
[----:B------:R-:W-:Y:S03]  /*1dc0*/  BSSY.RECONVERGENT B1, `(.L_x_238) ;  /* 0x0000036000017945 */ /* 0x000fe60003800200 */
[----:B------:R-:W-:Y:S01]  /*1dd0*/  IADD3 R19, PT, PT, -R18, R3, RZ ;  /* 0x0000000312137210 */ /* 0x000fe20007ffe1ff */
[----:B------:R-:W-:-:S03]  /*1de0*/  VIADD R3, R15, 0xffffff81 ;  /* 0xffffff810f037836 */ /* 0x000fc60000000000 */
[----:B------:R0:W1:Y:S01]  /*1df0*/  MUFU.RCP R18, R19 ;  /* 0x0000001300127308 */ /* 0x0000620000001000 */
[----:B------:R-:W-:Y:S01]  /*1e00*/  FADD.FTZ R17, -R19, -RZ ;  /* 0x800000ff13117221 */ /* 0x000fe20000010100 */
[C---:B------:R-:W-:Y:S01]  /*1e10*/  IMAD R0, R3.reuse, -0x800000, R0 ;  /* 0xff80000003007824 */ /* 0x040fe200078e0200 */
[----:B0-----:R-:W-:-:S04]  /*1e20*/  IADD3 R19, PT, PT, R3, 0x7f, -R12 ;  /* 0x0000007f03137810 */ /* 0x001fc80007ffe80c */
[----:B------:R-:W-:Y:S01]  /*1e30*/  IADD3 R19, PT, PT, R19, R14, RZ ;  /* 0x0000000e13137210 */ /* 0x000fe20007ffe0ff */
[----:B-1----:R-:W-:-:S04]  /*1e40*/  FFMA R15, R18, R17, 1 ;  /* 0x3f800000120f7423 */ /* 0x002fc80000000011 */
[----:B------:R-:W-:-:S04]  /*1e50*/  FFMA R15, R18, R15, R18 ;  /* 0x0000000f120f7223 */ /* 0x000fc80000000012 */
[----:B------:R-:W-:-:S04]  /*1e60*/  FFMA R18, R0, R15, RZ ;  /* 0x0000000f00127223 */ /* 0x000fc800000000ff */
[----:B------:R-:W-:-:S04]  /*1e70*/  FFMA R20, R17, R18, R0 ;  /* 0x0000001211147223 */ /* 0x000fc80000000000 */
[----:B------:R-:W-:-:S04]  /*1e80*/  FFMA R18, R15, R20, R18 ;  /* 0x000000140f127223 */ /* 0x000fc80000000012 */
[----:B------:R-:W-:-:S04]  /*1e90*/  FFMA R17, R17, R18, R0 ;  /* 0x0000001211117223 */ /* 0x000fc80000000000 */
[----:B------:R-:W-:-:S05]  /*1ea0*/  FFMA R0, R15, R17, R18 ;  /* 0x000000110f007223 */ /* 0x000fca0000000012 */
[----:B------:R-:W-:-:S04]  /*1eb0*/  SHF.R.U32.HI R3, RZ, 0x17, R0 ;  /* 0x00000017ff037819 */ /* 0x000fc80000011600 */
[----:B------:R-:W-:-:S05]  /*1ec0*/  LOP3.LUT R3, R3, 0xff, RZ, 0xc0, !PT ;  /* 0x000000ff03037812 */ /* 0x000fca00078ec0ff */
[----:B------:R-:W-:-:S05]  /*1ed0*/  IMAD.IADD R12, R3, 0x1, R19 ;  /* 0x00000001030c7824 */ /* 0x000fca00078e0213 */
        /* <DEDUP_REMOVED lines=10> */
[-CC-:B------:R-:W-:Y:S01]  /*1f80*/  FFMA.RZ R3, R15, R17.reuse, R18.reuse ;  /* 0x000000110f037223 */ /* 0x180fe2000000c012 */
[C---:B------:R-:W-:Y:S02]  /*1f90*/  ISETP.NE.AND P3, PT, R12.reuse, RZ, PT ;  /* 0x000000ff0c00720c */ /* 0x040fe40003f65270 */
[C---:B------:R-:W-:Y:S02]  /*1fa0*/  ISETP.NE.AND P1, PT, R12.reuse, RZ, PT ;  /* 0x000000ff0c00720c */ /* 0x040fe40003f25270 */
[----:B------:R-:W-:Y:S01]  /*1fb0*/  LOP3.LUT R14, R3, 0x7fffff, RZ, 0xc0, !PT ;  /* 0x007fffff030e7812 */ /* 0x000fe200078ec0ff */
[CCC-:B------:R-:W-:Y:S01]  /*1fc0*/  FFMA.RP R3, R15.reuse, R17.reuse, R18.reuse ;  /* 0x000000110f037223 */ /* 0x1c0fe20000008012 */
[----:B------:R-:W-:Y:S01]  /*1fd0*/  FFMA.RM R18, R15, R17, R18 ;  /* 0x000000110f127223 */ /* 0x000fe20000004012 */
[----:B------:R-:W-:Y:S01]  /*1fe0*/  VIADD R15, R12, 0x20 ;  /* 0x000000200c0f7836 */ /* 0x000fe20000000000 */
        /* <DEDUP_REMOVED lines=15> */
.L_x_240:
[----:B------:R-:W-:-:S04]  /*20e0*/  LOP3.LUT R0, R0, 0x80000000, RZ, 0xc0, !PT ;  /* 0x8000000000007812 */ /* 0x000fc800078ec0ff */
[----:B------:R-:W-:Y:S01]  /*20f0*/  LOP3.LUT R0, R0, 0x7f800000, RZ, 0xfc, !PT ;  /* 0x7f80000000007812 */ /* 0x000fe200078efcff */
[----:B------:R-:W-:Y:S06]  /*2100*/  BRA `(.L_x_241) ;  /* 0x0000000000047947 */ /* 0x000fec0003800000 */
.L_x_239:
[----:B------:R-:W-:-:S07]  /*2110*/  LEA R0, R19, R0, 0x17 ;  /* 0x0000000013007211 */ /* 0x000fce00078eb8ff */
.L_x_241:
[----:B------:R-:W-:Y:S05]  /*2120*/  BSYNC.RECONVERGENT B1 ;  /* 0x0000000000017941 */ /* 0x000fea0003800200 */
.L_x_238:
[----:B------:R-:W-:Y:S05]  /*2130*/  BRA `(.L_x_242) ;  /* 0x0000000000207947 */ /* 0x000fea0003800000 */
.L_x_237:
[----:B------:R-:W-:-:S04]  /*2140*/  LOP3.LUT R0, R3, 0x80000000, R0, 0x48, !PT ;  /* 0x8000000003007812 */ /* 0x000fc800078e4800 */
[----:B------:R-:W-:Y:S01]  /*2150*/  LOP3.LUT R0, R0, 0x7f800000, RZ, 0xfc, !PT ;  /* 0x7f80000000007812 */ /* 0x000fe200078efcff */
[----:B------:R-:W-:Y:S06]  /*2160*/  BRA `(.L_x_242) ;  /* 0x0000000000147947 */ /* 0x000fec0003800000 */
.L_x_236:
[----:B------:R-:W-:Y:S01]  /*2170*/  LOP3.LUT R0, R3, 0x80000000, R0, 0x48, !PT ;  /* 0x8000000003007812 */ /* 0x000fe200078e4800 */
[----:B------:R-:W-:Y:S06]  /*2180*/  BRA `(.L_x_242) ;  /* 0x00000000000c7947 */ /* 0x000fec0003800000 */
.L_x_235:
[----:B------:R-:W0:Y:S01]  /*2190*/  MUFU.RSQ R0, -QNAN ;  /* 0xffc0000000007908 */ /* 0x000e220000001400 */
[----:B------:R-:W-:Y:S05]  /*21a0*/  BRA `(.L_x_242) ;  /* 0x0000000000047947 */ /* 0x000fea0003800000 */
.L_x_234:
[----:B------:R-:W-:-:S07]  /*21b0*/  FADD.FTZ R0, R0, R3 ;  /* 0x0000000300007221 */ /* 0x000fce0000010000 */
.L_x_242:
[----:B------:R-:W-:Y:S05]  /*21c0*/  BSYNC.RECONVERGENT B0 ;  /* 0x0000000000007941 */ /* 0x000fea0003800200 */
.L_x_232:
[----:B------:R-:W-:Y:S02]  /*21d0*/  HFMA2 R15, -RZ, RZ, 0, 0 ;  /* 0x00000000ff0f7431 */ /* 0x000fe400000001ff */
[----:B------:R-:W-:-:S04]  /*21e0*/  IMAD.MOV.U32 R14, RZ, RZ, R10 ;  /* 0x000000ffff0e7224 */ /* 0x000fc800078e000a */
[----:B0-----:R-:W-:Y:S05]  /*21f0*/  RET.REL.NODEC R14 `(_ZN9cogniware10multimodal4cuda31extractVideoFrameFeaturesKernelEPKhPfiiii) ;  /* 0xffffffdc0e807950 */ /* 0x001fea0003c3ffff */
.L_x_243:
        /* <DEDUP_REMOVED lines=16> */
.L_x_368:


//--------------------- .text._ZN9cogniware10multimodal4cuda26extractAudioFeaturesKernelEPKfPfiii --------------------------
	.section	.text._ZN9cogniware10multimodal4cuda26extractAudioFeaturesKernelEPKfPfiii,"ax",@progbits
	.align	128
        .global         _ZN9cogniware10multimodal4cuda26extractAudioFeaturesKernelEPKfPfiii
        .type           _ZN9cogniware10multimodal4cuda26extractAudioFeaturesKernelEPKfPfiii,@function
        .size           _ZN9cogniware10multimodal4cuda26extractAudioFeaturesKernelEPKfPfiii,(.L_x_369 - _ZN9cogniware10multimodal4cuda26extractAudioFeaturesKernelEPKfPfiii)
        .other          _ZN9cogniware10multimodal4cuda26extractAudioFeaturesKernelEPKfPfiii,@"STO_CUDA_ENTRY STV_DEFAULT"
_ZN9cogniware10multimodal4cuda26extractAudioFeaturesKernelEPKfPfiii:
.text._ZN9cogniware10multimodal4cuda26extractAudioFeaturesKernelEPKfPfiii:
        /* <DEDUP_REMOVED lines=9> */
[----:B------:R-:W0:Y:S01]  /*0090*/  LDC.64 R6, c[0x0][0x390] ;  /* 0x0000e400ff067b82 */ /* 0x000e220000000a00 */
[----:B------:R-:W1:Y:S02]  /*00a0*/  LDCU.64 UR6, c[0x0][0x358] ;  /* 0x00006b00ff0677ac */ /* 0x000e640008000a00 */
[----:B------:R-:W2:Y:S08]  /*00b0*/  I2F.RP R3, R8 ;  /* 0x0000000800037306 */ /* 0x000eb00000209400 */
[----:B--2---:R-:W2:Y:S01]  /*00c0*/  MUFU.RCP R3, R3 ;  /* 0x0000000300037308 */ /* 0x004ea20000001000 */
[----:B0-----:R-:W-:-:S02]  /*00d0*/  IMAD R0, R7, R6, RZ ;  /* 0x0000000607007224 */ /* 0x001fc400078e02ff */
[----:B--2---:R-:W-:-:S03]  /*00e0*/  VIADD R4, R3, 0xffffffe ;  /* 0x0ffffffe03047836 */ /* 0x004fc60000000000 */
[----:B------:R-:W-:Y:S02]  /*00f0*/  IABS R3, R0 ;  /* 0x0000000000037213 */ /* 0x000fe40000000000 */
[----:B------:R0:W2:Y:S02]  /*0100*/  F2I.FTZ.U32.TRUNC.NTZ R5, R4 ;  /* 0x0000000400057305 */ /* 0x0000a4000021f000 */
[----:B0-----:R-:W-:Y:S02]  /*0110*/  IMAD.MOV.U32 R4, RZ, RZ, RZ ;  /* 0x000000ffff047224 */ /* 0x001fe400078e00ff */
[----:B--2---:R-:W-:-:S04]  /*0120*/  IMAD.MOV R11, RZ, RZ, -R5 ;  /* 0x000000ffff0b7224 */ /* 0x004fc800078e0a05 */
[----:B------:R-:W-:-:S04]  /*0130*/  IMAD R7, R11, R8, RZ ;  /* 0x000000080b077224 */ /* 0x000fc800078e02ff */
[----:B------:R-:W-:-:S06]  /*0140*/  IMAD.HI.U32 R5, R5, R7, R4 ;  /* 0x0000000705057227 */ /* 0x000fcc00078e0004 */
[----:B------:R-:W-:-:S04]  /*0150*/  IMAD.HI.U32 R7, R5, R3, RZ ;  /* 0x0000000305077227 */ /* 0x000fc800078e00ff */
[----:B------:R-:W-:-:S04]  /*0160*/  IMAD.MOV R5, RZ, RZ, -R7 ;  /* 0x000000ffff057224 */ /* 0x000fc800078e0a07 */
[----:B------:R-:W-:-:S05]  /*0170*/  IMAD R3, R8, R5, R3 ;  /* 0x0000000508037224 */ /* 0x000fca00078e0203 */
[----:B------:R-:W-:-:S13]  /*0180*/  ISETP.GT.U32.AND P1, PT, R8, R3, PT ;  /* 0x000000030800720c */ /* 0x000fda0003f24070 */
[-C--:B------:R-:W-:Y:S01]  /*0190*/  @!P1 IADD3 R3, PT, PT, R3, -R8.reuse, RZ ;  /* 0x8000000803039210 */ /* 0x080fe20007ffe0ff */
[----:B------:R-:W-:Y:S01]  /*01a0*/  @!P1 VIADD R7, R7, 0x1 ;  /* 0x0000000107079836 */ /* 0x000fe20000000000 */
[----:B------:R-:W-:Y:S02]  /*01b0*/  ISETP.NE.AND P1, PT, R9, RZ, PT ;  /* 0x000000ff0900720c */ /* 0x000fe40003f25270 */
[----:B------:R-:W-:Y:S02]  /*01c0*/  ISETP.GE.U32.AND P0, PT, R3, R8, PT ;  /* 0x000000080300720c */ /* 0x000fe40003f06070 */
[----:B------:R-:W-:-:S04]  /*01d0*/  LOP3.LUT R3, R0, R9, RZ, 0x3c, !PT ;  /* 0x0000000900037212 */ /* 0x000fc800078e3cff */
[----:B------:R-:W-:Y:S01]  /*01e0*/  ISETP.GE.AND P2, PT, R3, RZ, PT ;  /* 0x000000ff0300720c */ /* 0x000fe20003f46270 */
[----:B------:R-:W-:-:S06]  /*01f0*/  IMAD.MOV.U32 R3, RZ, RZ, RZ ;  /* 0x000000ffff037224 */ /* 0x000fcc00078e00ff */
[----:B------:R-:W-:-:S06]  /*0200*/  @P0 VIADD R7, R7, 0x1 ;  /* 0x0000000107070836 */ /* 0x000fcc0000000000 */
[----:B------:R-:W-:Y:S01]  /*0210*/  @!P2 IMAD.MOV R7, RZ, RZ, -R7 ;  /* 0x000000ffff07a224 */ /* 0x000fe200078e0a07 */
[----:B------:R-:W-:-:S04]  /*0220*/  @!P1 LOP3.LUT R7, RZ, R9, RZ, 0x33, !PT ;  /* 0x00000009ff079212 */ /* 0x000fc800078e33ff */
[----:B------:R-:W-:-:S13]  /*0230*/  ISETP.GE.AND P0, PT, R7, 0x1, PT ;  /* 0x000000010700780c */ /* 0x000fda0003f06270 */
[----:B-1----:R-:W-:Y:S05]  /*0240*/  @!P0 BRA `(.L_x_244) ;  /* 0x00000008006c8947 */ /* 0x002fea0003800000 */
[C---:B------:R-:W-:Y:S01]  /*0250*/  ISETP.GE.U32.AND P1, PT, R7.reuse, 0x10, PT ;  /* 0x000000100700780c */ /* 0x040fe20003f26070 */
[----:B------:R-:W-:Y:S01]  /*0260*/  HFMA2 R3, -RZ, RZ, 0, 0 ;  /* 0x00000000ff037431 */ /* 0x000fe200000001ff */
[----:B------:R-:W-:Y:S01]  /*0270*/  LOP3.LUT R19, R7, 0xf, RZ, 0xc0, !PT ;  /* 0x0000000f07137812 */ /* 0x000fe200078ec0ff */
[----:B------:R-:W-:Y:S02]  /*0280*/  IMAD R6, R2, R7, RZ ;  /* 0x0000000702067224 */ /* 0x000fe400078e02ff */
[----:B------:R-:W-:Y:S01]  /*0290*/  IMAD.MOV.U32 R11, RZ, RZ, RZ ;  /* 0x000000ffff0b7224 */ /* 0x000fe200078e00ff */
[----:B------:R-:W-:-:S07]  /*02a0*/  ISETP.NE.AND P0, PT, R19, RZ, PT ;  /* 0x000000ff1300720c */ /* 0x000fce0003f05270 */
[----:B------:R-:W-:Y:S06]  /*02b0*/  @!P1 BRA `(.L_x_245) ;  /* 0x0000000400209947 */ /* 0x000fec0003800000 */
[----:B------:R-:W0:Y:S01]  /*02c0*/  LDC.64 R4, c[0x0][0x380] ;  /* 0x0000e000ff047b82 */ /* 0x000e220000000a00 */
[----:B------:R-:W-:Y:S01]  /*02d0*/  LOP3.LUT R11, R7, 0x7ffffff0, RZ, 0xc0, !PT ;  /* 0x7ffffff0070b7812 */ /* 0x000fe200078ec0ff */
[----:B------:R-:W-:Y:S01]  /*02e0*/  IMAD.MOV.U32 R3, RZ, RZ, RZ ;  /* 0x000000ffff037224 */ /* 0x000fe200078e00ff */
[----:B------:R-:W-:-:S06]  /*02f0*/  UMOV UR4, URZ ;  /* 0x000000ff00047c82 */ /* 0x000fcc0008000000 */
.L_x_246:
[----:B------:R-:W-:-:S04]  /*0300*/  VIADD R13, R6, UR4 ;  /* 0x00000004060d7c36 */ /* 0x000fc80008000000 */
[C---:B------:R-:W-:Y:S01]  /*0310*/  VIADD R9, R13.reuse, 0x1 ;  /* 0x000000010d097836 */ /* 0x040fe20000000000 */
[CC--:B------:R-:W-:Y:S02]  /*0320*/  ISETP.GE.AND P5, PT, R13.reuse, R0.reuse, PT ;  /* 0x000000000d00720c */ /* 0x0c0fe40003fa6270 */
[----:B------:R-:W-:Y:S02]  /*0330*/  IADD3 R15, PT, PT, R13, 0x2, RZ ;  /* 0x000000020d0f7810 */ /* 0x000fe40007ffe0ff */
[-C--:B------:R-:W-:Y:S01]  /*0340*/  ISETP.GE.AND P4, PT, R9, R0.reuse, PT ;  /* 0x000000000900720c */ /* 0x080fe20003f86270 */
[----:B0-----:R-:W-:Y:S01]  /*0350*/  IMAD.WIDE R8, R13, 0x4, R4 ;  /* 0x000000040d087825 */ /* 0x001fe200078e0204 */
[----:B------:R-:W-:-:S03]  /*0360*/  ISETP.GE.AND P3, PT, R15, R0, PT ;  /* 0x000000000f00720c */ /* 0x000fc60003f66270 */
[----:B------:R-:W-:-:S04]  /*0370*/  VIADD R15, R13, 0x3 ;  /* 0x000000030d0f7836 */ /* 0x000fc80000000000 */
[----:B------:R-:W2:Y:S01]  /*0380*/  @!P5 LDG.E R10, desc[UR6][R8.64] ;  /* 0x00000006080ad981 */ /* 0x000ea2000c1e1900 */
[----:B------:R-:W-:-:S03]  /*0390*/  ISETP.GE.AND P1, PT, R15, R0, PT ;  /* 0x000000000f00720c */ /* 0x000fc60003f26270 */
[----:B------:R-:W3:Y:S04]  /*03a0*/  @!P4 LDG.E R12, desc[UR6][R8.64+0x4] ;  /* 0x00000406080cc981 */ /* 0x000ee8000c1e1900 */
[----:B------:R-:W4:Y:S06]  /*03b0*/  @!P3 LDG.E R14, desc[UR6][R8.64+0x8] ;  /* 0x00000806080eb981 */ /* 0x000f2c000c1e1900 */
[----:B------:R-:W5:Y:S01]  /*03c0*/  @!P1 LDG.E R16, desc[UR6][R8.64+0xc] ;  /* 0x00000c0608109981 */ /* 0x000f62000c1e1900 */
[----:B------:R-:W-:-:S05]  /*03d0*/  VIADD R15, R13, 0x4 ;  /* 0x000000040d0f7836 */ /* 0x000fca0000000000 */
[----:B------:R-:W-:Y:S01]  /*03e0*/  ISETP.GE.AND P2, PT, R15, R0, PT ;  /* 0x000000000f00720c */ /* 0x000fe20003f46270 */
[C---:B------:R-:W-:Y:S02]  /*03f0*/  VIADD R15, R13.reuse, 0x5 ;  /* 0x000000050d0f7836 */ /* 0x040fe40000000000 */
[----:B------:R-:W-:-:S03]  /*0400*/  VIADD R17, R13, 0x6 ;  /* 0x000000060d117836 */ /* 0x000fc60000000000 */
[-C--:B------:R-:W-:Y:S02]  /*0410*/  ISETP.GE.AND P6, PT, R15, R0.reuse, PT ;  /* 0x000000000f00720c */ /* 0x080fe40003fc6270 */
[----:B------:R-:W-:Y:S01]  /*0420*/  IADD3 R15, PT, PT, R13, 0x7, RZ ;  /* 0x000000070d0f7810 */ /* 0x000fe20007ffe0ff */
[----:B--2---:R-:W-:Y:S01]  /*0430*/  @!P5 FADD R3, R3, R10 ;  /* 0x0000000a0303d221 */ /* 0x004fe20000000000 */
[-C--:B------:R-:W-:Y:S01]  /*0440*/  ISETP.GE.AND P5, PT, R17, R0.reuse, PT ;  /* 0x000000001100720c */ /* 0x080fe20003fa6270 */
[----:B------:R-:W-:Y:S02]  /*0450*/  VIADD R17, R13, 0x8 ;  /* 0x000000080d117836 */ /* 0x000fe40000000000 */
[----:B------:R-:W2:Y:S01]  /*0460*/  @!P2 LDG.E R10, desc[UR6][R8.64+0x10] ;  /* 0x00001006080aa981 */ /* 0x000ea2000c1e1900 */
[----:B---3--:R-:W-:Y:S01]  /*0470*/  @!P4 FADD R3, R3, R12 ;  /* 0x0000000c0303c221 */ /* 0x008fe20000000000 */
[----:B------:R-:W-:Y:S01]  /*0480*/  ISETP.GE.AND P4, PT, R15, R0, PT ;  /* 0x000000000f00720c */ /* 0x000fe20003f86270 */
[----:B------:R-:W-:-:S03]  /*0490*/  VIADD R15, R13, 0x9 ;  /* 0x000000090d0f7836 */ /* 0x000fc60000000000 */
[----:B------:R-:W3:Y:S01]  /*04a0*/  @!P6 LDG.E R12, desc[UR6][R8.64+0x14] ;  /* 0x00001406080ce981 */ /* 0x000ee2000c1e1900 */
[----:B----4-:R-:W-:Y:S01]  /*04b0*/  @!P3 FADD R3, R3, R14 ;  /* 0x0000000e0303b221 */ /* 0x010fe20000000000 */
[----:B------:R-:W-:-:S03]  /*04c0*/  ISETP.GE.AND P3, PT, R17, R0, PT ;  /* 0x000000001100720c */ /* 0x000fc60003f66270 */
[----:B-----5:R-:W-:Y:S01]  /*04d0*/  @!P1 FADD R3, R3, R16 ;  /* 0x0000001003039221 */ /* 0x020fe20000000000 */
[----:B------:R-:W-:Y:S01]  /*04e0*/  ISETP.GE.AND P1, PT, R15, R0, PT ;  /* 0x000000000f00720c */ /* 0x000fe20003f26270 */
[----:B------:R-:W4:Y:S04]  /*04f0*/  @!P5 LDG.E R14, desc[UR6][R8.64+0x18] ;  /* 0x00001806080ed981 */ /* 0x000f28000c1e1900 */
[----:B------:R-:W5:Y:S04]  /*0500*/  @!P4 LDG.E R16, desc[UR6][R8.64+0x1c] ;  /* 0x00001c060810c981 */ /* 0x000f68000c1e1900 */
[----:B------:R-:W5:Y:S04]  /*0510*/  @!P3 LDG.E R18, desc[UR6][R8.64+0x20] ;  /* 0x000020060812b981 */ /* 0x000f68000c1e1900 */
[----:B------:R-:W5:Y:S01]  /*0520*/  @!P1 LDG.E R20, desc[UR6][R8.64+0x24] ;  /* 0x0000240608149981 */ /* 0x000f62000c1e1900 */
[C---:B------:R-:W-:Y:S01]  /*0530*/  VIADD R15, R13.reuse, 0xa ;  /* 0x0000000a0d0f7836 */ /* 0x040fe20000000000 */
[----:B------:R-:W-:Y:S01]  /*0540*/  IADD3 R17, PT, PT, R13, 0xc, RZ ;  /* 0x0000000c0d117810 */ /* 0x000fe20007ffe0ff */
[----:B--2---:R-:W-:-:S03]  /*0550*/  @!P2 FADD R3, R3, R10 ;  /* 0x0000000a0303a221 */ /* 0x004fc60000000000 */
[----:B------:R-:W-:Y:S01]  /*0560*/  ISETP.GE.AND P2, PT, R15, R0, PT ;  /* 0x000000000f00720c */ /* 0x000fe20003f46270 */
[----:B------:R-:W-:Y:S02]  /*0570*/  VIADD R15, R13, 0xb ;  /* 0x0000000b0d0f7836 */ /* 0x000fe40000000000 */
[----:B---3--:R-:W-:-:S03]  /*0580*/  @!P6 FADD R3, R3, R12 ;  /* 0x0000000c0303e221 */ /* 0x008fc60000000000 */
[-C--:B------:R-:W-:Y:S01]  /*0590*/  ISETP.GE.AND P6, PT, R15, R0.reuse, PT ;  /* 0x000000000f00720c */ /* 0x080fe20003fc6270 */
[----:B------:R-:W-:Y:S02]  /*05a0*/  VIADD R15, R13, 0xd ;  /* 0x0000000d0d0f7836 */ /* 0x000fe40000000000 */
[----:B----4-:R-:W-:Y:S01]  /*05b0*/  @!P5 FADD R3, R3, R14 ;  /* 0x0000000e0303d221 */ /* 0x010fe20000000000 */
[-C--:B------:R-:W-:Y:S01]  /*05c0*/  ISETP.GE.AND P5, PT, R17, R0.reuse, PT ;  /* 0x000000001100720c */ /* 0x080fe20003fa6270 */
[----:B------:R-:W-:Y:S02]  /*05d0*/  VIADD R17, R13, 0xe ;  /* 0x0000000e0d117836 */ /* 0x000fe40000000000 */
[----:B------:R-:W2:Y:S01]  /*05e0*/  @!P2 LDG.E R10, desc[UR6][R8.64+0x28] ;  /* 0x00002806080aa981 */ /* 0x000ea2000c1e1900 */
[----:B-----5:R-:W-:Y:S01]  /*05f0*/  @!P4 FADD R3, R3, R16 ;  /* 0x000000100303c221 */ /* 0x020fe20000000000 */
[----:B------:R-:W-:Y:S01]  /*0600*/  ISETP.GE.AND P4, PT, R15, R0, PT ;  /* 0x000000000f00720c */ /* 0x000fe20003f86270 */
[----:B------:R-:W-:-:S03]  /*0610*/  VIADD R13, R13, 0xf ;  /* 0x0000000f0d0d7836 */ /* 0x000fc60000000000 */
[----:B------:R-:W3:Y:S01]  /*0620*/  @!P6 LDG.E R12, desc[UR6][R8.64+0x2c] ;  /* 0x00002c06080ce981 */ /* 0x000ee2000c1e1900 */
[----:B------:R-:W-:Y:S01]  /*0630*/  @!P3 FADD R3, R3, R18 ;  /* 0x000000120303b221 */ /* 0x000fe20000000000 */
[----:B------:R-:W-:-:S03]  /*0640*/  ISETP.GE.AND P3, PT, R17, R0, PT ;  /* 0x000000001100720c */ /* 0x000fc60003f66270 */
[----:B------:R-:W-:Y:S01]  /*0650*/  @!P1 FADD R3, R3, R20 ;  /* 0x0000001403039221 */ /* 0x000fe20000000000 */
[----:B------:R-:W-:Y:S01]  /*0660*/  ISETP.GE.AND P1, PT, R13, R0, PT ;  /* 0x000000000d00720c */ /* 0x000fe20003f26270 */
[----:B------:R-:W4:Y:S04]  /*0670*/  @!P5 LDG.E R14, desc[UR6][R8.64+0x30] ;  /* 0x00003006080ed981 */ /* 0x000f28000c1e1900 */
[----:B------:R-:W5:Y:S04]  /*0680*/  @!P4 LDG.E R16, desc[UR6][R8.64+0x34] ;  /* 0x000034060810c981 */ /* 0x000f68000c1e1900 */
[----:B------:R-:W5:Y:S04]  /*0690*/  @!P3 LDG.E R18, desc[UR6][R8.64+0x38] ;  /* 0x000038060812b981 */ /* 0x000f68000c1e1900 */
[----:B------:R-:W5:Y:S01]  /*06a0*/  @!P1 LDG.E R20, desc[UR6][R8.64+0x3c] ;  /* 0x00003c0608149981 */ /* 0x000f62000c1e1900 */
[----:B------:R-:W-:Y:S01]  /*06b0*/  UIADD3 UR4, UPT, UPT, UR4, 0x10, URZ ;  /* 0x0000001004047890 */ /* 0x000fe2000fffe0ff */
[----:B--2---:R-:W-:-:S05]  /*06c0*/  @!P2 FADD R3, R3, R10 ;  /* 0x0000000a0303a221 */ /* 0x004fca0000000000 */
[----:B------:R-:W-:Y:S01]  /*06d0*/  ISETP.NE.AND P2, PT, R11, UR4, PT ;  /* 0x000000040b007c0c */ /* 0x000fe2000bf45270 */
[----:B---3--:R-:W-:-:S04]  /*06e0*/  @!P6 FADD R3, R3, R12 ;  /* 0x0000000c0303e221 */ /* 0x008fc80000000000 */
[----:B----4-:R-:W-:-:S04]  /*06f0*/  @!P5 FADD R3, R3, R14 ;  /* 0x0000000e0303d221 */ /* 0x010fc80000000000 */
[----:B-----5:R-:W-:-:S04]  /*0700*/  @!P4 FADD R3, R3, R16 ;  /* 0x000000100303c221 */ /* 0x020fc80000000000 */
[----:B------:R-:W-:-:S04]  /*0710*/  @!P3 FADD R3, R3, R18 ;  /* 0x000000120303b221 */ /* 0x000fc80000000000 */
[----:B------:R-:W-:Y:S01]  /*0720*/  @!P1 FADD R3, R3, R20 ;  /* 0x0000001403039221 */ /* 0x000fe20000000000 */
[----:B------:R-:W-:Y:S06]  /*0730*/  @P2 BRA `(.L_x_246) ;  /* 0xfffffff800f02947 */ /* 0x000fec000383ffff */
.L_x_245:
[----:B------:R-:W-:Y:S05]  /*0740*/  @!P0 BRA `(.L_x_244) ;  /* 0x00000004002c8947 */ /* 0x000fea0003800000 */
[----:B------:R-:W-:Y:S02]  /*0750*/  ISETP.GE.U32.AND P1, PT, R19, 0x8, PT ;  /* 0x000000081300780c */ /* 0x000fe40003f26070 */
[----:B------:R-:W-:-:S04]  /*0760*/  LOP3.LUT R17, R7, 0x7, RZ, 0xc0, !PT ;  /* 0x0000000707117812 */ /* 0x000fc800078ec0ff */
[----:B------:R-:W-:-:S07]  /*0770*/  ISETP.NE.AND P0, PT, R17, RZ, PT ;  /* 0x000000ff1100720c */ /* 0x000fce0003f05270 */
[----:B------:R-:W-:Y:S06]  /*0780*/  @!P1 BRA `(.L_x_247) ;  /* 0x00000000008c9947 */ /* 0x000fec0003800000 */
[----:B------:R-:W0:Y:S01]  /*0790*/  LDC.64 R4, c[0x0][0x380] ;  /* 0x0000e000ff047b82 */ /* 0x000e220000000a00 */
[----:B------:R-:W-:-:S05]  /*07a0*/  IMAD.IADD R15, R6, 0x1, R11 ;  /* 0x00000001060f7824 */ /* 0x000fca00078e020b */
[C---:B------:R-:W-:Y:S02]  /*07b0*/  ISETP.GE.AND P6, PT, R15.reuse, R0, PT ;  /* 0x000000000f00720c */ /* 0x040fe40003fc6270 */
[----:B------:R-:W-:-:S04]  /*07c0*/  IADD3 R9, PT, PT, R15, 0x1, RZ ;  /* 0x000000010f097810 */ /* 0x000fc80007ffe0ff */
[----:B------:R-:W-:Y:S01]  /*07d0*/  ISETP.GE.AND P1, PT, R9, R0, PT ;  /* 0x000000000900720c */ /* 0x000fe20003f26270 */
[----:B0-----:R-:W-:-:S06]  /*07e0*/  IMAD.WIDE R4, R15, 0x4, R4 ;  /* 0x000000040f047825 */ /* 0x001fcc00078e0204 */
[----:B------:R-:W2:Y:S06]  /*07f0*/  @!P6 LDG.E R8, desc[UR6][R4.64] ;  /* 0x000000060408e981 */ /* 0x000eac000c1e1900 */
[----:B------:R-:W3:Y:S01]  /*0800*/  @!P1 LDG.E R10, desc[UR6][R4.64+0x4] ;  /* 0x00000406040a9981 */ /* 0x000ee2000c1e1900 */
[C---:B------:R-:W-:Y:S02]  /*0810*/  VIADD R9, R15.reuse, 0x2 ;  /* 0x000000020f097836 */ /* 0x040fe40000000000 */
[----:B------:R-:W-:-:S03]  /*0820*/  VIADD R13, R15, 0x4 ;  /* 0x000000040f0d7836 */ /* 0x000fc60000000000 */
[-C--:B------:R-:W-:Y:S01]  /*0830*/  ISETP.GE.AND P2, PT, R9, R0.reuse, PT ;  /* 0x000000000900720c */ /* 0x080fe20003f46270 */
[----:B------:R-:W-:Y:S01]  /*0840*/  VIADD R9, R15, 0x3 ;  /* 0x000000030f097836 */ /* 0x000fe20000000000 */
[-C--:B------:R-:W-:Y:S02]  /*0850*/  ISETP.GE.AND P4, PT, R13, R0.reuse, PT ;  /* 0x000000000d00720c */ /* 0x080fe40003f86270 */
[----:B------:R-:W-:Y:S02]  /*0860*/  IADD3 R13, PT, PT, R15, 0x6, RZ ;  /* 0x000000060f0d7810 */ /* 0x000fe40007ffe0ff */
[----:B------:R-:W-:Y:S01]  /*0870*/  ISETP.GE.AND P3, PT, R9, R0, PT ;  /* 0x000000000900720c */ /* 0x000fe20003f66270 */
[----:B------:R-:W-:-:S05]  /*0880*/  VIADD R9, R15, 0x5 ;  /* 0x000000050f097836 */ /* 0x000fca0000000000 */
[----:B------:R-:W-:Y:S01]  /*0890*/  ISETP.GE.AND P5, PT, R9, R0, PT ;  /* 0x000000000900720c */ /* 0x000fe20003fa6270 */
[----:B------:R-:W4:Y:S01]  /*08a0*/  @!P2 LDG.E R12, desc[UR6][R4.64+0x8] ;  /* 0x00000806040ca981 */ /* 0x000f22000c1e1900 */
[----:B------:R-:W-:-:S11]  /*08b0*/  VIADD R9, R15, 0x7 ;  /* 0x000000070f097836 */ /* 0x000fd60000000000 */
[----:B------:R-:W5:Y:S01]  /*08c0*/  @!P5 LDG.E R14, desc[UR6][R4.64+0x14] ;  /* 0x00001406040ed981 */ /* 0x000f62000c1e1900 */
[----:B--2---:R-:W-:Y:S01]  /*08d0*/  @!P6 FADD R3, R3, R8 ;  /* 0x000000080303e221 */ /* 0x004fe20000000000 */
[-C--:B------:R-:W-:Y:S02]  /*08e0*/  ISETP.GE.AND P6, PT, R13, R0.reuse, PT ;  /* 0x000000000d00720c */ /* 0x080fe40003fc6270 */
[----:B------:R-:W2:Y:S01]  /*08f0*/  @!P3 LDG.E R8, desc[UR6][R4.64+0xc] ;  /* 0x00000c060408b981 */ /* 0x000ea2000c1e1900 */
[----:B---3--:R-:W-:Y:S01]  /*0900*/  @!P1 FADD R3, R3, R10 ;  /* 0x0000000a03039221 */ /* 0x008fe20000000000 */
[----:B------:R-:W-:Y:S02]  /*0910*/  ISETP.GE.AND P1, PT, R9, R0, PT ;  /* 0x000000000900720c */ /* 0x000fe40003f26270 */
[----:B------:R-:W3:Y:S07]  /*0920*/  @!P4 LDG.E R10, desc[UR6][R4.64+0x10] ;  /* 0x00001006040ac981 */ /* 0x000eee000c1e1900 */
[----:B------:R-:W5:Y:S04]  /*0930*/  @!P6 LDG.E R16, desc[UR6][R4.64+0x18] ;  /* 0x000018060410e981 */ /* 0x000f68000c1e1900 */
[----:B------:R-:W5:Y:S01]  /*0940*/  @!P1 LDG.E R18, desc[UR6][R4.64+0x1c] ;  /* 0x00001c0604129981 */ /* 0x000f62000c1e1900 */
[----:B----4-:R-:W-:Y:S01]  /*0950*/  @!P2 FADD R3, R3, R12 ;  /* 0x0000000c0303a221 */ /* 0x010fe20000000000 */
[----:B------:R-:W-:-:S03]  /*0960*/  VIADD R11, R11, 0x8 ;  /* 0x000000080b0b7836 */ /* 0x000fc60000000000 */
[----:B--2---:R-:W-:-:S04]  /*0970*/  @!P3 FADD R3, R3, R8 ;  /* 0x000000080303b221 */ /* 0x004fc80000000000 */
[----:B---3--:R-:W-:-:S04]  /*0980*/  @!P4 FADD R3, R3, R10 ;  /* 0x0000000a0303c221 */ /* 0x008fc80000000000 */
[----:B-----5:R-:W-:-:S04]  /*0990*/  @!P5 FADD R3, R3, R14 ;  /* 0x0000000e0303d221 */ /* 0x020fc80000000000 */
[----:B------:R-:W-:-:S04]  /*09a0*/  @!P6 FADD R3, R3, R16 ;  /* 0x000000100303e221 */ /* 0x000fc80000000000 */
[----:B------:R-:W-:-:S07]  /*09b0*/  @!P1 FADD R3, R3, R18 ;  /* 0x0000001203039221 */ /* 0x000fce0000000000 */
.L_x_247:
[----:B------:R-:W-:Y:S05]  /*09c0*/  @!P0 BRA `(.L_x_244) ;  /* 0x00000000008c8947 */ /* 0x000fea0003800000 */
[----:B------:R-:W-:Y:S02]  /*09d0*/  ISETP.GE.U32.AND P0, PT, R17, 0x4, PT ;  /* 0x000000041100780c */ /* 0x000fe40003f06070 */
[----:B------:R-:W-:-:S04]  /*09e0*/  LOP3.LUT R15, R7, 0x3, RZ, 0xc0, !PT ;  /* 0x00000003070f7812 */ /* 0x000fc800078ec0ff */
[----:B------:R-:W-:-:S07]  /*09f0*/  ISETP.NE.AND P4, PT, R15, RZ, PT ;  /* 0x000000ff0f00720c */ /* 0x000fce0003f85270 */
[----:B------:R-:W-:Y:S06]  /*0a00*/  @!P0 BRA `(.L_x_248) ;  /* 0x00000000004c8947 */ /* 0x000fec0003800000 */
[----:B------:R-:W0:Y:S01]  /*0a10*/  LDC.64 R4, c[0x0][0x380] ;  /* 0x0000e000ff047b82 */ /* 0x000e220000000a00 */
[----:B------:R-:W-:-:S04]  /*0a20*/  IMAD.IADD R17, R6, 0x1, R11 ;  /* 0x0000000106117824 */ /* 0x000fc800078e020b */
[C---:B------:R-:W-:Y:S01]  /*0a30*/  VIADD R9, R17.reuse, 0x1 ;  /* 0x0000000111097836 */ /* 0x040fe20000000000 */
[CC--:B------:R-:W-:Y:S02]  /*0a40*/  ISETP.GE.AND P0, PT, R17.reuse, R0.reuse, PT ;  /* 0x000000001100720c */ /* 0x0c0fe40003f06270 */
[----:B------:R-:W-:Y:S02]  /*0a50*/  IADD3 R13, PT, PT, R17, 0x2, RZ ;  /* 0x00000002110d7810 */ /* 0x000fe40007ffe0ff */
[-C--:B------:R-:W-:Y:S01]  /*0a60*/  ISETP.GE.AND P1, PT, R9, R0.reuse, PT ;  /* 0x000000000900720c */ /* 0x080fe20003f26270 */
[----:B------:R-:W-:Y:S01]  /*0a70*/  VIADD R9, R17, 0x3 ;  /* 0x0000000311097836 */ /* 0x000fe20000000000 */
[----:B------:R-:W-:-:S04]  /*0a80*/  ISETP.GE.AND P2, PT, R13, R0, PT ;  /* 0x000000000d00720c */ /* 0x000fc80003f46270 */
[----:B------:R-:W-:Y:S01]  /*0a90*/  ISETP.GE.AND P3, PT, R9, R0, PT ;  /* 0x000000000900720c */ /* 0x000fe20003f66270 */
[----:B0-----:R-:W-:-:S05]  /*0aa0*/  IMAD.WIDE R4, R17, 0x4, R4 ;  /* 0x0000000411047825 */ /* 0x001fca00078e0204 */
[----:B------:R-:W2:Y:S04]  /*0ab0*/  @!P0 LDG.E R8, desc[UR6][R4.64] ;  /* 0x0000000604088981 */ /* 0x000ea8000c1e1900 */
[----:B------:R-:W3:Y:S04]  /*0ac0*/  @!P1 LDG.E R10, desc[UR6][R4.64+0x4] ;  /* 0x00000406040a9981 */ /* 0x000ee8000c1e1900 */
[----:B------:R-:W4:Y:S04]  /*0ad0*/  @!P2 LDG.E R12, desc[UR6][R4.64+0x8] ;  /* 0x00000806040ca981 */ /* 0x000f28000c1e1900 */
[----:B------:R-:W5:Y:S01]  /*0ae0*/  @!P3 LDG.E R14, desc[UR6][R4.64+0xc] ;  /* 0x00000c06040eb981 */ /* 0x000f62000c1e1900 */
[----:B------:R-:W-:-:S02]  /*0af0*/  VIADD R11, R11, 0x4 ;  /* 0x000000040b0b7836 */ /* 0x000fc40000000000 */
[----:B--2---:R-:W-:-:S04]  /*0b00*/  @!P0 FADD R3, R3, R8 ;  /* 0x0000000803038221 */ /* 0x004fc80000000000 */
[----:B---3--:R-:W-:-:S04]  /*0b10*/  @!P1 FADD R3, R3, R10 ;  /* 0x0000000a03039221 */ /* 0x008fc80000000000 */
[----:B----4-:R-:W-:-:S04]  /*0b20*/  @!P2 FADD R3, R3, R12 ;  /* 0x0000000c0303a221 */ /* 0x010fc80000000000 */
[----:B-----5:R-:W-:-:S07]  /*0b30*/  @!P3 FADD R3, R3, R14 ;  /* 0x0000000e0303b221 */ /* 0x020fce0000000000 */
.L_x_248:
[----:B------:R-:W-:Y:S05]  /*0b40*/  @!P4 BRA `(.L_x_244) ;  /* 0x00000000002cc947 */ /* 0x000fea0003800000 */
[----:B------:R-:W-:Y:S02]  /*0b50*/  IMAD.IADD R11, R6, 0x1, R11 ;  /* 0x00000001060b7824 */ /* 0x000fe400078e020b */
[----:B------:R-:W-:-:S07]  /*0b60*/  IMAD.MOV R6, RZ, RZ, -R15 ;  /* 0x000000ffff067224 */ /* 0x000fce00078e0a0f */
.L_x_249:
[----:B------:R-:W-:-:S13]  /*0b70*/  ISETP.GE.AND P0, PT, R11, R0, PT ;  /* 0x000000000b00720c */ /* 0x000fda0003f06270 */
[----:B------:R-:W0:Y:S02]  /*0b80*/  @!P0 LDC.64 R4, c[0x0][0x380] ;  /* 0x0000e000ff048b82 */ /* 0x000e240000000a00 */
[----:B0-----:R-:W-:-:S06]  /*0b90*/  @!P0 IMAD.WIDE R4, R11, 0x4, R4 ;  /* 0x000000040b048825 */ /* 0x001fcc00078e0204 */
[----:B------:R-:W2:Y:S01]  /*0ba0*/  @!P0 LDG.E R4, desc[UR6][R4.64] ;  /* 0x0000000604048981 */ /* 0x000ea2000c1e1900 */
[----:B------:R-:W-:Y:S01]  /*0bb0*/  IADD3 R6, PT, PT, R6, 0x1, RZ ;  /* 0x0000000106067810 */ /* 0x000fe20007ffe0ff */
[----:B------:R-:W-:-:S03]  /*0bc0*/  VIADD R11, R11, 0x1 ;  /* 0x000000010b0b7836 */ /* 0x000fc60000000000 */
[----:B------:R-:W-:Y:S01]  /*0bd0*/  ISETP.NE.AND P1, PT, R6, RZ, PT ;  /* 0x000000ff0600720c */ /* 0x000fe20003f25270 */
[----:B--2---:R-:W-:-:S12]  /*0be0*/  @!P0 FADD R3, R3, R4 ;  /* 0x0000000403038221 */ /* 0x004fd80000000000 */
[----:B------:R-:W-:Y:S05]  /*0bf0*/  @P1 BRA `(.L_x_249) ;  /* 0xfffffffc00dc1947 */ /* 0x000fea000383ffff */
.L_x_244:
        /* <DEDUP_REMOVED lines=10> */
[----:B------:R-:W-:-:S07]  /*0ca0*/  MOV R4, 0xcc0 ;  /* 0x00000cc000047802 */ /* 0x000fce0000000f00 */
[----:B------:R-:W-:Y:S05]  /*0cb0*/  CALL.REL.NOINC `($__internal_11_$__cuda_sm3x_div_rn_noftz_f32_slowpath) ;  /* 0x0000000000187944 */ /* 0x000fea0003c00000 */
[----:B------:R-:W-:-:S07]  /*0cc0*/  IMAD.MOV.U32 R7, RZ, RZ, R0 ;  /* 0x000000ffff077224 */ /* 0x000fce00078e0000 */
.L_x_251:
[----:B------:R-:W-:Y:S05]  /*0cd0*/  BSYNC.RECONVERGENT B0 ;  /* 0x0000000000007941 */ /* 0x000fea0003800200 */
.L_x_250:
[----:B------:R-:W0:Y:S02]  /*0ce0*/  LDC.64 R4, c[0x0][0x388] ;  /* 0x0000e200ff047b82 */ /* 0x000e240000000a00 */
[----:B0-----:R-:W-:-:S05]  /*0cf0*/  IMAD.WIDE R2, R2, 0x4, R4 ;  /* 0x0000000402027825 */ /* 0x001fca00078e0204 */
[----:B------:R-:W-:Y:S01]  /*0d00*/  STG.E desc[UR6][R2.64], R7 ;  /* 0x0000000702007986 */ /* 0x000fe2000c101906 */
[----:B------:R-:W-:Y:S05]  /*0d10*/  EXIT ;  /* 0x000000000000794d */ /* 0x000fea0003800000 */
        .weak           $__internal_11_$__cuda_sm3x_div_rn_noftz_f32_slowpath
        .type           $__internal_11_$__cuda_sm3x_div_rn_noftz_f32_slowpath,@function
        .size           $__internal_11_$__cuda_sm3x_div_rn_noftz_f32_slowpath,(.L_x_369 - $__internal_11_$__cuda_sm3x_div_rn_noftz_f32_slowpath)
$__internal_11_$__cuda_sm3x_div_rn_noftz_f32_slowpath:
[----:B------:R-:W-:Y:S01]  /*0d20*/  SHF.R.U32.HI R5, RZ, 0x17, R6 ;  /* 0x00000017ff057819 */ /* 0x000fe20000011606 */
[----:B------:R-:W-:Y:S01]  /*0d30*/  BSSY.RECONVERGENT B1, `(.L_x_252) ;  /* 0x0000063000017945 */ /* 0x000fe20003800200 */
[----:B------:R-:W-:Y:S02]  /*0d40*/  SHF.R.U32.HI R0, RZ, 0x17, R3 ;  /* 0x00000017ff007819 */ /* 0x000fe40000011603 */
[----:B------:R-:W-:Y:S02]  /*0d50*/  LOP3.LUT R13, R5, 0xff, RZ, 0xc0, !PT ;  /* 0x000000ff050d7812 */ /* 0x000fe400078ec0ff */
[----:B------:R-:W-:-:S03]  /*0d60*/  LOP3.LUT R10, R0, 0xff, RZ, 0xc0, !PT ;  /* 0x000000ff000a7812 */ /* 0x000fc600078ec0ff */
[----:B------:R-:W-:Y:S02]  /*0d70*/  VIADD R8, R13, 0xffffffff ;  /* 0xffffffff0d087836 */ /* 0x000fe40000000000 */
[----:B------:R-:W-:-:S03]  /*0d80*/  VIADD R7, R10, 0xffffffff ;  /* 0xffffffff0a077836 */ /* 0x000fc60000000000 */
        /* <DEDUP_REMOVED lines=26> */
[----:B------:R-:W-:-:S03]  /*0f30*/  @!P1 FFMA R6, R0, 1.84467440737095516160e+19, RZ ;  /* 0x5f80000000069823 */ /* 0x000fc600000000ff */
[----:B------:R-:W-:-:S07]  /*0f40*/  @!P1 IADD3 R5, PT, PT, R5, 0x40, RZ ;  /* 0x0000004005059810 */ /* 0x000fce0007ffe0ff */
.L_x_253:
[----:B------:R-:W-:Y:S01]  /*0f50*/  LEA R7, R13, 0xc0800000, 0x17 ;  /* 0xc08000000d077811 */ /* 0x000fe200078eb8ff */
[----:B------:R-:W-:Y:S04]  /*0f60*/  BSSY.RECONVERGENT B2, `(.L_x_258) ;  /* 0x0000036000027945 */ /* 0x000fe80003800200 */
[----:B------:R-:W-:Y:S02]  /*0f70*/  IMAD.IADD R7, R6, 0x1, -R7 ;  /* 0x0000000106077824 */ /* 0x000fe400078e0a07 */
[----:B------:R-:W-:Y:S02]  /*0f80*/  VIADD R6, R10, 0xffffff81 ;  /* 0xffffff810a067836 */ /* 0x000fe40000000000 */
        /* <DEDUP_REMOVED lines=43> */
[----:B------:R-:W-:-:S04]  /*1240*/  LOP3.LUT R3, R3, R6, RZ, 0xc0, !PT ;  /* 0x0000000603037212 */ /* 0x000fc800078ec0ff */
[----:B------:R-:W-:-:S04]  /*1250*/  IADD3 R3, PT, PT, R8, R3, RZ ;  /* 0x0000000308037210 */ /* 0x000fc80007ffe0ff */
[----:B------:R-:W-:Y:S01]  /*1260*/  LOP3.LUT R0, R3, R0, RZ, 0xfc, !PT ;  /* 0x0000000003007212 */ /* 0x000fe200078efcff */
[----:B------:R-:W-:Y:S06]  /*1270*/  BRA `(.L_x_261) ;  /* 0x0000000000107947 */ /* 0x000fec0003800000 */
.L_x_260:
[----:B------:R-:W-:-:S04]  /*1280*/  LOP3.LUT R0, R0, 0x80000000, RZ, 0xc0, !PT ;  /* 0x8000000000007812 */ /* 0x000fc800078ec0ff */
[----:B------:R-:W-:Y:S01]  /*1290*/  LOP3.LUT R0, R0, 0x7f800000, RZ, 0xfc, !PT ;  /* 0x7f80000000007812 */ /* 0x000fe200078efcff */
[----:B------:R-:W-:Y:S06]  /*12a0*/  BRA `(.L_x_261) ;  /* 0x0000000000047947 */ /* 0x000fec0003800000 */
.L_x_259:
[----:B------:R-:W-:-:S07]  /*12b0*/  IMAD R0, R6, 0x800000, R0 ;  /* 0x0080000006007824 */ /* 0x000fce00078e0200 */
.L_x_261:
[----:B------:R-:W-:Y:S05]  /*12c0*/  BSYNC.RECONVERGENT B2 ;  /* 0x0000000000027941 */ /* 0x000fea0003800200 */
.L_x_258:
[----:B------:R-:W-:Y:S05]  /*12d0*/  BRA `(.L_x_262) ;  /* 0x0000000000207947 */ /* 0x000fea0003800000 */
.L_x_257:
[----:B------:R-:W-:-:S04]  /*12e0*/  LOP3.LUT R0, R6, 0x80000000, R3, 0x48, !PT ;  /* 0x8000000006007812 */ /* 0x000fc800078e4803 */
[----:B------:R-:W-:Y:S01]  /*12f0*/  LOP3.LUT R0, R0, 0x7f800000, RZ, 0xfc, !PT ;  /* 0x7f80000000007812 */ /* 0x000fe200078efcff */
[----:B------:R-:W-:Y:S06]  /*1300*/  BRA `(.L_x_262) ;  /* 0x0000000000147947 */ /* 0x000fec0003800000 */
.L_x_256:
[----:B------:R-:W-:Y:S01]  /*1310*/  LOP3.LUT R0, R6, 0x80000000, R3, 0x48, !PT ;  /* 0x8000000006007812 */ /* 0x000fe200078e4803 */
[----:B------:R-:W-:Y:S06]  /*1320*/  BRA `(.L_x_262) ;  /* 0x00000000000c7947 */ /* 0x000fec0003800000 */
.L_x_255:
[----:B------:R-:W0:Y:S01]  /*1330*/  MUFU.RSQ R0, -QNAN ;  /* 0xffc0000000007908 */ /* 0x000e220000001400 */
[----:B------:R-:W-:Y:S05]  /*1340*/  BRA `(.L_x_262) ;  /* 0x0000000000047947 */ /* 0x000fea0003800000 */
.L_x_254:
[----:B------:R-:W-:-:S07]  /*1350*/  FADD.FTZ R0, R3, R0 ;  /* 0x0000000003007221 */ /* 0x000fce0000010000 */
.L_x_262:
[----:B------:R-:W-:Y:S05]  /*1360*/  BSYNC.RECONVERGENT B1 ;  /* 0x0000000000017941 */ /* 0x000fea0003800200 */
.L_x_252:
[----:B------:R-:W-:-:S04]  /*1370*/  IMAD.MOV.U32 R5, RZ, RZ, 0x0 ;  /* 0x00000000ff057424 */ /* 0x000fc800078e00ff */
[----:B0-----:R-:W-:Y:S05]  /*1380*/  RET.REL.NODEC R4 `(_ZN9cogniware10multimodal4cuda26extractAudioFeaturesKernelEPKfPfiii) ;  /* 0xffffffec041c7950 */ /* 0x001fea0003c3ffff */
.L_x_263:
        /* <DEDUP_REMOVED lines=15> */
.L_x_369:


//--------------------- .text._ZN9cogniware10multimodal4cuda27extractMelSpectrogramKernelEPKfPfiii --------------------------
	.section	.text._ZN9cogniware10multimodal4cuda27extractMelSpectrogramKernelEPKfPfiii,"ax",@progbits
	.align	128
        .global         _ZN9cogniware10multimodal4cuda27extractMelSpectrogramKernelEPKfPfiii
        .type           _ZN9cogniware10multimodal4cuda27extractMelSpectrogramKernelEPKfPfiii,@function
        .size           _ZN9cogniware10multimodal4cuda27extractMelSpectrogramKernelEPKfPfiii,(.L_x_371 - _ZN9cogniware10multimodal4cuda27extractMelSpectrogramKernelEPKfPfiii)
        .other          _ZN9cogniware10multimodal4cuda27extractMelSpectrogramKernelEPKfPfiii,@"STO_CUDA_ENTRY STV_DEFAULT"
_ZN9cogniware10multimodal4cuda27extractMelSpectrogramKernelEPKfPfiii:
.text._ZN9cogniware10multimodal4cuda27extractMelSpectrogramKernelEPKfPfiii:
[----:B------:R-:W-:Y:S08]  /*0000*/  LDC R1, c[0x0][0x37c] ;  /* 0x0000df00ff017b82 */ /* 0x000ff00000000800 */
[----:B------:R-:W0:Y:S01]  /*0010*/  LDC R7, c[0x0][0x398] ;  /* 0x0000e600ff077b82 */ /* 0x000e220000000800 */
[----:B------:R-:W1:Y:S07]  /*0020*/  LDCU UR6, c[0x0][0x394] ;  /* 0x00007280ff0677ac */ /* 0x000e6e0008000800 */
[----:B------:R-:W2:Y:S08]  /*0030*/  LDC R8, c[0x0][0x390] ;  /* 0x0000e400ff087b82 */ /* 0x000eb00000000800 */
[----:B------:R-:W-:Y:S01]  /*0040*/  S2UR UR5, SR_CTAID.Y ;  /* 0x00000000000579c3 */ /* 0x000fe20000002600 */
[----:B0-----:R-:W-:-:S07]  /*0050*/  IABS R5, R7 ;  /* 0x0000000700057213 */ /* 0x001fce0000000000 */
[----:B------:R-:W0:Y:S01]  /*0060*/  S2UR UR4, SR_CTAID.X ;  /* 0x00000000000479c3 */ /* 0x000e220000002500 */
[----:B------:R-:W3:Y:S01]  /*0070*/  I2F.RP R4, R5 ;  /* 0x0000000500047306 */ /* 0x000ee20000209400 */
[----:B--2---:R-:W-:-:S07]  /*0080*/  IADD3 R0, PT, PT, R8, -0x1, R7 ;  /* 0xffffffff08007810 */ /* 0x004fce0007ffe007 */
[----:B---3--:R-:W2:Y:S02]  /*0090*/  MUFU.RCP R4, R4 ;  /* 0x0000000400047308 */ /* 0x008ea40000001000 */
[----:B--2---:R-:W-:Y:S01]  /*00a0*/  VIADD R2, R4, 0xffffffe ;  /* 0x0ffffffe04027836 */ /* 0x004fe20000000000 */
[----:B------:R-:W-:Y:S02]  /*00b0*/  IABS R4, R0 ;  /* 0x0000000000047213 */ /* 0x000fe40000000000 */
[----:B------:R-:W-:-:S03]  /*00c0*/  LOP3.LUT R0, R0, R7, RZ, 0x3c, !PT ;  /* 0x0000000700007212 */ /* 0x000fc600078e3cff */
[----:B------:R2:W3:Y:S01]  /*00d0*/  F2I.FTZ.U32.TRUNC.NTZ R3, R2 ;  /* 0x0000000200037305 */ /* 0x0004e2000021f000 */
[----:B------:R-:W-:Y:S01]  /*00e0*/  ISETP.GE.AND P1, PT, R0, RZ, PT ;  /* 0x000000ff0000720c */ /* 0x000fe20003f26270 */
[----:B--2---:R-:W-:Y:S02]  /*00f0*/  HFMA2 R2, -RZ, RZ, 0, 0 ;  /* 0x00000000ff027431 */ /* 0x004fe400000001ff */
[----:B---3--:R-:W-:-:S04]  /*0100*/  IMAD.MOV R6, RZ, RZ, -R3 ;  /* 0x000000ffff067224 */ /* 0x008fc800078e0a03 */
[----:B------:R-:W-:-:S04]  /*0110*/  IMAD R9, R6, R5, RZ ;  /* 0x0000000506097224 */ /* 0x000fc800078e02ff */
[----:B------:R-:W-:Y:S02]  /*0120*/  IMAD.HI.U32 R3, R3, R9, R2 ;  /* 0x0000000903037227 */ /* 0x000fe400078e0002 */
[----:B------:R-:W2:Y:S04]  /*0130*/  S2R R9, SR_TID.Y ;  /* 0x0000000000097919 */ /* 0x000ea80000002200 */
[----:B------:R-:W-:-:S04]  /*0140*/  IMAD.HI.U32 R3, R3, R4, RZ ;  /* 0x0000000403037227 */ /* 0x000fc800078e00ff */
[----:B------:R-:W-:-:S04]  /*0150*/  IMAD.MOV R6, RZ, RZ, -R3 ;  /* 0x000000ffff067224 */ /* 0x000fc800078e0a03 */
[C---:B------:R-:W-:Y:S02]  /*0160*/  IMAD R2, R5.reuse, R6, R4 ;  /* 0x0000000605027224 */ /* 0x040fe400078e0204 */
[----:B------:R-:W0:Y:S03]  /*0170*/  S2R R6, SR_TID.X ;  /* 0x0000000000067919 */ /* 0x000e260000002100 */
[----:B------:R-:W-:-:S13]  /*0180*/  ISETP.GT.U32.AND P2, PT, R5, R2, PT ;  /* 0x000000020500720c */ /* 0x000fda0003f44070 */
[----:B------:R-:W-:Y:S01]  /*0190*/  @!P2 IMAD.IADD R2, R2, 0x1, -R5 ;  /* 0x000000010202a824 */ /* 0x000fe200078e0a05 */
[----:B------:R-:W-:Y:S02]  /*01a0*/  @!P2 IADD3 R3, PT, PT, R3, 0x1, RZ ;  /* 0x000000010303a810 */ /* 0x000fe40007ffe0ff */
[----:B------:R-:W-:Y:S02]  /*01b0*/  ISETP.NE.AND P2, PT, R7, RZ, PT ;  /* 0x000000ff0700720c */ /* 0x000fe40003f45270 */
[----:B------:R-:W-:Y:S02]  /*01c0*/  ISETP.GE.U32.AND P0, PT, R2, R5, PT ;  /* 0x000000050200720c */ /* 0x000fe40003f06070 */
[----:B------:R-:W0:Y:S08]  /*01d0*/  LDC R5, c[0x0][0x360] ;  /* 0x0000d800ff057b82 */ /* 0x000e300000000800 */
[----:B------:R-:W2:Y:S03]  /*01e0*/  LDC R4, c[0x0][0x364] ;  /* 0x0000d900ff047b82 */ /* 0x000ea60000000800 */
[----:B------:R-:W-:-:S04]  /*01f0*/  @P0 VIADD R3, R3, 0x1 ;  /* 0x0000000103030836 */ /* 0x000fc80000000000 */
[----:B------:R-:W-:Y:S01]  /*0200*/  @!P1 IMAD.MOV R3, RZ, RZ, -R3 ;  /* 0x000000ffff039224 */ /* 0x000fe200078e0a03 */
[----:B------:R-:W-:Y:S01]  /*0210*/  @!P2 LOP3.LUT R3, RZ, R7, RZ, 0x33, !PT ;  /* 0x00000007ff03a212 */ /* 0x000fe200078e33ff */
[----:B0-----:R-:W-:Y:S02]  /*0220*/  IMAD R5, R5, UR4, R6 ;  /* 0x0000000405057c24 */ /* 0x001fe4000f8e0206 */
[----:B--2---:R-:W-:-:S05]  /*0230*/  IMAD R4, R4, UR5, R9 ;  /* 0x0000000504047c24 */ /* 0x004fca000f8e0209 */
[----:B------:R-:W-:-:S04]  /*0240*/  ISETP.GE.AND P0, PT, R4, R3, PT ;  /* 0x000000030400720c */ /* 0x000fc80003f06270 */
[----:B-1----:R-:W-:-:S13]  /*0250*/  ISETP.GE.OR P0, PT, R5, UR6, P0 ;  /* 0x0000000605007c0c */ /* 0x002fda0008706670 */
[----:B------:R-:W-:Y:S05]  /*0260*/  @P0 EXIT ;  /* 0x000000000000094d */ /* 0x000fea0003800000 */
[----:B------:R-:W-:Y:S01]  /*0270*/  IMAD R6, R4, R7, RZ ;  /* 0x0000000704067224 */ /* 0x000fe200078e02ff */
[----:B------:R-:W0:Y:S01]  /*0280*/  LDCU.64 UR4, c[0x0][0x358] ;  /* 0x00006b00ff0477ac */ /* 0x000e220008000a00 */
[----:B------:R-:W-:Y:S01]  /*0290*/  BSSY.RECONVERGENT B2, `(.L_x_264) ;  /* 0x0000082000027945 */ /* 0x000fe20003800200 */
[----:B------:R-:W-:Y:S02]  /*02a0*/  MOV R9, RZ ;  /* 0x000000ff00097202 */ /* 0x000fe40000000f00 */
[----:B------:R-:W-:-:S04]  /*02b0*/  ISETP.GE.AND P0, PT, R6, R8, PT ;  /* 0x000000080600720c */ /* 0x000fc80003f06270 */
[----:B------:R-:W-:-:S13]  /*02c0*/  ISETP.LT.OR P0, PT, R7, 0x1, P0 ;  /* 0x000000010700780c */ /* 0x000fda0000701670 */
[----:B0-----:R-:W-:Y:S05]  /*02d0*/  @P0 BRA `(.L_x_265) ;  /* 0x0000000400f40947 */ /* 0x001fea0003800000 */
[----:B------:R-:W-:Y:S01]  /*02e0*/  VIADD R3, R7, 0xffffffff ;  /* 0xffffffff07037836 */ /* 0x000fe20000000000 */
[----:B------:R-:W-:Y:S01]  /*02f0*/  LOP3.LUT R0, RZ, R6, RZ, 0x33, !PT ;  /* 0x00000006ff007212 */ /* 0x000fe200078e33ff */
[----:B------:R-:W-:Y:S01]  /*0300*/  BSSY.RECONVERGENT B1, `(.L_x_266) ;  /* 0x000006b000017945 */ /* 0x000fe20003800200 */
[----:B------:R-:W-:Y:S01]  /*0310*/  MOV R9, RZ ;  /* 0x000000ff00097202 */ /* 0x000fe20000000f00 */
[----:B------:R-:W-:Y:S01]  /*0320*/  IMAD.MOV.U32 R11, RZ, RZ, RZ ;  /* 0x000000ffff0b7224 */ /* 0x000fe200078e00ff */
[----:B------:R-:W-:-:S04]  /*0330*/  VIADDMNMX.U32 R0, R0, R8, R3, PT ;  /* 0x0000000800007246 */ /* 0x000fc80003800003 */
[C---:B------:R-:W-:Y:S01]  /*0340*/  ISETP.GE.U32.AND P0, PT, R0.reuse, 0x3, PT ;  /* 0x000000030000780c */ /* 0x040fe20003f06070 */
[----:B------:R-:W-:-:S05]  /*0350*/  VIADD R8, R0, 0x1 ;  /* 0x0000000100087836 */ /* 0x000fca0000000000 */
[----:B------:R-:W-:-:S07]  /*0360*/  LOP3.LUT R0, R8, 0x3, RZ, 0xc0, !PT ;  /* 0x0000000308007812 */ /* 0x000fce00078ec0ff */
[----:B------:R-:W-:Y:S05]  /*0370*/  @!P0 BRA `(.L_x_267) ;  /* 0x00000004008c8947 */ /* 0x000fea0003800000 */
[----:B------:R-:W0:Y:S01]  /*0380*/  LDC.64 R2, c[0x0][0x380] ;  /* 0x0000e000ff027b82 */ /* 0x000e220000000a00 */
[----:B------:R-:W-:Y:S01]  /*0390*/  LOP3.LUT R11, R8, 0xfffffffc, RZ, 0xc0, !PT ;  /* 0xfffffffc080b7812 */ /* 0x000fe200078ec0ff */
[----:B------:R-:W-:Y:S01]  /*03a0*/  BSSY.RELIABLE B0, `(.L_x_268) ;  /* 0x0000051000007945 */ /* 0x000fe20003800100 */
[----:B------:R-:W-:-:S03]  /*03b0*/  IMAD.MOV.U32 R9, RZ, RZ, RZ ;  /* 0x000000ffff097224 */ /* 0x000fc600078e00ff */
[----:B------:R-:W-:-:S05]  /*03c0*/  IMAD.MOV R8, RZ, RZ, -R11 ;  /* 0x000000ffff087224 */ /* 0x000fca00078e0a0b */
[----:B------:R-:W-:Y:S01]  /*03d0*/  ISETP.GE.AND P0, PT, R8, RZ, PT ;  /* 0x000000ff0800720c */ /* 0x000fe20003f06270 */
[----:B0-----:R-:W-:-:S03]  /*03e0*/  IMAD.WIDE.U32 R2, R6, 0x4, R2 ;  /* 0x0000000406027825 */ /* 0x001fc600078e0002 */
[----:B------:R-:W-:-:S04]  /*03f0*/  IADD3 R2, P1, PT, R2, 0x8, RZ ;  /* 0x0000000802027810 */ /* 0x000fc80007f3e0ff */
[----:B------:R-:W-:-:S05]  /*0400*/  IADD3.X R3, PT, PT, RZ, R3, RZ, P1, !PT ;  /* 0x00000003ff037210 */ /* 0x000fca0000ffe4ff */
[----:B------:R-:W-:Y:S05]  /*0410*/  @P0 BRA `(.L_x_269) ;  /* 0x0000000400240947 */ /* 0x000fea0003800000 */
[----:B------:R-:W-:Y:S01]  /*0420*/  IMAD.MOV R10, RZ, RZ, -R8 ;  /* 0x000000ffff0a7224 */ /* 0x000fe200078e0a08 */
[----:B------:R-:W-:Y:S01]  /*0430*/  BSSY.RECONVERGENT B3, `(.L_x_270) ;  /* 0x000002a000037945 */ /* 0x000fe20003800200 */
[----:B------:R-:W-:-:S03]  /*0440*/  PLOP3.LUT P0, PT, PT, PT, PT, 0x80, 0x8 ;  /* 0x000000000008781c */ /* 0x000fc60003f0f070 */
[----:B------:R-:W-:-:S13]  /*0450*/  ISETP.GT.AND P1, PT, R10, 0xc, PT ;  /* 0x0000000c0a00780c */ /* 0x000fda0003f24270 */
[----:B------:R-:W-:Y:S05]  /*0460*/  @!P1 BRA `(.L_x_271) ;  /* 0x0000000000989947 */ /* 0x000fea0003800000 */
[----:B------:R-:W-:-:S13]  /*0470*/  PLOP3.LUT P0, PT, PT, PT, PT, 0x8, 0x80 ;  /* 0x000000000080781c */ /* 0x000fda0003f0e170 */
.L_x_272:
        /* <DEDUP_REMOVED lines=16> */
[----:B------:R-:W-:-:S04]  /*0580*/  IADD3 R8, PT, PT, R8, 0x10, RZ ;  /* 0x0000001008087810 */ /* 0x000fc80007ffe0ff */
[----:B------:R-:W-:Y:S02]  /*0590*/  ISETP.GE.AND P1, PT, R8, -0xc, PT ;  /* 0xfffffff40800780c */ /* 0x000fe40003f26270 */
[----:B0-----:R-:W-:-:S05]  /*05a0*/  IADD3 R2, P2, PT, R2, 0x40, RZ ;  /* 0x0000004002027810 */ /* 0x001fca0007f5e0ff */
[----:B------:R-:W-:Y:S02]  /*05b0*/  IMAD.X R3, RZ, RZ, R3, P2 ;  /* 0x000000ffff037224 */ /* 0x000fe400010e0603 */
[----:B--2---:R-:W-:-:S04]  /*05c0*/  FFMA R9, R24, R24, R9 ;  /* 0x0000001818097223 */ /* 0x004fc80000000009 */
[----:B---3--:R-:W-:-:S04]  /*05d0*/  FFMA R9, R26, R26, R9 ;  /* 0x0000001a1a097223 */ /* 0x008fc80000000009 */
[----:B----4-:R-:W-:-:S04]  /*05e0*/  FFMA R9, R28, R28, R9 ;  /* 0x0000001c1c097223 */ /* 0x010fc80000000009 */
[----:B-----5:R-:W-:-:S04]  /*05f0*/  FFMA R9, R23, R23, R9 ;  /* 0x0000001717097223 */ /* 0x020fc80000000009 */
[----:B------:R-:W-:-:S04]  /*0600*/  FFMA R22, R22, R22, R9 ;  /* 0x0000001616167223 */ /* 0x000fc80000000009 */
        /* <DEDUP_REMOVED lines=10> */
[----:B------:R-:W-:Y:S01]  /*06b0*/  FFMA R9, R12, R12, R13 ;  /* 0x0000000c0c097223 */ /* 0x000fe2000000000d */
[----:B------:R-:W-:Y:S06]  /*06c0*/  @!P1 BRA `(.L_x_272) ;  /* 0xfffffffc006c9947 */ /* 0x000fec000383ffff */
.L_x_271:
[----:B------:R-:W-:Y:S05]  /*06d0*/  BSYNC.RECONVERGENT B3 ;  /* 0x0000000000037941 */ /* 0x000fea0003800200 */
.L_x_270:
[----:B------:R-:W-:Y:S01]  /*06e0*/  IMAD.MOV R10, RZ, RZ, -R8 ;  /* 0x000000ffff0a7224 */ /* 0x000fe200078e0a08 */
[----:B------:R-:W-:Y:S04]  /*06f0*/  BSSY.RECONVERGENT B3, `(.L_x_273) ;  /* 0x0000018000037945 */ /* 0x000fe80003800200 */
[----:B------:R-:W-:-:S13]  /*0700*/  ISETP.GT.AND P1, PT, R10, 0x4, PT ;  /* 0x000000040a00780c */ /* 0x000fda0003f24270 */
[----:B------:R-:W-:Y:S05]  /*0710*/  @!P1 BRA `(.L_x_274) ;  /* 0x0000000000549947 */ /* 0x000fea0003800000 */
        /* <DEDUP_REMOVED lines=8> */
[----:B------:R-:W-:Y:S01]  /*07a0*/  PLOP3.LUT P0, PT, PT, PT, PT, 0x8, 0x80 ;  /* 0x000000000080781c */ /* 0x000fe20003f0e170 */
[----:B------:R-:W-:-:S02]  /*07b0*/  VIADD R8, R8, 0x8 ;  /* 0x0000000808087836 */ /* 0x000fc40000000000 */
[----:B--2---:R-:W-:Y:S01]  /*07c0*/  FFMA R9, R10, R10, R9 ;  /* 0x0000000a0a097223 */ /* 0x004fe20000000009 */
[----:B------:R-:W-:-:S03]  /*07d0*/  IADD3 R10, P1, PT, R2, 0x20, RZ ;  /* 0x00000020020a7810 */ /* 0x000fc60007f3e0ff */
[----:B---3--:R-:W-:Y:S01]  /*07e0*/  FFMA R9, R12, R12, R9 ;  /* 0x0000000c0c097223 */ /* 0x008fe20000000009 */
[----:B0-----:R-:W-:Y:S01]  /*07f0*/  IADD3.X R3, PT, PT, RZ, R3, RZ, P1, !PT ;  /* 0x00000003ff037210 */ /* 0x001fe20000ffe4ff */
[----:B------:R-:W-:Y:S02]  /*0800*/  IMAD.MOV.U32 R2, RZ, RZ, R10 ;  /* 0x000000ffff027224 */ /* 0x000fe400078e000a */
[----:B----4-:R-:W-:-:S04]  /*0810*/  FFMA R9, R14, R14, R9 ;  /* 0x0000000e0e097223 */ /* 0x010fc80000000009 */
[----:B-----5:R-:W-:-:S04]  /*0820*/  FFMA R9, R16, R16, R9 ;  /* 0x0000001010097223 */ /* 0x020fc80000000009 */
[----:B------:R-:W-:-:S04]  /*0830*/  FFMA R9, R18, R18, R9 ;  /* 0x0000001212097223 */ /* 0x000fc80000000009 */
[----:B------:R-:W-:-:S04]  /*0840*/  FFMA R9, R20, R20, R9 ;  /* 0x0000001414097223 */ /* 0x000fc80000000009 */
[----:B------:R-:W-:-:S04]  /*0850*/  FFMA R9, R22, R22, R9 ;  /* 0x0000001616097223 */ /* 0x000fc80000000009 */
[----:B------:R-:W-:-:S07]  /*0860*/  FFMA R9, R24, R24, R9 ;  /* 0x0000001818097223 */ /* 0x000fce0000000009 */
.L_x_274:
[----:B------:R-:W-:Y:S05]  /*0870*/  BSYNC.RECONVERGENT B3 ;  /* 0x0000000000037941 */ /* 0x000fea0003800200 */
.L_x_273:
[----:B------:R-:W-:-:S13]  /*0880*/  ISETP.NE.OR P0, PT, R8, RZ, P0 ;  /* 0x000000ff0800720c */ /* 0x000fda0000705670 */
[----:B------:R-:W-:Y:S05]  /*0890*/  @!P0 BREAK.RELIABLE B0 ;  /* 0x0000000000008942 */ /* 0x000fea0003800100 */
[----:B------:R-:W-:Y:S05]  /*08a0*/  @!P0 BRA `(.L_x_267) ;  /* 0x0000000000408947 */ /* 0x000fea0003800000 */
.L_x_269:
[----:B------:R-:W-:Y:S05]  /*08b0*/  BSYNC.RELIABLE B0 ;  /* 0x0000000000007941 */ /* 0x000fea0003800100 */
.L_x_268:
[----:B------:R-:W2:Y:S04]  /*08c0*/  LDG.E R10, desc[UR4][R2.64+-0x8] ;  /* 0xfffff804020a7981 */ /* 0x000ea8000c1e1900 */
[----:B------:R-:W3:Y:S04]  /*08d0*/  LDG.E R12, desc[UR4][R2.64+-0x4] ;  /* 0xfffffc04020c7981 */ /* 0x000ee8000c1e1900 */
[----:B------:R-:W4:Y:S04]  /*08e0*/  LDG.E R14, desc[UR4][R2.64] ;  /* 0x00000004020e7981 */ /* 0x000f28000c1e1900 */
[----:B------:R0:W5:Y:S01]  /*08f0*/  LDG.E R16, desc[UR4][R2.64+0x4] ;  /* 0x0000040402107981 */ /* 0x000162000c1e1900 */
[----:B------:R-:W-:-:S04]  /*0900*/  IADD3 R8, PT, PT, R8, 0x4, RZ ;  /* 0x0000000408087810 */ /* 0x000fc80007ffe0ff */
[----:B------:R-:W-:Y:S01]  /*0910*/  ISETP.NE.AND P0, PT, R8, RZ, PT ;  /* 0x000000ff0800720c */ /* 0x000fe20003f05270 */
[----:B--2---:R-:W-:Y:S01]  /*0920*/  FFMA R9, R10, R10, R9 ;  /* 0x0000000a0a097223 */ /* 0x004fe20000000009 */
[----:B------:R-:W-:-:S03]  /*0930*/  IADD3 R10, P1, PT, R2, 0x10, RZ ;  /* 0x00000010020a7810 */ /* 0x000fc60007f3e0ff */
[----:B---3--:R-:W-:Y:S02]  /*0940*/  FFMA R9, R12, R12, R9 ;  /* 0x0000000c0c097223 */ /* 0x008fe40000000009 */
[----:B------:R-:W-:Y:S02]  /*0950*/  IMAD.X R13, RZ, RZ, R3, P1 ;  /* 0x000000ffff0d7224 */ /* 0x000fe400008e0603 */
[----:B----4-:R-:W-:Y:S01]  /*0960*/  FFMA R9, R14, R14, R9 ;  /* 0x0000000e0e097223 */ /* 0x010fe20000000009 */
[----:B0-----:R-:W-:Y:S02]  /*0970*/  IMAD.MOV.U32 R2, RZ, RZ, R10 ;  /* 0x000000ffff027224 */ /* 0x001fe400078e000a */
[----:B------:R-:W-:Y:S01]  /*0980*/  MOV R3, R13 ;  /* 0x0000000d00037202 */ /* 0x000fe20000000f00 */
[----:B-----5:R-:W-:Y:S01]  /*0990*/  FFMA R9, R16, R16, R9 ;  /* 0x0000001010097223 */ /* 0x020fe20000000009 */
[----:B------:R-:W-:Y:S06]  /*09a0*/  @P0 BRA `(.L_x_268) ;  /* 0xfffffffc00c40947 */ /* 0x000fec000383ffff */
.L_x_267:
[----:B------:R-:W-:Y:S05]  /*09b0*/  BSYNC.RECONVERGENT B1 ;  /* 0x0000000000017941 */ /* 0x000fea0003800200 */
.L_x_266:
[----:B------:R-:W-:-:S13]  /*09c0*/  ISETP.NE.AND P0, PT, R0, RZ, PT ;  /* 0x000000ff0000720c */ /* 0x000fda0003f05270 */
[----:B------:R-:W-:Y:S05]  /*09d0*/  @!P0 BRA `(.L_x_265) ;  /* 0x0000000000348947 */ /* 0x000fea0003800000 */
[----:B------:R-:W0:Y:S01]  /*09e0*/  LDC.64 R2, c[0x0][0x380] ;  /* 0x0000e000ff027b82 */ /* 0x000e220000000a00 */
[----:B------:R-:W-:Y:S02]  /*09f0*/  IMAD.IADD R11, R6, 0x1, R11 ;  /* 0x00000001060b7824 */ /* 0x000fe400078e020b */
[----:B------:R-:W-:Y:S02]  /*0a00*/  IMAD.MOV R0, RZ, RZ, -R0 ;  /* 0x000000ffff007224 */ /* 0x000fe400078e0a00 */
[----:B0-----:R-:W-:-:S03]  /*0a10*/  IMAD.WIDE.U32 R2, R11, 0x4, R2 ;  /* 0x000000040b027825 */ /* 0x001fc600078e0002 */
[----:B------:R-:W-:-:S07]  /*0a20*/  MOV R6, R2 ;  /* 0x0000000200067202 */ /* 0x000fce0000000f00 */
.L_x_275:
[----:B------:R-:W-:-:S06]  /*0a30*/  IMAD.MOV.U32 R2, RZ, RZ, R6 ;  /* 0x000000ffff027224 */ /* 0x000fcc00078e0006 */
[----:B------:R0:W2:Y:S01]  /*0a40*/  LDG.E R2, desc[UR4][R2.64] ;  /* 0x0000000402027981 */ /* 0x0000a2000c1e1900 */
[----:B------:R-:W-:Y:S01]  /*0a50*/  VIADD R0, R0, 0x1 ;  /* 0x0000000100007836 */ /* 0x000fe20000000000 */
[----:B------:R-:W-:-:S04]  /*0a60*/  IADD3 R6, P1, PT, R6, 0x4, RZ ;  /* 0x0000000406067810 */ /* 0x000fc80007f3e0ff */
[----:B------:R-:W-:Y:S02]  /*0a70*/  ISETP.NE.AND P0, PT, R0, RZ, PT ;  /* 0x000000ff0000720c */ /* 0x000fe40003f05270 */
[----:B0-----:R-:W-:Y:S01]  /*0a80*/  IADD3.X R3, PT, PT, RZ, R3, RZ, P1, !PT ;  /* 0x00000003ff037210 */ /* 0x001fe20000ffe4ff */
[----:B--2---:R-:W-:-:S10]  /*0a90*/  FFMA R9, R2, R2, R9 ;  /* 0x0000000202097223 */ /* 0x004fd40000000009 */
[----:B------:R-:W-:Y:S05]  /*0aa0*/  @P0 BRA `(.L_x_275) ;  /* 0xfffffffc00e00947 */ /* 0x000fea000383ffff */
.L_x_265:
[----:B------:R-:W-:Y:S05]  /*0ab0*/  BSYNC.RECONVERGENT B2 ;  /* 0x0000000000027941 */ /* 0x000fea0003800200 */
.L_x_264:
[----:B------:R-:W-:Y:S05]  /*0ac0*/  WARPSYNC.ALL ;  /* 0x0000000000007948 */ /* 0x000fea0003800000 */
        /* <DEDUP_REMOVED lines=11> */
[----:B------:R-:W-:-:S07]  /*0b80*/  MOV R2, 0xba0 ;  /* 0x00000ba000027802 */ /* 0x000fce0000000f00 */
[----:B------:R-:W-:Y:S05]  /*0b90*/  CALL.REL.NOINC `($__internal_13_$__cuda_sm3x_div_rn_noftz_f32_slowpath) ;  /* 0x0000000000ac7944 */ /* 0x000fea0003c00000 */
.L_x_277:
[----:B------:R-:W-:Y:S05]  /*0ba0*/  BSYNC.RECONVERGENT B0 ;  /* 0x0000000000007941 */ /* 0x000fea0003800200 */
.L_x_276:
[----:B------:R-:W-:Y:S01]  /*0bb0*/  VIADD R2, R0, 0xf3000000 ;  /* 0xf300000000027836 */ /* 0x000fe20000000000 */
[----:B------:R0:W1:Y:S01]  /*0bc0*/  MUFU.RSQ R3, R0 ;  /* 0x0000000000037308 */ /* 0x0000620000001400 */
[----:B------:R-:W-:Y:S03]  /*0bd0*/  BSSY.RECONVERGENT B0, `(.L_x_278) ;  /* 0x000000a000007945 */ /* 0x000fe60003800200 */
[----:B------:R-:W-:-:S13]  /*0be0*/  ISETP.GT.U32.AND P0, PT, R2, 0x727fffff, PT ;  /* 0x727fffff0200780c */ /* 0x000fda0003f04070 */
[----:B01----:R-:W-:Y:S05]  /*0bf0*/  @!P0 BRA `(.L_x_279) ;  /* 0x00000000000c8947 */ /* 0x003fea0003800000 */
[----:B------:R-:W-:-:S07]  /*0c00*/  MOV R9, 0xc20 ;  /* 0x00000c2000097802 */ /* 0x000fce0000000f00 */
[----:B------:R-:W-:Y:S05]  /*0c10*/  CALL.REL.NOINC `($__internal_12_$__cuda_sm20_sqrt_rn_f32_slowpath) ;  /* 0x0000000000307944 */ /* 0x000fea0003c00000 */
[----:B------:R-:W-:Y:S05]  /*0c20*/  BRA `(.L_x_280) ;  /* 0x0000000000107947 */ /* 0x000fea0003800000 */
.L_x_279:
[C---:B------:R-:W-:Y:S01]  /*0c30*/  FMUL.FTZ R7, R3.reuse, R0 ;  /* 0x0000000003077220 */ /* 0x040fe20000410000 */
[----:B------:R-:W-:-:S03]  /*0c40*/  FMUL.FTZ R2, R3, 0.5 ;  /* 0x3f00000003027820 */ /* 0x000fc60000410000 */
[----:B------:R-:W-:-:S04]  /*0c50*/  FFMA R0, -R7, R7, R0 ;  /* 0x0000000707007223 */ /* 0x000fc80000000100 */
[----:B------:R-:W-:-:S07]  /*0c60*/  FFMA R7, R0, R2, R7 ;  /* 0x0000000200077223 */ /* 0x000fce0000000007 */
.L_x_280:
[----:B------:R-:W-:Y:S05]  /*0c70*/  BSYNC.RECONVERGENT B0 ;  /* 0x0000000000007941 */ /* 0x000fea0003800200 */
.L_x_278:
[----:B------:R-:W0:Y:S01]  /*0c80*/  LDC.64 R2, c[0x0][0x388] ;  /* 0x0000e200ff027b82 */ /* 0x000e220000000a00 */
[----:B------:R-:W1:Y:S02]  /*0c90*/  LDCU UR6, c[0x0][0x394] ;  /* 0x00007280ff0677ac */ /* 0x000e640008000800 */
[----:B-1----:R-:W-:-:S04]  /*0ca0*/  IMAD R5, R4, UR6, R5 ;  /* 0x0000000604057c24 */ /* 0x002fc8000f8e0205 */
[----:B0-----:R-:W-:-:S05]  /*0cb0*/  IMAD.WIDE R2, R5, 0x4, R2 ;  /* 0x0000000405027825 */ /* 0x001fca00078e0202 */
[----:B------:R-:W-:Y:S01]  /*0cc0*/  STG.E desc[UR4][R2.64], R7 ;  /* 0x0000000702007986 */ /* 0x000fe2000c101904 */
[----:B------:R-:W-:Y:S05]  /*0cd0*/  EXIT ;  /* 0x000000000000794d */ /* 0x000fea0003800000 */
        .weak           $__internal_12_$__cuda_sm20_sqrt_rn_f32_slowpath
        .type           $__internal_12_$__cuda_sm20_sqrt_rn_f32_slowpath,@function
        .size           $__internal_12_$__cuda_sm20_sqrt_rn_f32_slowpath,($__internal_13_$__cuda_sm3x_div_rn_noftz_f32_slowpath - $__internal_12_$__cuda_sm20_sqrt_rn_f32_slowpath)
$__internal_12_$__cuda_sm20_sqrt_rn_f32_slowpath:
        /* <DEDUP_REMOVED lines=14> */
[----:B------:R-:W-:Y:S02]  /*0dc0*/  @!P0 IMAD.MOV.U32 R2, RZ, RZ, R0 ;  /* 0x000000ffff028224 */ /* 0x000fe400078e0000 */
[----:B------:R-:W-:-:S04]  /*0dd0*/  @P0 FADD.FTZ R7, -R6, -RZ ;  /* 0x800000ff06070221 */ /* 0x000fc80000010100 */
[----:B------:R-:W-:-:S04]  /*0de0*/  @P0 FFMA R7, R6, R7, R3 ;  /* 0x0000000706070223 */ /* 0x000fc80000000003 */
[----:B------:R-:W-:-:S04]  /*0df0*/  @P0 FFMA R7, R7, R8, R6 ;  /* 0x0000000807070223 */ /* 0x000fc80000000006 */
[----:B------:R-:W-:-:S07]  /*0e00*/  @P0 FMUL.FTZ R2, R7, 2.3283064365386962891e-10 ;  /* 0x2f80000007020820 */ /* 0x000fce0000410000 */
.L_x_281:
[----:B------:R-:W-:Y:S01]  /*0e10*/  MOV R7, R2 ;  /* 0x0000000200077202 */ /* 0x000fe20000000f00 */
[----:B------:R-:W-:Y:S02]  /*0e20*/  IMAD.MOV.U32 R2, RZ, RZ, R9 ;  /* 0x000000ffff027224 */ /* 0x000fe400078e0009 */
[----:B------:R-:W-:-:S04]  /*0e30*/  IMAD.MOV.U32 R3, RZ, RZ, 0x0 ;  /* 0x00000000ff037424 */ /* 0x000fc800078e00ff */
[----:B------:R-:W-:Y:S05]  /*0e40*/  RET.REL.NODEC R2 `(_ZN9cogniware10multimodal4cuda27extractMelSpectrogramKernelEPKfPfiii) ;  /* 0xfffffff0026c7950 */ /* 0x000fea0003c3ffff */
        .weak           $__internal_13_$__cuda_sm3x_div_rn_noftz_f32_slowpath
        .type           $__internal_13_$__cuda_sm3x_div_rn_noftz_f32_slowpath,@function
        .size           $__internal_13_$__cuda_sm3x_div_rn_noftz_f32_slowpath,(.L_x_371 - $__internal_13_$__cuda_sm3x_div_rn_noftz_f32_slowpath)
$__internal_13_$__cuda_sm3x_div_rn_noftz_f32_slowpath:
        /* <DEDUP_REMOVED lines=9> */
[----:B------:R-:W-:Y:S01]  /*0ee0*/  @!P0 IMAD.MOV.U32 R8, RZ, RZ, RZ ;  /* 0x000000ffff088224 */ /* 0x000fe200078e00ff */
        /* <DEDUP_REMOVED lines=25> */
.L_x_283:
        /* <DEDUP_REMOVED lines=35> */
[----:B------:R-:W-:Y:S01]  /*12b0*/  ISETP.NE.AND P1, PT, R9, RZ, PT ;  /* 0x000000ff0900720c */ /* 0x000fe20003f25270 */
[----:B------:R-:W-:Y:S01]  /*12c0*/  IMAD.MOV R9, RZ, RZ, -R9 ;  /* 0x000000ffff097224 */ /* 0x000fe200078e0a09 */
[----:B------:R-:W-:Y:S02]  /*12d0*/  LOP3.LUT R7, R7, 0x800000, RZ, 0xfc, !PT ;  /* 0x0080000007077812 */ /* 0x000fe400078efcff */
        /* <DEDUP_REMOVED lines=13> */
.L_x_290:
[----:B------:R-:W-:-:S04]  /*13b0*/  LOP3.LUT R0, R0, 0x80000000, RZ, 0xc0, !PT ;  /* 0x8000000000007812 */ /* 0x000fc800078ec0ff */
[----:B------:R-:W-:Y:S01]  /*13c0*/  LOP3.LUT R0, R0, 0x7f800000, RZ, 0xfc, !PT ;  /* 0x7f80000000007812 */ /* 0x000fe200078efcff */
[----:B------:R-:W-:Y:S06]  /*13d0*/  BRA `(.L_x_291) ;  /* 0x0000000000047947 */ /* 0x000fec0003800000 */
.L_x_289:
[----:B------:R-:W-:-:S07]  /*13e0*/  IMAD R0, R7, 0x800000, R0 ;  /* 0x0080000007007824 */ /* 0x000fce00078e0200 */
.L_x_291:
[----:B------:R-:W-:Y:S05]  /*13f0*/  BSYNC.RECONVERGENT B2 ;  /* 0x0000000000027941 */ /* 0x000fea0003800200 */
.L_x_288:
[----:B------:R-:W-:Y:S05]  /*1400*/  BRA `(.L_x_292) ;  /* 0x0000000000207947 */ /* 0x000fea0003800000 */
.L_x_287:
[----:B------:R-:W-:-:S04]  /*1410*/  LOP3.LUT R0, R6, 0x80000000, R3, 0x48, !PT ;  /* 0x8000000006007812 */ /* 0x000fc800078e4803 */
[----:B------:R-:W-:Y:S01]  /*1420*/  LOP3.LUT R0, R0, 0x7f800000, RZ, 0xfc, !PT ;  /* 0x7f80000000007812 */ /* 0x000fe200078efcff */
[----:B------:R-:W-:Y:S06]  /*1430*/  BRA `(.L_x_292) ;  /* 0x0000000000147947 */ /* 0x000fec0003800000 */
.L_x_286:
[----:B------:R-:W-:Y:S01]  /*1440*/  LOP3.LUT R0, R6, 0x80000000, R3, 0x48, !PT ;  /* 0x8000000006007812 */ /* 0x000fe200078e4803 */
[----:B------:R-:W-:Y:S06]  /*1450*/  BRA `(.L_x_292) ;  /* 0x00000000000c7947 */ /* 0x000fec0003800000 */
.L_x_285:
[----:B------:R-:W0:Y:S01]  /*1460*/  MUFU.RSQ R0, -QNAN ;  /* 0xffc0000000007908 */ /* 0x000e220000001400 */
[----:B------:R-:W-:Y:S05]  /*1470*/  BRA `(.L_x_292) ;  /* 0x0000000000047947 */ /* 0x000fea0003800000 */
.L_x_284:
[----:B------:R-:W-:-:S07]  /*1480*/  FADD.FTZ R0, R3, R0 ;  /* 0x0000000003007221 */ /* 0x000fce0000010000 */
.L_x_292:
[----:B------:R-:W-:Y:S05]  /*1490*/  BSYNC.RECONVERGENT B1 ;  /* 0x0000000000017941 */ /* 0x000fea0003800200 */
.L_x_282:
[----:B------:R-:W-:-:S04]  /*14a0*/  HFMA2 R3, -RZ, RZ, 0, 0 ;  /* 0x00000000ff037431 */ /* 0x000fc800000001ff */
[----:B0-----:R-:W-:Y:S05]  /*14b0*/  RET.REL.NODEC R2 `(_ZN9cogniware10multimodal4cuda27extractMelSpectrogramKernelEPKfPfiii) ;  /* 0xffffffe802d07950 */ /* 0x001fea0003c3ffff */
.L_x_293:
        /* <DEDUP_REMOVED lines=12> */
.L_x_371:


//--------------------- .text._ZN9cogniware10multimodal4cuda20normalizeAudioKernelEPKfPfi --------------------------
	.section	.text._ZN9cogniware10multimodal4cuda20normalizeAudioKernelEPKfPfi,"ax",@progbits
	.align	128
        .global         _ZN9cogniware10multimodal4cuda20normalizeAudioKernelEPKfPfi
        .type           _ZN9cogniware10multimodal4cuda20normalizeAudioKernelEPKfPfi,@function
        .size           _ZN9cogniware10multimodal4cuda20normalizeAudioKernelEPKfPfi,(.L_x_389 - _ZN9cogniware10multimodal4cuda20normalizeAudioKernelEPKfPfi)
        .other          _ZN9cogniware10multimodal4cuda20normalizeAudioKernelEPKfPfi,@"STO_CUDA_ENTRY STV_DEFAULT"
_ZN9cogniware10multimodal4cuda20normalizeAudioKernelEPKfPfi:
.text._ZN9cogniware10multimodal4cuda20normalizeAudioKernelEPKfPfi:
        /* <DEDUP_REMOVED lines=9> */
[----:B------:R-:W1:Y:S07]  /*0090*/  LDCU.64 UR4, c[0x0][0x358] ;  /* 0x00006b00ff0477ac */ /* 0x000e6e0008000a00 */
[----:B------:R-:W2:Y:S01]  /*00a0*/  LDC.64 R4, c[0x0][0x388] ;  /* 0x0000e200ff047b82 */ /* 0x000ea20000000a00 */
[----:B0-----:R-:W-:-:S06]  /*00b0*/  IMAD.WIDE R2, R7, 0x4, R2 ;  /* 0x0000000407027825 */ /* 0x001fcc00078e0202 */
[----:B-1----:R-:W3:Y:S01]  /*00c0*/  LDG.E R2, desc[UR4][R2.64] ;  /* 0x0000000402027981 */ /* 0x002ee2000c1e1900 */
[----:B--2---:R-:W-:Y:S01]  /*00d0*/  IMAD.WIDE R4, R7, 0x4, R4 ;  /* 0x0000000407047825 */ /* 0x004fe200078e0204 */
[----:B---3--:R-:W-:-:S04]  /*00e0*/  FMNMX R0, R2, 1, PT ;  /* 0x3f80000002007809 */ /* 0x008fc80003800000 */
[----:B------:R-:W-:-:S05]  /*00f0*/  FMNMX R7, R0, -1, !PT ;  /* 0xbf80000000077809 */ /* 0x000fca0007800000 */
[----:B------:R-:W-:Y:S01]  /*0100*/  STG.E desc[UR4][R4.64], R7 ;  /* 0x0000000704007986 */ /* 0x000fe2000c101904 */
[----:B------:R-:W-:Y:S05]  /*0110*/  EXIT ;  /* 0x000000000000794d */ /* 0x000fea0003800000 */
.L_x_294:
        /* <DEDUP_REMOVED lines=14> */
.L_x_389:


//--------------------- .text._ZN9cogniware10multimodal4cuda19resampleAudioKernelEPKfPfii --------------------------
	.section	.text._ZN9cogniware10multimodal4cuda19resampleAudioKernelEPKfPfii,"ax",@progbits
	.align	128
        .global         _ZN9cogniware10multimodal4cuda19resampleAudioKernelEPKfPfii
        .type           _ZN9cogniware10multimodal4cuda19resampleAudioKernelEPKfPfii,@function
        .size           _ZN9cogniware10multimodal4cuda19resampleAudioKernelEPKfPfii,(.L_x_372 - _ZN9cogniware10multimodal4cuda19resampleAudioKernelEPKfPfii)
        .other          _ZN9cogniware10multimodal4cuda19resampleAudioKernelEPKfPfii,@"STO_CUDA_ENTRY STV_DEFAULT"
_ZN9cogniware10multimodal4cuda19resampleAudioKernelEPKfPfii:
.text._ZN9cogniware10multimodal4cuda19resampleAudioKernelEPKfPfii:
        /* <DEDUP_REMOVED lines=9> */
[----:B------:R-:W-:-:S04]  /*0090*/  I2FP.F32.S32 R3, UR5 ;  /* 0x0000000500037c45 */ /* 0x000fc80008201400 */
[----:B------:R-:W1:Y:S01]  /*00a0*/  MUFU.RCP R4, R3 ;  /* 0x0000000300047308 */ /* 0x000e620000001000 */
[----:B0-----:R-:W-:-:S07]  /*00b0*/  I2FP.F32.S32 R0, UR4 ;  /* 0x0000000400007c45 */ /* 0x001fce0008201400 */
[----:B------:R-:W0:Y:S01]  /*00c0*/  FCHK P0, R0, R3 ;  /* 0x0000000300007302 */ /* 0x000e220000000000 */
[----:B-1----:R-:W-:-:S04]  /*00d0*/  FFMA R5, -R3, R4, 1 ;  /* 0x3f80000003057423 */ /* 0x002fc80000000104 */
[----:B------:R-:W-:-:S04]  /*00e0*/  FFMA R5, R4, R5, R4 ;  /* 0x0000000504057223 */ /* 0x000fc80000000004 */
[----:B------:R-:W-:-:S04]  /*00f0*/  FFMA R4, R0, R5, RZ ;  /* 0x0000000500047223 */ /* 0x000fc800000000ff */
[----:B------:R-:W-:-:S04]  /*0100*/  FFMA R6, -R3, R4, R0 ;  /* 0x0000000403067223 */ /* 0x000fc80000000100 */
[----:B------:R-:W-:Y:S01]  /*0110*/  FFMA R4, R5, R6, R4 ;  /* 0x0000000605047223 */ /* 0x000fe20000000004 */
[----:B0-----:R-:W-:Y:S06]  /*0120*/  @!P0 BRA `(.L_x_295) ;  /* 0x00000000000c8947 */ /* 0x001fec0003800000 */
[----:B------:R-:W-:-:S07]  /*0130*/  MOV R4, 0x150 ;  /* 0x0000015000047802 */ /* 0x000fce0000000f00 */
[----:B------:R-:W-:Y:S05]  /*0140*/  CALL.REL.NOINC `($__internal_14_$__cuda_sm3x_div_rn_noftz_f32_slowpath) ;  /* 0x00000000003c7944 */ /* 0x000fea0003c00000 */
[----:B------:R-:W-:-:S07]  /*0150*/  IMAD.MOV.U32 R4, RZ, RZ, R0 ;  /* 0x000000ffff047224 */ /* 0x000fce00078e0000 */
.L_x_295:
[----:B------:R-:W-:Y:S01]  /*0160*/  I2FP.F32.S32 R3, R2 ;  /* 0x0000000200037245 */ /* 0x000fe20000201400 */
[----:B------:R-:W0:Y:S04]  /*0170*/  LDCU UR4, c[0x0][0x390] ;  /* 0x00007200ff0477ac */ /* 0x000e280008000800 */
[----:B------:R-:W-:-:S06]  /*0180*/  FMUL R3, R3, R4 ;  /* 0x0000000403037220 */ /* 0x000fcc0000400000 */
[----:B------:R-:W0:Y:S02]  /*0190*/  F2I.TRUNC.NTZ R3, R3 ;  /* 0x0000000300037305 */ /* 0x000e24000020f100 */
[----:B0-----:R-:W-:-:S13]  /*01a0*/  ISETP.GE.AND P0, PT, R3, UR4, PT ;  /* 0x0000000403007c0c */ /* 0x001fda000bf06270 */
[----:B------:R-:W-:Y:S05]  /*01b0*/  @P0 EXIT ;  /* 0x000000000000094d */ /* 0x000fea0003800000 */
[----:B------:R-:W0:Y:S01]  /*01c0*/  LDC.64 R4, c[0x0][0x380] ;  /* 0x0000e000ff047b82 */ /* 0x000e220000000a00 */
[----:B------:R-:W1:Y:S07]  /*01d0*/  LDCU.64 UR4, c[0x0][0x358] ;  /* 0x00006b00ff0477ac */ /* 0x000e6e0008000a00 */
[----:B------:R-:W2:Y:S01]  /*01e0*/  LDC.64 R6, c[0x0][0x388] ;  /* 0x0000e200ff067b82 */ /* 0x000ea20000000a00 */
[----:B0-----:R-:W-:-:S06]  /*01f0*/  IMAD.WIDE R4, R3, 0x4, R4 ;  /* 0x0000000403047825 */ /* 0x001fcc00078e0204 */
[----:B-1----:R-:W3:Y:S01]  /*0200*/  LDG.E R5, desc[UR4][R4.64] ;  /* 0x0000000404057981 */ /* 0x002ee2000c1e1900 */
[----:B--2---:R-:W-:-:S05]  /*0210*/  IMAD.WIDE R2, R2, 0x4, R6 ;  /* 0x0000000402027825 */ /* 0x004fca00078e0206 */
[----:B---3--:R-:W-:Y:S01]  /*0220*/  STG.E desc[UR4][R2.64], R5 ;  /* 0x0000000502007986 */ /* 0x008fe2000c101904 */
[----:B------:R-:W-:Y:S05]  /*0230*/  EXIT ;  /* 0x000000000000794d */ /* 0x000fea0003800000 */
        .weak           $__internal_14_$__cuda_sm3x_div_rn_noftz_f32_slowpath
        .type           $__internal_14_$__cuda_sm3x_div_rn_noftz_f32_slowpath,@function
        .size           $__internal_14_$__cuda_sm3x_div_rn_noftz_f32_slowpath,(.L_x_372 - $__internal_14_$__cuda_sm3x_div_rn_noftz_f32_slowpath)
$__internal_14_$__cuda_sm3x_div_rn_noftz_f32_slowpath:
[--C-:B------:R-:W-:Y:S01]  /*0240*/  SHF.R.U32.HI R6, RZ, 0x17, R3.reuse ;  /* 0x00000017ff067819 */ /* 0x100fe20000011603 */
[--C-:B------:R-:W-:Y:S01]  /*0250*/  IMAD.MOV.U32 R7, RZ, RZ, R0.reuse ;  /* 0x000000ffff077224 */ /* 0x100fe200078e0000 */
[----:B------:R-:W-:Y:S01]  /*0260*/  SHF.R.U32.HI R5, RZ, 0x17, R0 ;  /* 0x00000017ff057819 */ /* 0x000fe20000011600 */
[----:B------:R-:W-:Y:S01]  /*0270*/  IMAD.MOV.U32 R8, RZ, RZ, R3 ;  /* 0x000000ffff087224 */ /* 0x000fe200078e0003 */
[----:B------:R-:W-:Y:S02]  /*0280*/  LOP3.LUT R6, R6, 0xff, RZ, 0xc0, !PT ;  /* 0x000000ff06067812 */ /* 0x000fe400078ec0ff */
[----:B------:R-:W-:-:S03]  /*0290*/  LOP3.LUT R5, R5, 0xff, RZ, 0xc0, !PT ;  /* 0x000000ff05057812 */ /* 0x000fc600078ec0ff */
        /* <DEDUP_REMOVED lines=29> */
.L_x_296:
[----:B------:R-:W-:Y:S01]  /*0470*/  LEA R3, R6, 0xc0800000, 0x17 ;  /* 0xc080000006037811 */ /* 0x000fe200078eb8ff */
[----:B------:R-:W-:-:S04]  /*0480*/  VIADD R5, R5, 0xffffff81 ;  /* 0xffffff8105057836 */ /* 0x000fc80000000000 */
        /* <DEDUP_REMOVED lines=15> */
[----:B------:R-:W-:-:S04]  /*0580*/  IMAD.IADD R9, R3, 0x1, R6 ;  /* 0x0000000103097824 */ /* 0x000fc800078e0206 */
        /* <DEDUP_REMOVED lines=32> */
.L_x_302:
[----:B------:R-:W-:-:S04]  /*0790*/  LOP3.LUT R0, R0, 0x80000000, RZ, 0xc0, !PT ;  /* 0x8000000000007812 */ /* 0x000fc800078ec0ff */
[----:B------:R-:W-:Y:S01]  /*07a0*/  LOP3.LUT R0, R0, 0x7f800000, RZ, 0xfc, !PT ;  /* 0x7f80000000007812 */ /* 0x000fe200078efcff */
[----:B------:R-:W-:Y:S06]  /*07b0*/  BRA `(.L_x_303) ;  /* 0x0000000000287947 */ /* 0x000fec0003800000 */
.L_x_301:
[----:B------:R-:W-:Y:S01]  /*07c0*/  IMAD R0, R6, 0x800000, R0 ;  /* 0x0080000006007824 */ /* 0x000fe200078e0200 */
[----:B------:R-:W-:Y:S06]  /*07d0*/  BRA `(.L_x_303) ;  /* 0x0000000000207947 */ /* 0x000fec0003800000 */
.L_x_300:
[----:B------:R-:W-:-:S04]  /*07e0*/  LOP3.LUT R0, R8, 0x80000000, R7, 0x48, !PT ;  /* 0x8000000008007812 */ /* 0x000fc800078e4807 */
[----:B------:R-:W-:Y:S01]  /*07f0*/  LOP3.LUT R0, R0, 0x7f800000, RZ, 0xfc, !PT ;  /* 0x7f80000000007812 */ /* 0x000fe200078efcff */
[----:B------:R-:W-:Y:S06]  /*0800*/  BRA `(.L_x_303) ;  /* 0x0000000000147947 */ /* 0x000fec0003800000 */
.L_x_299:
[----:B------:R-:W-:Y:S01]  /*0810*/  LOP3.LUT R0, R8, 0x80000000, R7, 0x48, !PT ;  /* 0x8000000008007812 */ /* 0x000fe200078e4807 */
[----:B------:R-:W-:Y:S06]  /*0820*/  BRA `(.L_x_303) ;  /* 0x00000000000c7947 */ /* 0x000fec0003800000 */
.L_x_298:
[----:B------:R-:W0:Y:S01]  /*0830*/  MUFU.RSQ R0, -QNAN ;  /* 0xffc0000000007908 */ /* 0x000e220000001400 */
[----:B------:R-:W-:Y:S05]  /*0840*/  BRA `(.L_x_303) ;  /* 0x0000000000047947 */ /* 0x000fea0003800000 */
.L_x_297:
[----:B------:R-:W-:-:S07]  /*0850*/  FADD.FTZ R0, R0, R3 ;  /* 0x0000000300007221 */ /* 0x000fce0000010000 */
.L_x_303:
[----:B------:R-:W-:-:S04]  /*0860*/  IMAD.MOV.U32 R5, RZ, RZ, 0x0 ;  /* 0x00000000ff057424 */ /* 0x000fc800078e00ff */
[----:B0-----:R-:W-:Y:S05]  /*0870*/  RET.REL.NODEC R4 `(_ZN9cogniware10multimodal4cuda19resampleAudioKernelEPKfPfii) ;  /* 0xfffffff404e07950 */ /* 0x001fea0003c3ffff */
.L_x_304:
        /* <DEDUP_REMOVED lines=16> */
.L_x_372:


//--------------------- .text._ZN9cogniware10multimodal4cuda26extractImageFeaturesKernelEPKfPfiiii --------------------------
	.section	.text._ZN9cogniware10multimodal4cuda26extractImageFeaturesKernelEPKfPfiiii,"ax",@progbits
	.align	128
        .global         _ZN9cogniware10multimodal4cuda26extractImageFeaturesKernelEPKfPfiiii
        .type           _ZN9cogniware10multimodal4cuda26extractImageFeaturesKernelEPKfPfiiii,@function
        .size           _ZN9cogniware10multimodal4cuda26extractImageFeaturesKernelEPKfPfiiii,(.L_x_373 - _ZN9cogniware10multimodal4cuda26extractImageFeaturesKernelEPKfPfiiii)
        .other          _ZN9cogniware10multimodal4cuda26extractImageFeaturesKernelEPKfPfiiii,@"STO_CUDA_ENTRY STV_DEFAULT"
_ZN9cogniware10multimodal4cuda26extractImageFeaturesKernelEPKfPfiiii:
.text._ZN9cogniware10multimodal4cuda26extractImageFeaturesKernelEPKfPfiiii:
        /* <DEDUP_REMOVED lines=19> */
[----:B0-----:R-:W-:Y:S02]  /*0130*/  IMAD.MOV.U32 R4, RZ, RZ, RZ ;  /* 0x000000ffff047224 */ /* 0x001fe400078e00ff */
[----:B-1----:R-:W-:-:S04]  /*0140*/  IMAD.MOV R7, RZ, RZ, -R5 ;  /* 0x000000ffff077224 */ /* 0x002fc800078e0a05 */
        /* <DEDUP_REMOVED lines=17> */
[----:B---3--:R-:W-:Y:S05]  /*0260*/  @!P0 BRA `(.L_x_305) ;  /* 0x00000008006c8947 */ /* 0x008fea0003800000 */
        /* <DEDUP_REMOVED lines=11> */
.L_x_307:
        /* <DEDUP_REMOVED lines=68> */
.L_x_306:
        /* <DEDUP_REMOVED lines=40> */
.L_x_308:
        /* <DEDUP_REMOVED lines=24> */
.L_x_309:
[----:B------:R-:W-:Y:S05]  /*0b60*/  @!P4 BRA `(.L_x_305) ;  /* 0x00000000002cc947 */ /* 0x000fea0003800000 */
[----:B------:R-:W-:Y:S02]  /*0b70*/  IMAD.IADD R11, R6, 0x1, R11 ;  /* 0x00000001060b7824 */ /* 0x000fe400078e020b */
[----:B------:R-:W-:-:S07]  /*0b80*/  IMAD.MOV R6, RZ, RZ, -R15 ;  /* 0x000000ffff067224 */ /* 0x000fce00078e0a0f */
.L_x_310:
        /* <DEDUP_REMOVED lines=9> */
.L_x_305:
        /* <DEDUP_REMOVED lines=11> */
[----:B------:R-:W-:Y:S05]  /*0cd0*/  CALL.REL.NOINC `($__internal_15_$__cuda_sm3x_div_rn_noftz_f32_slowpath) ;  /* 0x0000000000187944 */ /* 0x000fea0003c00000 */
[----:B------:R-:W-:-:S07]  /*0ce0*/  IMAD.MOV.U32 R7, RZ, RZ, R0 ;  /* 0x000000ffff077224 */ /* 0x000fce00078e0000 */
.L_x_312:
[----:B------:R-:W-:Y:S05]  /*0cf0*/  BSYNC.RECONVERGENT B0 ;  /* 0x0000000000007941 */ /* 0x000fea0003800200 */
.L_x_311:
[----:B------:R-:W0:Y:S02]  /*0d00*/  LDC.64 R4, c[0x0][0x388] ;  /* 0x0000e200ff047b82 */ /* 0x000e240000000a00 */
[----:B0-----:R-:W-:-:S05]  /*0d10*/  IMAD.WIDE R2, R2, 0x4, R4 ;  /* 0x0000000402027825 */ /* 0x001fca00078e0204 */
[----:B------:R-:W-:Y:S01]  /*0d20*/  STG.E desc[UR6][R2.64], R7 ;  /* 0x0000000702007986 */ /* 0x000fe2000c101906 */
[----:B------:R-:W-:Y:S05]  /*0d30*/  EXIT ;  /* 0x000000000000794d */ /* 0x000fea0003800000 */
        .weak           $__internal_15_$__cuda_sm3x_div_rn_noftz_f32_slowpath
        .type           $__internal_15_$__cuda_sm3x_div_rn_noftz_f32_slowpath,@function
        .size           $__internal_15_$__cuda_sm3x_div_rn_noftz_f32_slowpath,(.L_x_373 - $__internal_15_$__cuda_sm3x_div_rn_noftz_f32_slowpath)
$__internal_15_$__cuda_sm3x_div_rn_noftz_f32_slowpath:
        /* <DEDUP_REMOVED lines=35> */
.L_x_314:
        /* <DEDUP_REMOVED lines=51> */
.L_x_321:
[----:B------:R-:W-:-:S04]  /*12a0*/  LOP3.LUT R0, R0, 0x80000000, RZ, 0xc0, !PT ;  /* 0x8000000000007812 */ /* 0x000fc800078ec0ff */
[----:B------:R-:W-:Y:S01]  /*12b0*/  LOP3.LUT R0, R0, 0x7f800000, RZ, 0xfc, !PT ;  /* 0x7f80000000007812 */ /* 0x000fe200078efcff */
[----:B------:R-:W-:Y:S06]  /*12c0*/  BRA `(.L_x_322) ;  /* 0x0000000000047947 */ /* 0x000fec0003800000 */
.L_x_320:
[----:B------:R-:W-:-:S07]  /*12d0*/  IMAD R0, R6, 0x800000, R0 ;  /* 0x0080000006007824 */ /* 0x000fce00078e0200 */
.L_x_322:
[----:B------:R-:W-:Y:S05]  /*12e0*/  BSYNC.RECONVERGENT B2 ;  /* 0x0000000000027941 */ /* 0x000fea0003800200 */
.L_x_319:
[----:B------:R-:W-:Y:S05]  /*12f0*/  BRA `(.L_x_323) ;  /* 0x0000000000207947 */ /* 0x000fea0003800000 */
.L_x_318:
[----:B------:R-:W-:-:S04]  /*1300*/  LOP3.LUT R0, R6, 0x80000000, R3, 0x48, !PT ;  /* 0x8000000006007812 */ /* 0x000fc800078e4803 */
[----:B------:R-:W-:Y:S01]  /*1310*/  LOP3.LUT R0, R0, 0x7f800000, RZ, 0xfc, !PT ;  /* 0x7f80000000007812 */ /* 0x000fe200078efcff */
[----:B------:R-:W-:Y:S06]  /*1320*/  BRA `(.L_x_323) ;  /* 0x0000000000147947 */ /* 0x000fec0003800000 */
.L_x_317:
[----:B------:R-:W-:Y:S01]  /*1330*/  LOP3.LUT R0, R6, 0x80000000, R3, 0x48, !PT ;  /* 0x8000000006007812 */ /* 0x000fe200078e4803 */
[----:B------:R-:W-:Y:S06]  /*1340*/  BRA `(.L_x_323) ;  /* 0x00000000000c7947 */ /* 0x000fec0003800000 */
.L_x_316:
[----:B------:R-:W0:Y:S01]  /*1350*/  MUFU.RSQ R0, -QNAN ;  /* 0xffc0000000007908 */ /* 0x000e220000001400 */
[----:B------:R-:W-:Y:S05]  /*1360*/  BRA `(.L_x_323) ;  /* 0x0000000000047947 */ /* 0x000fea0003800000 */
.L_x_315:
[----:B------:R-:W-:-:S07]  /*1370*/  FADD.FTZ R0, R3, R0 ;  /* 0x0000000003007221 */ /* 0x000fce0000010000 */
.L_x_323:
[----:B------:R-:W-:Y:S05]  /*1380*/  BSYNC.RECONVERGENT B1 ;  /* 0x0000000000017941 */ /* 0x000fea0003800200 */
.L_x_313:
[----:B------:R-:W-:-:S04]  /*1390*/  IMAD.MOV.U32 R5, RZ, RZ, 0x0 ;  /* 0x00000000ff057424 */ /* 0x000fc800078e00ff */
[----:B0-----:R-:W-:Y:S05]  /*13a0*/  RET.REL.NODEC R4 `(_ZN9cogniware10multimodal4cuda26extractImageFeaturesKernelEPKfPfiiii) ;  /* 0xffffffec04147950 */ /* 0x001fea0003c3ffff */
.L_x_324:
        /* <DEDUP_REMOVED lines=13> */
.L_x_373:


//--------------------- .text._ZN9cogniware10multimodal4cuda14rgbToBgrKernelEPKhPhii --------------------------
	.section	.text._ZN9cogniware10multimodal4cuda14rgbToBgrKernelEPKhPhii,"ax",@progbits
	.align	128
        .global         _ZN9cogniware10multimodal4cuda14rgbToBgrKernelEPKhPhii
        .type           _ZN9cogniware10multimodal4cuda14rgbToBgrKernelEPKhPhii,@function
        .size           _ZN9cogniware10multimodal4cuda14rgbToBgrKernelEPKhPhii,(.L_x_392 - _ZN9cogniware10multimodal4cuda14rgbToBgrKernelEPKhPhii)
        .other          _ZN9cogniware10multimodal4cuda14rgbToBgrKernelEPKhPhii,@"STO_CUDA_ENTRY STV_DEFAULT"
_ZN9cogniware10multimodal4cuda14rgbToBgrKernelEPKhPhii:
.text._ZN9cogniware10multimodal4cuda14rgbToBgrKernelEPKhPhii:
        /* <DEDUP_REMOVED lines=13> */
[----:B------:R-:W0:Y:S01]  /*00d0*/  LDCU.128 UR8, c[0x0][0x380] ;  /* 0x00007000ff0877ac */ /* 0x000e220008000c00 */
[----:B------:R-:W-:Y:S01]  /*00e0*/  IMAD R0, R3, UR6, R0 ;  /* 0x0000000603007c24 */ /* 0x000fe2000f8e0200 */
[----:B------:R-:W1:Y:S03]  /*00f0*/  LDCU.64 UR4, c[0x0][0x358] ;  /* 0x00006b00ff0477ac */ /* 0x000e660008000a00 */
[----:B------:R-:W-:-:S05]  /*0100*/  IMAD R0, R0, 0x3, RZ ;  /* 0x0000000300007824 */ /* 0x000fca00078e02ff */
[----:B------:R-:W-:Y:S02]  /*0110*/  SHF.R.S32.HI R5, RZ, 0x1f, R0 ;  /* 0x0000001fff057819 */ /* 0x000fe40000011400 */
[----:B0-----:R-:W-:-:S04]  /*0120*/  IADD3 R2, P0, PT, R0, UR8, RZ ;  /* 0x0000000800027c10 */ /* 0x001fc8000ff1e0ff */
[----:B------:R-:W-:-:S05]  /*0130*/  IADD3.X R3, PT, PT, R5, UR9, RZ, P0, !PT ;  /* 0x0000000905037c10 */ /* 0x000fca00087fe4ff */
[----:B-1----:R-:W2:Y:S01]  /*0140*/  LDG.E.U8 R7, desc[UR4][R2.64+0x2] ;  /* 0x0000020402077981 */ /* 0x002ea2000c1e1100 */
[----:B------:R-:W-:-:S04]  /*0150*/  IADD3 R4, P0, PT, R0, UR10, RZ ;  /* 0x0000000a00047c10 */ /* 0x000fc8000ff1e0ff */
[----:B------:R-:W-:-:S05]  /*0160*/  IADD3.X R5, PT, PT, R5, UR11, RZ, P0, !PT ;  /* 0x0000000b05057c10 */ /* 0x000fca00087fe4ff */
[----:B--2---:R-:W-:Y:S04]  /*0170*/  STG.E.U8 desc[UR4][R4.64], R7 ;  /* 0x0000000704007986 */ /* 0x004fe8000c101104 */
[----:B------:R-:W2:Y:S04]  /*0180*/  LDG.E.U8 R9, desc[UR4][R2.64+0x1] ;  /* 0x0000010402097981 */ /* 0x000ea8000c1e1100 */
[----:B--2---:R-:W-:Y:S04]  /*0190*/  STG.E.U8 desc[UR4][R4.64+0x1], R9 ;  /* 0x0000010904007986 */ /* 0x004fe8000c101104 */
[----:B------:R-:W2:Y:S04]  /*01a0*/  LDG.E.U8 R11, desc[UR4][R2.64] ;  /* 0x00000004020b7981 */ /* 0x000ea8000c1e1100 */
[----:B--2---:R-:W-:Y:S01]  /*01b0*/  STG.E.U8 desc[UR4][R4.64+0x2], R11 ;  /* 0x0000020b04007986 */ /* 0x004fe2000c101104 */
[----:B------:R-:W-:Y:S05]  /*01c0*/  EXIT ;  /* 0x000000000000794d */ /* 0x000fea0003800000 */
.L_x_325:
        /* <DEDUP_REMOVED lines=11> */
.L_x_392:


//--------------------- .text._ZN9cogniware10multimodal4cuda20normalizeImageKernelEPKhPfiiiff --------------------------
	.section	.text._ZN9cogniware10multimodal4cuda20normalizeImageKernelEPKhPfiiiff,"ax",@progbits
	.align	128
        .global         _ZN9cogniware10multimodal4cuda20normalizeImageKernelEPKhPfiiiff
        .type           _ZN9cogniware10multimodal4cuda20normalizeImageKernelEPKhPfiiiff,@function
        .size           _ZN9cogniware10multimodal4cuda20normalizeImageKernelEPKhPfiiiff,(.L_x_374 - _ZN9cogniware10multimodal4cuda20normalizeImageKernelEPKhPfiiiff)
        .other          _ZN9cogniware10multimodal4cuda20normalizeImageKernelEPKhPfiiiff,@"STO_CUDA_ENTRY STV_DEFAULT"
_ZN9cogniware10multimodal4cuda20normalizeImageKernelEPKhPfiiiff:
.text._ZN9cogniware10multimodal4cuda20normalizeImageKernelEPKhPfiiiff:
[----:B------:R-:W-:Y:S01]  /*0000*/  LDC R1, c[0x0][0x37c] ;  /* 0x0000df00ff017b82 */ /* 0x000fe20000000800 */
[----:B------:R-:W0:Y:S07]  /*0010*/  S2R R3, SR_TID.X ;  /* 0x0000000000037919 */ /* 0x000e2e0000002100 */
[----:B------:R-:W0:Y:S01]  /*0020*/  S2UR UR7, SR_CTAID.X ;  /* 0x00000000000779c3 */ /* 0x000e220000002500 */
[----:B------:R-:W1:Y:S01]  /*0030*/  LDCU.64 UR4, c[0x0][0x390] ;  /* 0x00007200ff0477ac */ /* 0x000e620008000a00 */
[----:B------:R-:W2:Y:S06]  /*0040*/  LDCU UR6, c[0x0][0x398] ;  /* 0x00007300ff0677ac */ /* 0x000eac0008000800 */
[----:B------:R-:W0:Y:S01]  /*0050*/  LDC R2, c[0x0][0x360] ;  /* 0x0000d800ff027b82 */ /* 0x000e220000000800 */
[----:B-1----:R-:W-:-:S04]  /*0060*/  UIMAD UR4, UR5, UR4, URZ ;  /* 0x00000004050472a4 */ /* 0x002fc8000f8e02ff */
[----:B--2---:R-:W-:Y:S01]  /*0070*/  UIMAD UR4, UR4, UR6, URZ ;  /* 0x00000006040472a4 */ /* 0x004fe2000f8e02ff */
[----:B0-----:R-:W-:-:S05]  /*0080*/  IMAD R2, R2, UR7, R3 ;  /* 0x0000000702027c24 */ /* 0x001fca000f8e0203 */
[----:B------:R-:W-:-:S13]  /*0090*/  ISETP.GE.AND P0, PT, R2, UR4, PT ;  /* 0x0000000402007c0c */ /* 0x000fda000bf06270 */
[----:B------:R-:W-:Y:S05]  /*00a0*/  @P0 EXIT ;  /* 0x000000000000094d */ /* 0x000fea0003800000 */
[----:B------:R-:W0:Y:S01]  /*00b0*/  LDCU.64 UR6, c[0x0][0x380] ;  /* 0x00007000ff0677ac */ /* 0x000e220008000a00 */
[----:B------:R-:W1:Y:S01]  /*00c0*/  LDCU.64 UR4, c[0x0][0x358] ;  /* 0x00006b00ff0477ac */ /* 0x000e620008000a00 */
[----:B0-----:R-:W-:-:S04]  /*00d0*/  IADD3 R4, P0, PT, R2, UR6, RZ ;  /* 0x0000000602047c10 */ /* 0x001fc8000ff1e0ff */
[----:B------:R-:W-:-:S05]  /*00e0*/  LEA.HI.X.SX32 R5, R2, UR7, 0x1, P0 ;  /* 0x0000000702057c11 */ /* 0x000fca00080f0eff */
[----:B-1----:R-:W2:Y:S01]  /*00f0*/  LDG.E.U8 R0, desc[UR4][R4.64] ;  /* 0x0000000404007981 */ /* 0x002ea2000c1e1100 */
[----:B------:R-:W-:Y:S01]  /*0100*/  IMAD.MOV.U32 R6, RZ, RZ, 0x3b808081 ;  /* 0x3b808081ff067424 */ /* 0x000fe200078e00ff */
[----:B------:R-:W-:Y:S01]  /*0110*/  BSSY.RECONVERGENT B0, `(.L_x_326) ;  /* 0x000000e000007945 */ /* 0x000fe20003800200 */
[----:B------:R-:W-:-:S04]  /*0120*/  IMAD.MOV.U32 R3, RZ, RZ, 0x437f0000 ;  /* 0x437f0000ff037424 */ /* 0x000fc800078e00ff */
        /* <DEDUP_REMOVED lines=10> */
[----:B------:R-:W-:Y:S05]  /*01d0*/  CALL.REL.NOINC `($__internal_16_$__cuda_sm3x_div_rn_noftz_f32_slowpath) ;  /* 0x0000000000607944 */ /* 0x000fea0003c00000 */
[----:B------:R-:W-:-:S07]  /*01e0*/  IMAD.MOV.U32 R3, RZ, RZ, R0 ;  /* 0x000000ffff037224 */ /* 0x000fce00078e0000 */
.L_x_327:
[----:B------:R-:W-:Y:S05]  /*01f0*/  BSYNC.RECONVERGENT B0 ;  /* 0x0000000000007941 */ /* 0x000fea0003800200 */
.L_x_326:
[----:B------:R-:W0:Y:S01]  /*0200*/  LDC R9, c[0x0][0x3a0] ;  /* 0x0000e800ff097b82 */ /* 0x000e220000000800 */
[----:B------:R-:W1:Y:S01]  /*0210*/  LDCU UR6, c[0x0][0x39c] ;  /* 0x00007380ff0677ac */ /* 0x000e620008000800 */
[----:B------:R-:W-:Y:S01]  /*0220*/  BSSY.RECONVERGENT B0, `(.L_x_328) ;  /* 0x000000f000007945 */ /* 0x000fe20003800200 */
[----:B-1----:R-:W-:Y:S01]  /*0230*/  FADD R0, R3, -UR6 ;  /* 0x8000000603007e21 */ /* 0x002fe20008000000 */
[----:B0-----:R-:W0:Y:S08]  /*0240*/  MUFU.RCP R4, R9 ;  /* 0x0000000900047308 */ /* 0x001e300000001000 */
[----:B------:R-:W1:Y:S01]  /*0250*/  FCHK P0, R0, R9 ;  /* 0x0000000900007302 */ /* 0x000e620000000000 */
[----:B0-----:R-:W-:-:S04]  /*0260*/  FFMA R5, R4, -R9, 1 ;  /* 0x3f80000004057423 */ /* 0x001fc80000000809 */
[----:B------:R-:W-:-:S04]  /*0270*/  FFMA R5, R4, R5, R4 ;  /* 0x0000000504057223 */ /* 0x000fc80000000004 */
[----:B------:R-:W-:-:S04]  /*0280*/  FFMA R3, R0, R5, RZ ;  /* 0x0000000500037223 */ /* 0x000fc800000000ff */
[----:B------:R-:W-:-:S04]  /*0290*/  FFMA R4, R3, -R9, R0 ;  /* 0x8000000903047223 */ /* 0x000fc80000000000 */
[----:B------:R-:W-:Y:S01]  /*02a0*/  FFMA R7, R5, R4, R3 ;  /* 0x0000000405077223 */ /* 0x000fe20000000003 */
[----:B-1----:R-:W-:Y:S06]  /*02b0*/  @!P0 BRA `(.L_x_329) ;  /* 0x0000000000148947 */ /* 0x002fec0003800000 */
[----:B------:R-:W0:Y:S01]  /*02c0*/  LDCU UR6, c[0x0][0x3a0] ;  /* 0x00007400ff0677ac */ /* 0x000e220008000800 */
[----:B------:R-:W-:Y:S01]  /*02d0*/  MOV R4, 0x300 ;  /* 0x0000030000047802 */ /* 0x000fe20000000f00 */
[----:B0-----:R-:W-:-:S07]  /*02e0*/  IMAD.U32 R3, RZ, RZ, UR6 ;  /* 0x00000006ff037e24 */ /* 0x001fce000f8e00ff */
[----:B------:R-:W-:Y:S05]  /*02f0*/  CALL.REL.NOINC `($__internal_16_$__cuda_sm3x_div_rn_noftz_f32_slowpath) ;  /* 0x0000000000187944 */ /* 0x000fea0003c00000 */
[----:B------:R-:W-:-:S07]  /*0300*/  IMAD.MOV.U32 R7, RZ, RZ, R0 ;  /* 0x000000ffff077224 */ /* 0x000fce00078e0000 */
.L_x_329:
[----:B------:R-:W-:Y:S05]  /*0310*/  BSYNC.RECONVERGENT B0 ;  /* 0x0000000000007941 */ /* 0x000fea0003800200 */
.L_x_328:
[----:B------:R-:W0:Y:S02]  /*0320*/  LDC.64 R4, c[0x0][0x388] ;  /* 0x0000e200ff047b82 */ /* 0x000e240000000a00 */
[----:B0-----:R-:W-:-:S05]  /*0330*/  IMAD.WIDE R2, R2, 0x4, R4 ;  /* 0x0000000402027825 */ /* 0x001fca00078e0204 */
[----:B------:R-:W-:Y:S01]  /*0340*/  STG.E desc[UR4][R2.64], R7 ;  /* 0x0000000702007986 */ /* 0x000fe2000c101904 */
[----:B------:R-:W-:Y:S05]  /*0350*/  EXIT ;  /* 0x000000000000794d */ /* 0x000fea0003800000 */
        .weak           $__internal_16_$__cuda_sm3x_div_rn_noftz_f32_slowpath
        .type           $__internal_16_$__cuda_sm3x_div_rn_noftz_f32_slowpath,@function
        .size           $__internal_16_$__cuda_sm3x_div_rn_noftz_f32_slowpath,(.L_x_374 - $__internal_16_$__cuda_sm3x_div_rn_noftz_f32_slowpath)
$__internal_16_$__cuda_sm3x_div_rn_noftz_f32_slowpath:
        /* <DEDUP_REMOVED lines=34> */
.L_x_331:
[----:B------:R-:W-:Y:S01]  /*0580*/  LEA R6, R10, 0xc0800000, 0x17 ;  /* 0xc08000000a067811 */ /* 0x000fe200078eb8ff */
[----:B------:R-:W-:Y:S04]  /*0590*/  BSSY.RECONVERGENT B2, `(.L_x_336) ;  /* 0x0000036000027945 */ /* 0x000fe80003800200 */
[----:B------:R-:W-:Y:S02]  /*05a0*/  IMAD.IADD R6, R3, 0x1, -R6 ;  /* 0x0000000103067824 */ /* 0x000fe400078e0a06 */
[----:B------:R-:W-:Y:S02]  /*05b0*/  VIADD R3, R8, 0xffffff81 ;  /* 0xffffff8108037836 */ /* 0x000fe40000000000 */
[----:B------:R0:W1:Y:S01]  /*05c0*/  MUFU.RCP R7, R6 ;  /* 0x0000000600077308 */ /* 0x0000620000001000 */
[----:B------:R-:W-:Y:S01]  /*05d0*/  FADD.FTZ R9, -R6, -RZ ;  /* 0x800000ff06097221 */ /* 0x000fe20000010100 */
[C---:B------:R-:W-:Y:S01]  /*05e0*/  IMAD R0, R3.reuse, -0x800000, R0 ;  /* 0xff80000003007824 */ /* 0x040fe200078e0200 */
[----:B0-----:R-:W-:-:S05]  /*05f0*/  IADD3 R6, PT, PT, R3, 0x7f, -R10 ;  /* 0x0000007f03067810 */ /* 0x001fca0007ffe80a */
[----:B------:R-:W-:Y:S02]  /*0600*/  IMAD.IADD R6, R6, 0x1, R5 ;  /* 0x0000000106067824 */ /* 0x000fe400078e0205 */
        /* <DEDUP_REMOVED lines=42> */
.L_x_338:
[----:B------:R-:W-:-:S04]  /*08b0*/  LOP3.LUT R0, R0, 0x80000000, RZ, 0xc0, !PT ;  /* 0x8000000000007812 */ /* 0x000fc800078ec0ff */
[----:B------:R-:W-:Y:S01]  /*08c0*/  LOP3.LUT R0, R0, 0x7f800000, RZ, 0xfc, !PT ;  /* 0x7f80000000007812 */ /* 0x000fe200078efcff */
[----:B------:R-:W-:Y:S06]  /*08d0*/  BRA `(.L_x_339) ;  /* 0x0000000000047947 */ /* 0x000fec0003800000 */
.L_x_337:
[----:B------:R-:W-:-:S07]  /*08e0*/  IMAD R0, R6, 0x800000, R0 ;  /* 0x0080000006007824 */ /* 0x000fce00078e0200 */
.L_x_339:
[----:B------:R-:W-:Y:S05]  /*08f0*/  BSYNC.RECONVERGENT B2 ;  /* 0x0000000000027941 */ /* 0x000fea0003800200 */
.L_x_336:
[----:B------:R-:W-:Y:S05]  /*0900*/  BRA `(.L_x_340) ;  /* 0x0000000000207947 */ /* 0x000fea0003800000 */
.L_x_335:
[----:B------:R-:W-:-:S04]  /*0910*/  LOP3.LUT R0, R3, 0x80000000, R0, 0x48, !PT ;  /* 0x8000000003007812 */ /* 0x000fc800078e4800 */
[----:B------:R-:W-:Y:S01]  /*0920*/  LOP3.LUT R0, R0, 0x7f800000, RZ, 0xfc, !PT ;  /* 0x7f80000000007812 */ /* 0x000fe200078efcff */
[----:B------:R-:W-:Y:S06]  /*0930*/  BRA `(.L_x_340) ;  /* 0x0000000000147947 */ /* 0x000fec0003800000 */
.L_x_334:
[----:B------:R-:W-:Y:S01]  /*0940*/  LOP3.LUT R0, R3, 0x80000000, R0, 0x48, !PT ;  /* 0x8000000003007812 */ /* 0x000fe200078e4800 */
[----:B------:R-:W-:Y:S06]  /*0950*/  BRA `(.L_x_340) ;  /* 0x00000000000c7947 */ /* 0x000fec0003800000 */
.L_x_333:
[----:B------:R-:W0:Y:S01]  /*0960*/  MUFU.RSQ R0, -QNAN ;  /* 0xffc0000000007908 */ /* 0x000e220000001400 */
[----:B------:R-:W-:Y:S05]  /*0970*/  BRA `(.L_x_340) ;  /* 0x0000000000047947 */ /* 0x000fea0003800000 */
.L_x_332:
[----:B------:R-:W-:-:S07]  /*0980*/  FADD.FTZ R0, R0, R3 ;  /* 0x0000000300007221 */ /* 0x000fce0000010000 */
.L_x_340:
[----:B------:R-:W-:Y:S05]  /*0990*/  BSYNC.RECONVERGENT B1 ;  /* 0x0000000000017941 */ /* 0x000fea0003800200 */
.L_x_330:
[----:B------:R-:W-:-:S04]  /*09a0*/  IMAD.MOV.U32 R5, RZ, RZ, 0x0 ;  /* 0x00000000ff057424 */ /* 0x000fc800078e00ff */
[----:B0-----:R-:W-:Y:S05]  /*09b0*/  RET.REL.NODEC R4 `(_ZN9cogniware10multimodal4cuda20normalizeImageKernelEPKhPfiiiff) ;  /* 0xfffffff404907950 */ /* 0x001fea0003c3ffff */
.L_x_341:
        /* <DEDUP_REMOVED lines=12> */
.L_x_374:


//--------------------- .text._ZN9cogniware10multimodal4cuda17resizeImageKernelEPKhPhiiiii --------------------------
	.section	.text._ZN9cogniware10multimodal4cuda17resizeImageKernelEPKhPhiiiii,"ax",@progbits
	.align	128
        .global         _ZN9cogniware10multimodal4cuda17resizeImageKernelEPKhPhiiiii
        .type           _ZN9cogniware10multimodal4cuda17resizeImageKernelEPKhPhiiiii,@function
        .size           _ZN9cogniware10multimodal4cuda17resizeImageKernelEPKhPhiiiii,(.L_x_375 - _ZN9cogniware10multimodal4cuda17resizeImageKernelEPKhPhiiiii)
        .other          _ZN9cogniware10multimodal4cuda17resizeImageKernelEPKhPhiiiii,@"STO_CUDA_ENTRY STV_DEFAULT"
_ZN9cogniware10multimodal4cuda17resizeImageKernelEPKhPhiiiii:
.text._ZN9cogniware10multimodal4cuda17resizeImageKernelEPKhPhiiiii:
        /* <DEDUP_REMOVED lines=14> */
[----:B------:R-:W-:-:S04]  /*00e0*/  I2FP.F32.U32 R3, UR7 ;  /* 0x0000000700037c45 */ /* 0x000fc80008201000 */
        /* <DEDUP_REMOVED lines=10> */
[----:B------:R-:W-:Y:S05]  /*0190*/  CALL.REL.NOINC `($__internal_17_$__cuda_sm3x_div_rn_noftz_f32_slowpath) ;  /* 0x00000008006c7944 */ /* 0x000fea0003c00000 */
[----:B------:R-:W-:-:S07]  /*01a0*/  IMAD.MOV.U32 R4, RZ, RZ, R0 ;  /* 0x000000ffff047224 */ /* 0x000fce00078e0000 */
.L_x_342:
[----:B------:R-:W0:Y:S02]  /*01b0*/  LDC R0, c[0x0][0x3a0] ;  /* 0x0000e800ff007b82 */ /* 0x000e240000000800 */
[----:B0-----:R-:W-:-:S13]  /*01c0*/  ISETP.GE.AND P0, PT, R0, 0x1, PT ;  /* 0x000000010000780c */ /* 0x001fda0003f06270 */
[----:B------:R-:W-:Y:S05]  /*01d0*/  @!P0 EXIT ;  /* 0x000000000000894d */ /* 0x000fea0003800000 */
[----:B------:R-:W0:Y:S01]  /*01e0*/  LDCU UR4, c[0x0][0x398] ;  /* 0x00007300ff0477ac */ /* 0x000e220008000800 */
[----:B------:R-:W-:-:S05]  /*01f0*/  I2FP.F32.U32 R3, R5 ;  /* 0x0000000500037245 */ /* 0x000fca0000201000 */
[----:B------:R-:W-:-:S06]  /*0200*/  FMUL R4, R3, R4 ;  /* 0x0000000403047220 */ /* 0x000fcc0000400000 */
[----:B------:R-:W-:Y:S01]  /*0210*/  F2I.TRUNC.NTZ R4, R4 ;  /* 0x0000000400047305 */ /* 0x000fe2000020f100 */
[----:B0-----:R-:W-:Y:S01]  /*0220*/  I2FP.F32.S32 R7, UR4 ;  /* 0x0000000400077c45 */ /* 0x001fe20008201400 */
[----:B------:R-:W0:Y:S06]  /*0230*/  LDCU UR4, c[0x0][0x390] ;  /* 0x00007200ff0477ac */ /* 0x000e2c0008000800 */
[----:B------:R-:W1:Y:S01]  /*0240*/  MUFU.RCP R6, R7 ;  /* 0x0000000700067308 */ /* 0x000e620000001000 */
[----:B0-----:R-:W-:Y:S01]  /*0250*/  I2FP.F32.S32 R0, UR4 ;  /* 0x0000000400007c45 */ /* 0x001fe20008201400 */
[----:B-1----:R-:W-:-:S06]  /*0260*/  FFMA R9, -R7, R6, 1 ;  /* 0x3f80000007097423 */ /* 0x002fcc0000000106 */
[----:B------:R-:W0:Y:S01]  /*0270*/  FCHK P0, R0, R7 ;  /* 0x0000000700007302 */ /* 0x000e220000000000 */
[----:B------:R-:W-:-:S04]  /*0280*/  FFMA R9, R6, R9, R6 ;  /* 0x0000000906097223 */ /* 0x000fc80000000006 */
[----:B------:R-:W-:-:S04]  /*0290*/  FFMA R6, R0, R9, RZ ;  /* 0x0000000900067223 */ /* 0x000fc800000000ff */
[----:B------:R-:W-:-:S04]  /*02a0*/  FFMA R3, -R7, R6, R0 ;  /* 0x0000000607037223 */ /* 0x000fc80000000100 */
[----:B------:R-:W-:Y:S01]  /*02b0*/  FFMA R3, R9, R3, R6 ;  /* 0x0000000309037223 */ /* 0x000fe20000000006 */
[----:B------:R-:W-:Y:S01]  /*02c0*/  I2FP.F32.S32 R6, R2 ;  /* 0x0000000200067245 */ /* 0x000fe20000201400 */
[----:B0-----:R-:W-:Y:S06]  /*02d0*/  @!P0 BRA `(.L_x_343) ;  /* 0x0000000000108947 */ /* 0x001fec0003800000 */
[----:B------:R-:W-:Y:S01]  /*02e0*/  IMAD.MOV.U32 R3, RZ, RZ, R7 ;  /* 0x000000ffff037224 */ /* 0x000fe200078e0007 */
[----:B------:R-:W-:-:S07]  /*02f0*/  MOV R8, 0x310 ;  /* 0x0000031000087802 */ /* 0x000fce0000000f00 */
[----:B------:R-:W-:Y:S05]  /*0300*/  CALL.REL.NOINC `($__internal_17_$__cuda_sm3x_div_rn_noftz_f32_slowpath) ;  /* 0x0000000800107944 */ /* 0x000fea0003c00000 */
[----:B------:R-:W-:-:S07]  /*0310*/  IMAD.MOV.U32 R3, RZ, RZ, R0 ;  /* 0x000000ffff037224 */ /* 0x000fce00078e0000 */
.L_x_343:
[----:B------:R-:W0:Y:S01]  /*0320*/  LDCU UR5, c[0x0][0x3a0] ;  /* 0x00007400ff0577ac */ /* 0x000e220008000800 */
[----:B------:R-:W-:Y:S01]  /*0330*/  FMUL R3, R6, R3 ;  /* 0x0000000306037220 */ /* 0x000fe20000400000 */
[----:B------:R-:W1:Y:S05]  /*0340*/  LDCU UR7, c[0x0][0x398] ;  /* 0x00007300ff0777ac */ /* 0x000e6a0008000800 */
[----:B------:R-:W2:Y:S01]  /*0350*/  F2I.TRUNC.NTZ R3, R3 ;  /* 0x0000000300037305 */ /* 0x000ea2000020f100 */
[----:B------:R-:W2:Y:S01]  /*0360*/  LDCU UR8, c[0x0][0x390] ;  /* 0x00007200ff0877ac */ /* 0x000ea20008000800 */
[----:B------:R-:W-:Y:S01]  /*0370*/  UMOV UR4, URZ ;  /* 0x000000ff00047c82 */ /* 0x000fe20008000000 */
[----:B0-----:R-:W-:-:S02]  /*0380*/  UISETP.GE.U32.AND UP0, UPT, UR5, 0x10, UPT ;  /* 0x000000100500788c */ /* 0x001fc4000bf06070 */
[----:B------:R-:W-:Y:S01]  /*0390*/  ULOP3.LUT UR6, UR5, 0xf, URZ, 0xc0, !UPT ;  /* 0x0000000f05067892 */ /* 0x000fe2000f8ec0ff */
[----:B-1----:R-:W-:Y:S02]  /*03a0*/  IMAD R0, R5, UR7, R2 ;  /* 0x0000000705007c24 */ /* 0x002fe4000f8e0202 */
[----:B--2---:R-:W-:-:S03]  /*03b0*/  IMAD R4, R4, UR8, R3 ;  /* 0x0000000804047c24 */ /* 0x004fc6000f8e0203 */
[----:B------:R-:W-:Y:S01]  /*03c0*/  ISETP.NE.AND P0, PT, RZ, UR6, PT ;  /* 0x00000006ff007c0c */ /* 0x000fe2000bf05270 */
[----:B------:R-:W-:Y:S01]  /*03d0*/  IMAD R0, R0, UR5, RZ ;  /* 0x0000000500007c24 */ /* 0x000fe2000f8e02ff */
[----:B------:R-:W0:Y:S01]  /*03e0*/  LDCU.64 UR8, c[0x0][0x358] ;  /* 0x00006b00ff0877ac */ /* 0x000e220008000a00 */
[----:B------:R-:W-:Y:S01]  /*03f0*/  IMAD R6, R4, UR5, RZ ;  /* 0x0000000504067c24 */ /* 0x000fe2000f8e02ff */
[----:B------:R-:W-:Y:S09]  /*0400*/  BRA.U !UP0, `(.L_x_344) ;  /* 0x0000000108c47547 */ /* 0x000ff2000b800000 */
[----:B------:R-:W-:Y:S01]  /*0410*/  ULOP3.LUT UR4, UR5, 0x7ffffff0, URZ, 0xc0, !UPT ;  /* 0x7ffffff005047892 */ /* 0x000fe2000f8ec0ff */
[----:B------:R-:W-:Y:S02]  /*0420*/  IMAD.MOV.U32 R7, RZ, RZ, R6 ;  /* 0x000000ffff077224 */ /* 0x000fe400078e0006 */
[----:B------:R-:W-:Y:S01]  /*0430*/  IMAD.MOV.U32 R9, RZ, RZ, R0 ;  /* 0x000000ffff097224 */ /* 0x000fe200078e0000 */
[----:B------:R-:W-:-:S12]  /*0440*/  UIADD3 UR7, UPT, UPT, -UR4, URZ, URZ ;  /* 0x000000ff04077290 */ /* 0x000fd8000fffe1ff */
.L_x_345:
[----:B------:R-:W1:Y:S01]  /*0450*/  LDC.64 R4, c[0x0][0x380] ;  /* 0x0000e000ff047b82 */ /* 0x000e620000000a00 */
[----:B----4-:R-:W-:Y:S02]  /*0460*/  SHF.R.S32.HI R2, RZ, 0x1f, R7 ;  /* 0x0000001fff027819 */ /* 0x010fe40000011407 */
[----:B-1----:R-:W-:-:S04]  /*0470*/  IADD3 R4, P1, P2, R7, 0x7, R4 ;  /* 0x0000000707047810 */ /* 0x002fc80007a3e004 */
[----:B------:R-:W-:Y:S02]  /*0480*/  IADD3.X R5, PT, PT, R2, R5, RZ, P1, P2 ;  /* 0x0000000502057210 */ /* 0x000fe40000fe44ff */
[----:B------:R-:W1:Y:S03]  /*0490*/  LDC.64 R2, c[0x0][0x388] ;  /* 0x0000e200ff027b82 */ /* 0x000e660000000a00 */
[----:B0-----:R-:W2:Y:S01]  /*04a0*/  LDG.E.U8 R11, desc[UR8][R4.64+-0x7] ;  /* 0xfffff908040b7981 */ /* 0x001ea2000c1e1100 */
[----:B------:R-:W-:Y:S02]  /*04b0*/  SHF.R.S32.HI R8, RZ, 0x1f, R9 ;  /* 0x0000001fff087819 */ /* 0x000fe40000011409 */
[----:B-1----:R-:W-:-:S04]  /*04c0*/  IADD3 R2, P1, P2, R9, 0x7, R2 ;  /* 0x0000000709027810 */ /* 0x002fc80007a3e002 */
[----:B------:R-:W-:-:S05]  /*04d0*/  IADD3.X R3, PT, PT, R8, R3, RZ, P1, P2 ;  /* 0x0000000308037210 */ /* 0x000fca0000fe44ff */
[----:B--2---:R0:W-:Y:S04]  /*04e0*/  STG.E.U8 desc[UR8][R2.64+-0x7], R11 ;  /* 0xfffff90b02007986 */ /* 0x0041e8000c101108 */
[----:B------:R-:W2:Y:S04]  /*04f0*/  LDG.E.U8 R13, desc[UR8][R4.64+-0x6] ;  /* 0xfffffa08040d7981 */ /* 0x000ea8000c1e1100 */
[----:B--2---:R1:W-:Y:S04]  /*0500*/  STG.E.U8 desc[UR8][R2.64+-0x6], R13 ;  /* 0xfffffa0d02007986 */ /* 0x0043e8000c101108 */
[----:B------:R-:W2:Y:S04]  /*0510*/  LDG.E.U8 R15, desc[UR8][R4.64+-0x5] ;  /* 0xfffffb08040f7981 */ /* 0x000ea8000c1e1100 */
[----:B--2---:R2:W-:Y:S04]  /*0520*/  STG.E.U8 desc[UR8][R2.64+-0x5], R15 ;  /* 0xfffffb0f02007986 */ /* 0x0045e8000c101108 */
[----:B------:R-:W3:Y:S04]  /*0530*/  LDG.E.U8 R17, desc[UR8][R4.64+-0x4] ;  /* 0xfffffc0804117981 */ /* 0x000ee8000c1e1100 */
[----:B---3--:R3:W-:Y:S04]  /*0540*/  STG.E.U8 desc[UR8][R2.64+-0x4], R17 ;  /* 0xfffffc1102007986 */ /* 0x0087e8000c101108 */
[----:B------:R-:W4:Y:S04]  /*0550*/  LDG.E.U8 R19, desc[UR8][R4.64+-0x3] ;  /* 0xfffffd0804137981 */ /* 0x000f28000c1e1100 */
[----:B----4-:R4:W-:Y:S04]  /*0560*/  STG.E.U8 desc[UR8][R2.64+-0x3], R19 ;  /* 0xfffffd1302007986 */ /* 0x0109e8000c101108 */
[----:B------:R-:W5:Y:S04]  /*0570*/  LDG.E.U8 R21, desc[UR8][R4.64+-0x2] ;  /* 0xfffffe0804157981 */ /* 0x000f68000c1e1100 */
[----:B-----5:R5:W-:Y:S04]  /*0580*/  STG.E.U8 desc[UR8][R2.64+-0x2], R21 ;  /* 0xfffffe1502007986 */ /* 0x020be8000c101108 */
[----:B0-----:R-:W2:Y:S04]  /*0590*/  LDG.E.U8 R11, desc[UR8][R4.64+-0x1] ;  /* 0xffffff08040b7981 */ /* 0x001ea8000c1e1100 */
[----:B--2---:R0:W-:Y:S04]  /*05a0*/  STG.E.U8 desc[UR8][R2.64+-0x1], R11 ;  /* 0xffffff0b02007986 */ /* 0x0041e8000c101108 */
[----:B-1----:R-:W2:Y:S04]  /*05b0*/  LDG.E.U8 R13, desc[UR8][R4.64] ;  /* 0x00000008040d7981 */ /* 0x002ea8000c1e1100 */
[----:B--2---:R1:W-:Y:S04]  /*05c0*/  STG.E.U8 desc[UR8][R2.64], R13 ;  /* 0x0000000d02007986 */ /* 0x0043e8000c101108 */
[----:B------:R-:W2:Y:S04]  /*05d0*/  LDG.E.U8 R15, desc[UR8][R4.64+0x1] ;  /* 0x00000108040f7981 */ /* 0x000ea8000c1e1100 */
[----:B--2---:R2:W-:Y:S04]  /*05e0*/  STG.E.U8 desc[UR8][R2.64+0x1], R15 ;  /* 0x0000010f02007986 */ /* 0x0045e8000c101108 */
[----:B---3--:R-:W3:Y:S04]  /*05f0*/  LDG.E.U8 R17, desc[UR8][R4.64+0x2] ;  /* 0x0000020804117981 */ /* 0x008ee8000c1e1100 */
[----:B---3--:R3:W-:Y:S04]  /*0600*/  STG.E.U8 desc[UR8][R2.64+0x2], R17 ;  /* 0x0000021102007986 */ /* 0x0087e8000c101108 */
[----:B----4-:R-:W4:Y:S04]  /*0610*/  LDG.E.U8 R19, desc[UR8][R4.64+0x3] ;  /* 0x0000030804137981 */ /* 0x010f28000c1e1100 */
[----:B----4-:R4:W-:Y:S04]  /*0620*/  STG.E.U8 desc[UR8][R2.64+0x3], R19 ;  /* 0x0000031302007986 */ /* 0x0109e8000c101108 */
[----:B-----5:R-:W5:Y:S04]  /*0630*/  LDG.E.U8 R21, desc[UR8][R4.64+0x4] ;  /* 0x0000040804157981 */ /* 0x020f68000c1e1100 */
[----:B-----5:R4:W-:Y:S04]  /*0640*/  STG.E.U8 desc[UR8][R2.64+0x4], R21 ;  /* 0x0000041502007986 */ /* 0x0209e8000c101108 */
[----:B0-----:R-:W5:Y:S04]  /*0650*/  LDG.E.U8 R11, desc[UR8][R4.64+0x5] ;  /* 0x00000508040b7981 */ /* 0x001f68000c1e1100 */
[----:B-----5:R4:W-:Y:S04]  /*0660*/  STG.E.U8 desc[UR8][R2.64+0x5], R11 ;  /* 0x0000050b02007986 */ /* 0x0209e8000c101108 */
[----:B-1----:R-:W5:Y:S04]  /*0670*/  LDG.E.U8 R13, desc[UR8][R4.64+0x6] ;  /* 0x00000608040d7981 */ /* 0x002f68000c1e1100 */
[----:B-----5:R4:W-:Y:S04]  /*0680*/  STG.E.U8 desc[UR8][R2.64+0x6], R13 ;  /* 0x0000060d02007986 */ /* 0x0209e8000c101108 */
[----:B--2---:R-:W2:Y:S04]  /*0690*/  LDG.E.U8 R15, desc[UR8][R4.64+0x7] ;  /* 0x00000708040f7981 */ /* 0x004ea8000c1e1100 */
[----:B--2---:R4:W-:Y:S04]  /*06a0*/  STG.E.U8 desc[UR8][R2.64+0x7], R15 ;  /* 0x0000070f02007986 */ /* 0x0049e8000c101108 */
[----:B---3--:R-:W2:Y:S01]  /*06b0*/  LDG.E.U8 R17, desc[UR8][R4.64+0x8] ;  /* 0x0000080804117981 */ /* 0x008ea2000c1e1100 */
[----:B------:R-:W-:Y:S01]  /*06c0*/  UIADD3 UR7, UPT, UPT, UR7, 0x10, URZ ;  /* 0x0000001007077890 */ /* 0x000fe2000fffe0ff */
[----:B------:R-:W-:-:S02]  /*06d0*/  VIADD R9, R9, 0x10 ;  /* 0x0000001009097836 */ /* 0x000fc40000000000 */
[----:B------:R-:W-:Y:S01]  /*06e0*/  VIADD R7, R7, 0x10 ;  /* 0x0000001007077836 */ /* 0x000fe20000000000 */
[----:B------:R-:W-:Y:S01]  /*06f0*/  UISETP.NE.AND UP0, UPT, UR7, URZ, UPT ;  /* 0x000000ff0700728c */ /* 0x000fe2000bf05270 */
[----:B--2---:R4:W-:Y:S08]  /*0700*/  STG.E.U8 desc[UR8][R2.64+0x8], R17 ;  /* 0x0000081102007986 */ /* 0x0049f0000c101108 */
[----:B------:R-:W-:Y:S05]  /*0710*/  BRA.U UP0, `(.L_x_345) ;  /* 0xfffffffd004c7547 */ /* 0x000fea000b83ffff */
.L_x_344:
[----:B0-----:R-:W-:Y:S05]  /*0720*/  @!P0 EXIT ;  /* 0x000000000000894d */ /* 0x001fea0003800000 */
[----:B------:R-:W-:Y:S02]  /*0730*/  UISETP.GE.U32.AND UP0, UPT, UR6, 0x8, UPT ;  /* 0x000000080600788c */ /* 0x000fe4000bf06070 */
[----:B------:R-:W-:-:S06]  /*0740*/  ULOP3.LUT UR7, UR5, 0x7, URZ, 0xc0, !UPT ;  /* 0x0000000705077892 */ /* 0x000fcc000f8ec0ff */
[----:B------:R-:W-:Y:S01]  /*0750*/  ISETP.NE.AND P0, PT, RZ, UR7, PT ;  /* 0x00000007ff007c0c */ /* 0x000fe2000bf05270 */
[----:B------:R-:W-:-:S12]  /*0760*/  BRA.U !UP0, `(.L_x_346) ;  /* 0x0000000108607547 */ /* 0x000fd8000b800000 */
[----:B------:R-:W0:Y:S01]  /*0770*/  LDCU.128 UR12, c[0x0][0x380] ;  /* 0x00007000ff0c77ac */ /* 0x000e220008000c00 */
[----:B----4-:R-:W-:-:S05]  /*0780*/  VIADD R3, R6, UR4 ;  /* 0x0000000406037c36 */ /* 0x010fca0008000000 */
[----:B0-----:R-:W-:-:S04]  /*0790*/  IADD3 R2, P1, PT, R3, UR12, RZ ;  /* 0x0000000c03027c10 */ /* 0x001fc8000ff3e0ff */
[----:B------:R-:W-:-:S05]  /*07a0*/  LEA.HI.X.SX32 R3, R3, UR13, 0x1, P1 ;  /* 0x0000000d03037c11 */ /* 0x000fca00088f0eff */
[----:B------:R-:W2:Y:S01]  /*07b0*/  LDG.E.U8 R7, desc[UR8][R2.64] ;  /* 0x0000000802077981 */ /* 0x000ea2000c1e1100 */
[----:B------:R-:W-:-:S05]  /*07c0*/  VIADD R5, R0, UR4 ;  /* 0x0000000400057c36 */ /* 0x000fca0008000000 */
[----:B------:R-:W-:-:S04]  /*07d0*/  IADD3 R4, P1, PT, R5, UR14, RZ ;  /* 0x0000000e05047c10 */ /* 0x000fc8000ff3e0ff */
[----:B------:R-:W-:-:S05]  /*07e0*/  LEA.HI.X.SX32 R5, R5, UR15, 0x1, P1 ;  /* 0x0000000f05057c11 */ /* 0x000fca00088f0eff */
[----:B--2---:R0:W-:Y:S04]  /*07f0*/  STG.E.U8 desc[UR8][R4.64], R7 ;  /* 0x0000000704007986 */ /* 0x0041e8000c101108 */
[----:B------:R-:W2:Y:S04]  /*0800*/  LDG.E.U8 R9, desc[UR8][R2.64+0x1] ;  /* 0x0000010802097981 */ /* 0x000ea8000c1e1100 */
[----:B--2---:R1:W-:Y:S04]  /*0810*/  STG.E.U8 desc[UR8][R4.64+0x1], R9 ;  /* 0x0000010904007986 */ /* 0x0043e8000c101108 */
[----:B------:R-:W2:Y:S04]  /*0820*/  LDG.E.U8 R11, desc[UR8][R2.64+0x2] ;  /* 0x00000208020b7981 */ /* 0x000ea8000c1e1100 */
[----:B--2---:R2:W-:Y:S04]  /*0830*/  STG.E.U8 desc[UR8][R4.64+0x2], R11 ;  /* 0x0000020b04007986 */ /* 0x0045e8000c101108 */
[----:B------:R-:W3:Y:S04]  /*0840*/  LDG.E.U8 R13, desc[UR8][R2.64+0x3] ;  /* 0x00000308020d7981 */ /* 0x000ee8000c1e1100 */
[----:B---3--:R2:W-:Y:S04]  /*0850*/  STG.E.U8 desc[UR8][R4.64+0x3], R13 ;  /* 0x0000030d04007986 */ /* 0x0085e8000c101108 */
[----:B------:R-:W3:Y:S04]  /*0860*/  LDG.E.U8 R15, desc[UR8][R2.64+0x4] ;  /* 0x00000408020f7981 */ /* 0x000ee8000c1e1100 */
[----:B---3--:R2:W-:Y:S04]  /*0870*/  STG.E.U8 desc[UR8][R4.64+0x4], R15 ;  /* 0x0000040f04007986 */ /* 0x0085e8000c101108 */
[----:B------:R-:W3:Y:S04]  /*0880*/  LDG.E.U8 R17, desc[UR8][R2.64+0x5] ;  /* 0x0000050802117981 */ /* 0x000ee8000c1e1100 */
[----:B---3--:R2:W-:Y:S04]  /*0890*/  STG.E.U8 desc[UR8][R4.64+0x5], R17 ;  /* 0x0000051104007986 */ /* 0x0085e8000c101108 */
[----:B0-----:R-:W3:Y:S04]  /*08a0*/  LDG.E.U8 R7, desc[UR8][R2.64+0x6] ;  /* 0x0000060802077981 */ /* 0x001ee8000c1e1100 */
[----:B---3--:R2:W-:Y:S04]  /*08b0*/  STG.E.U8 desc[UR8][R4.64+0x6], R7 ;  /* 0x0000060704007986 */ /* 0x0085e8000c101108 */
[----:B-1----:R-:W3:Y:S01]  /*08c0*/  LDG.E.U8 R9, desc[UR8][R2.64+0x7] ;  /* 0x0000070802097981 */ /* 0x002ee2000c1e1100 */
[----:B------:R-:W-:-:S03]  /*08d0*/  UIADD3 UR4, UPT, UPT, UR4, 0x8, URZ ;  /* 0x0000000804047890 */ /* 0x000fc6000fffe0ff */
[----:B---3--:R2:W-:Y:S09]  /*08e0*/  STG.E.U8 desc[UR8][R4.64+0x7], R9 ;  /* 0x0000070904007986 */ /* 0x0085f2000c101108 */
.L_x_346:
[----:B------:R-:W-:Y:S05]  /*08f0*/  @!P0 EXIT ;  /* 0x000000000000894d */ /* 0x000fea0003800000 */
        /* <DEDUP_REMOVED lines=8> */
[----:B--2---:R-:W2:Y:S01]  /*0980*/  LDG.E.U8 R7, desc[UR8][R2.64] ;  /* 0x0000000802077981 */ /* 0x004ea2000c1e1100 */
        /* <DEDUP_REMOVED lines=8> */
[----:B------:R-:W2:Y:S01]  /*0a10*/  LDG.E.U8 R13, desc[UR8][R2.64+0x3] ;  /* 0x00000308020d7981 */ /* 0x000ea2000c1e1100 */
[----:B------:R-:W-:-:S03]  /*0a20*/  UIADD3 UR4, UPT, UPT, UR4, 0x4, URZ ;  /* 0x0000000404047890 */ /* 0x000fc6000fffe0ff */
[----:B--2---:R0:W-:Y:S09]  /*0a30*/  STG.E.U8 desc[UR8][R4.64+0x3], R13 ;  /* 0x0000030d04007986 */ /* 0x0041f2000c101108 */
.L_x_347:
[----:B------:R-:W-:Y:S05]  /*0a40*/  @!P0 EXIT ;  /* 0x000000000000894d */ /* 0x000fea0003800000 */
[----:B------:R-:W-:Y:S01]  /*0a50*/  VIADD R6, R6, UR4 ;  /* 0x0000000406067c36 */ /* 0x000fe20008000000 */
[----:B------:R-:W1:Y:S01]  /*0a60*/  LDCU.128 UR12, c[0x0][0x380] ;  /* 0x00007000ff0c77ac */ /* 0x000e620008000c00 */
[----:B------:R-:W-:Y:S01]  /*0a70*/  VIADD R0, R0, UR4 ;  /* 0x0000000400007c36 */ /* 0x000fe20008000000 */
[----:B------:R-:W-:-:S12]  /*0a80*/  UIADD3 UR5, UPT, UPT, -UR5, URZ, URZ ;  /* 0x000000ff05057290 */ /* 0x000fd8000fffe1ff */
.L_x_348:
[----:B-1--4-:R-:W-:-:S04]  /*0a90*/  IADD3 R2, P0, PT, R6, UR12, RZ ;  /* 0x0000000c06027c10 */ /* 0x012fc8000ff1e0ff */
[----:B---3--:R-:W-:-:S06]  /*0aa0*/  LEA.HI.X.SX32 R3, R6, UR13, 0x1, P0 ;  /* 0x0000000d06037c11 */ /* 0x008fcc00080f0eff */
[----:B------:R-:W3:Y:S01]  /*0ab0*/  LDG.E.U8 R3, desc[UR8][R2.64] ;  /* 0x0000000802037981 */ /* 0x000ee2000c1e1100 */
[----:B0-2---:R-:W-:Y:S01]  /*0ac0*/  IADD3 R4, P0, PT, R0, UR14, RZ ;  /* 0x0000000e00047c10 */ /* 0x005fe2000ff1e0ff */
[----:B------:R-:W-:Y:S01]  /*0ad0*/  UIADD3 UR5, UPT, UPT, UR5, 0x1, URZ ;  /* 0x0000000105057890 */ /* 0x000fe2000fffe0ff */
[----:B------:R-:W-:Y:S02]  /*0ae0*/  VIADD R6, R6, 0x1 ;  /* 0x0000000106067836 */ /* 0x000fe40000000000 */
[C---:B------:R-:W-:Y:S01]  /*0af0*/  LEA.HI.X.SX32 R5, R0.reuse, UR15, 0x1, P0 ;  /* 0x0000000f00057c11 */ /* 0x040fe200080f0eff */
[----:B------:R-:W-:Y:S01]  /*0b00*/  UISETP.NE.AND UP0, UPT, UR5, URZ, UPT ;  /* 0x000000ff0500728c */ /* 0x000fe2000bf05270 */
[----:B------:R-:W-:-:S03]  /*0b10*/  VIADD R0, R0, 0x1 ;  /* 0x0000000100007836 */ /* 0x000fc60000000000 */
[----:B---3--:R3:W-:Y:S05]  /*0b20*/  STG.E.U8 desc[UR8][R4.64], R3 ;  /* 0x0000000304007986 */ /* 0x0087ea000c101108 */
[----:B------:R-:W-:Y:S05]  /*0b30*/  BRA.U UP0, `(.L_x_348) ;  /* 0xfffffffd00d47547 */ /* 0x000fea000b83ffff */
[----:B------:R-:W-:Y:S05]  /*0b40*/  EXIT ;  /* 0x000000000000794d */ /* 0x000fea0003800000 */
        .weak           $__internal_17_$__cuda_sm3x_div_rn_noftz_f32_slowpath
        .type           $__internal_17_$__cuda_sm3x_div_rn_noftz_f32_slowpath,@function
        .size           $__internal_17_$__cuda_sm3x_div_rn_noftz_f32_slowpath,(.L_x_375 - $__internal_17_$__cuda_sm3x_div_rn_noftz_f32_slowpath)
$__internal_17_$__cuda_sm3x_div_rn_noftz_f32_slowpath:
[----:B------:R-:W-:Y:S02]  /*0b50*/  SHF.R.U32.HI R9, RZ, 0x17, R3 ;  /* 0x00000017ff097819 */ /* 0x000fe40000011603 */
        /* <DEDUP_REMOVED lines=32> */
.L_x_349:
[----:B------:R-:W-:-:S05]  /*0d60*/  LEA R10, R14, 0xc0800000, 0x17 ;  /* 0xc08000000e0a7811 */ /* 0x000fca00078eb8ff */
        /* <DEDUP_REMOVED lines=49> */
.L_x_355:
[----:B------:R-:W-:-:S04]  /*1080*/  LOP3.LUT R0, R0, 0x80000000, RZ, 0xc0, !PT ;  /* 0x8000000000007812 */ /* 0x000fc800078ec0ff */
[----:B------:R-:W-:Y:S01]  /*1090*/  LOP3.LUT R0, R0, 0x7f800000, RZ, 0xfc, !PT ;  /* 0x7f80000000007812 */ /* 0x000fe200078efcff */
[----:B------:R-:W-:Y:S06]  /*10a0*/  BRA `(.L_x_356) ;  /* 0x0000000000287947 */ /* 0x000fec0003800000 */
.L_x_354:
[----:B------:R-:W-:Y:S01]  /*10b0*/  IMAD R0, R10, 0x800000, R0 ;  /* 0x008000000a007824 */ /* 0x000fe200078e0200 */
[----:B------:R-:W-:Y:S06]  /*10c0*/  BRA `(.L_x_356) ;  /* 0x0000000000207947 */ /* 0x000fec0003800000 */
.L_x_353:
[----:B------:R-:W-:-:S04]  /*10d0*/  LOP3.LUT R0, R3, 0x80000000, R0, 0x48, !PT ;  /* 0x8000000003007812 */ /* 0x000fc800078e4800 */
[----:B------:R-:W-:Y:S01]  /*10e0*/  LOP3.LUT R0, R0, 0x7f800000, RZ, 0xfc, !PT ;  /* 0x7f80000000007812 */ /* 0x000fe200078efcff */
[----:B------:R-:W-:Y:S06]  /*10f0*/  BRA `(.L_x_356) ;  /* 0x0000000000147947 */ /* 0x000fec0003800000 */
.L_x_352:
[----:B------:R-:W-:Y:S01]  /*1100*/  LOP3.LUT R0, R3, 0x80000000, R0, 0x48, !PT ;  /* 0x8000000003007812 */ /* 0x000fe200078e4800 */
[----:B------:R-:W-:Y:S06]  /*1110*/  BRA `(.L_x_356) ;  /* 0x00000000000c7947 */ /* 0x000fec0003800000 */
.L_x_351:
[----:B------:R-:W0:Y:S01]  /*1120*/  MUFU.RSQ R0, -QNAN ;  /* 0xffc0000000007908 */ /* 0x000e220000001400 */
[----:B------:R-:W-:Y:S05]  /*1130*/  BRA `(.L_x_356) ;  /* 0x0000000000047947 */ /* 0x000fea0003800000 */
.L_x_350:
[----:B------:R-:W-:-:S07]  /*1140*/  FADD.FTZ R0, R0, R3 ;  /* 0x0000000300007221 */ /* 0x000fce0000010000 */
.L_x_356:
[----:B------:R-:W-:-:S04]  /*1150*/  IMAD.MOV.U32 R9, RZ, RZ, 0x0 ;  /* 0x00000000ff097424 */ /* 0x000fc800078e00ff */
[----:B0-----:R-:W-:Y:S05]  /*1160*/  RET.REL.NODEC R8 `(_ZN9cogniware10multimodal4cuda17resizeImageKernelEPKhPhiiiii) ;  /* 0xffffffec08a47950 */ /* 0x001fea0003c3ffff */
.L_x_357:
        /* <DEDUP_REMOVED lines=9> */
.L_x_375:


//--------------------- .nv.shared.reserved.0     --------------------------
	.section	.nv.shared.reserved.0,"aw",@nobits
	.weak		__nv_reservedSMEM_offset_0_alias
	.size		__nv_reservedSMEM_offset_0_alias, 0, 64
	.other		__nv_reservedSMEM_offset_0_alias,@"STO_CUDA_RESERVED_SHARED STV_DEFAULT"
__nv_reservedSMEM_offset_0_alias:
	.zero		0
	.zero		64


//--------------------- .nv.shared._ZN9cogniware10multimodal4cuda13softmaxKernelEPfi --------------------------
	.section	.nv.shared._ZN9cogniware10multimodal4cuda13softmaxKernelEPfi,"aw",@nobits
	.sectionflags	@""
	.align	4
.nv.shared._ZN9cogniware10multimodal4cuda13softmaxKernelEPfi:
	.zero		1032


//--------------------- .nv.shared._ZN9cogniware10multimodal4cuda17l2NormalizeKernelEPfi --------------------------
	.section	.nv.shared._ZN9cogniware10multimodal4cuda17l2NormalizeKernelEPfi,"aw",@nobits
	.sectionflags	@""
	.align	4
.nv.shared._ZN9cogniware10multimodal4cuda17l2NormalizeKernelEPfi:
	.zero		2052


//--------------------- .nv.constant0._ZN9cogniware10multimodal4cuda26batchProcessFeaturesKernelEPKfPfiii --------------------------
	.section	.nv.constant0._ZN9cogniware10multimodal4cuda26batchProcessFeaturesKernelEPKfPfiii,"a",@progbits
	.sectionflags	@""
	.align	4
.nv.constant0._ZN9cogniware10multimodal4cuda26batchProcessFeaturesKernelEPKfPfiii:
	.zero		924


//--------------------- .nv.constant0._ZN9cogniware10multimodal4cuda22cosineSimilarityKernelEPKfS3_Pfiii --------------------------
	.section	.nv.constant0._ZN9cogniware10multimodal4cuda22cosineSimilarityKernelEPKfS3_Pfiii,"a",@progbits
	.sectionflags	@""
	.align	4
.nv.constant0._ZN9cogniware10multimodal4cuda22cosineSimilarityKernelEPKfS3_Pfiii:
	.zero		932


//--------------------- .nv.constant0._ZN9cogniware10multimodal4cuda20applyAttentionKernelEPKfS3_Pfii --------------------------
	.section	.nv.constant0._ZN9cogniware10multimodal4cuda20applyAttentionKernelEPKfS3_Pfii,"a",@progbits
	.sectionflags	@""
	.align	4
.nv.constant0._ZN9cogniware10multimodal4cuda20applyAttentionKernelEPKfS3_Pfii:
	.zero		928


//--------------------- .nv.constant0._ZN9cogniware10multimodal4cuda13softmaxKernelEPfi --------------------------
	.section	.nv.constant0._ZN9cogniware10multimodal4cuda13softmaxKernelEPfi,"a",@progbits
	.sectionflags	@""
	.align	4
.nv.constant0._ZN9cogniware10multimodal4cuda13softmaxKernelEPfi:
	.zero		908


//--------------------- .nv.constant0._ZN9cogniware10multimodal4cuda28computeAttentionScoresKernelEPKfS3_Pfii --------------------------
	.section	.nv.constant0._ZN9cogniware10multimodal4cuda28computeAttentionScoresKernelEPKfS3_Pfii,"a",@progbits
	.sectionflags	@""
	.align	4
.nv.constant0._ZN9cogniware10multimodal4cuda28computeAttentionScoresKernelEPKfS3_Pfii:
	.zero		928


//--------------------- .nv.constant0._ZN9cogniware10multimodal4cuda17l2NormalizeKernelEPfi --------------------------
	.section	.nv.constant0._ZN9cogniware10multimodal4cuda17l2NormalizeKernelEPfi,"a",@progbits
	.sectionflags	@""
	.align	4
.nv.constant0._ZN9cogniware10multimodal4cuda17l2NormalizeKernelEPfi:
	.zero		908


//--------------------- .nv.constant0._ZN9cogniware10multimodal4cuda22multimodalFusionKernelEPPKfS3_Pfii --------------------------
	.section	.nv.constant0._ZN9cogniware10multimodal4cuda22multimodalFusionKernelEPPKfS3_Pfii,"a",@progbits
	.sectionflags	@""
	.align	4
.nv.constant0._ZN9cogniware10multimodal4cuda22multimodalFusionKernelEPPKfS3_Pfii:
	.zero		928


//--------------------- .nv.constant0._ZN9cogniware10multimodal4cuda27weightedFeatureFusionKernelEPKfS3_Pfiff --------------------------
	.section	.nv.constant0._ZN9cogniware10multimodal4cuda27weightedFeatureFusionKernelEPKfS3_Pfiff,"a",@progbits
	.sectionflags	@""
	.align	4
.nv.constant0._ZN9cogniware10multimodal4cuda27weightedFeatureFusionKernelEPKfS3_Pfiff:
	.zero		932


//--------------------- .nv.constant0._ZN9cogniware10multimodal4cuda25concatenateFeaturesKernelEPKfS3_Pfii --------------------------
	.section	.nv.constant0._ZN9cogniware10multimodal4cuda25concatenateFeaturesKernelEPKfS3_Pfii,"a",@progbits
	.sectionflags	@""
	.align	4
.nv.constant0._ZN9cogniware10multimodal4cuda25concatenateFeaturesKernelEPKfS3_Pfii:
	.zero		928


//--------------------- .nv.constant0._ZN9cogniware10multimodal4cuda28aggregateVideoFeaturesKernelEPKfPfii --------------------------
	.section	.nv.constant0._ZN9cogniware10multimodal4cuda28aggregateVideoFeaturesKernelEPKfPfii,"a",@progbits
	.sectionflags	@""
	.align	4
.nv.constant0._ZN9cogniware10multimodal4cuda28aggregateVideoFeaturesKernelEPKfPfii:
	.zero		920


//--------------------- .nv.constant0._ZN9cogniware10multimodal4cuda31extractVideoFrameFeaturesKernelEPKhPfiiii --------------------------
	.section	.nv.constant0._ZN9cogniware10multimodal4cuda31extractVideoFrameFeaturesKernelEPKhPfiiii,"a",@progbits
	.sectionflags	@""
	.align	4
.nv.constant0._ZN9cogniware10multimodal4cuda31extractVideoFrameFeaturesKernelEPKhPfiiii:
	.zero		928


//--------------------- .nv.constant0._ZN9cogniware10multimodal4cuda26extractAudioFeaturesKernelEPKfPfiii --------------------------
	.section	.nv.constant0._ZN9cogniware10multimodal4cuda26extractAudioFeaturesKernelEPKfPfiii,"a",@progbits
	.sectionflags	@""
	.align	4
.nv.constant0._ZN9cogniware10multimodal4cuda26extractAudioFeaturesKernelEPKfPfiii:
	.zero		924


//--------------------- .nv.constant0._ZN9cogniware10multimodal4cuda27extractMelSpectrogramKernelEPKfPfiii --------------------------
	.section	.nv.constant0._ZN9cogniware10multimodal4cuda27extractMelSpectrogramKernelEPKfPfiii,"a",@progbits
	.sectionflags	@""
	.align	4
.nv.constant0._ZN9cogniware10multimodal4cuda27extractMelSpectrogramKernelEPKfPfiii:
	.zero		924


//--------------------- .nv.constant0._ZN9cogniware10multimodal4cuda20normalizeAudioKernelEPKfPfi --------------------------
	.section	.nv.constant0._ZN9cogniware10multimodal4cuda20normalizeAudioKernelEPKfPfi,"a",@progbits
	.sectionflags	@""
	.align	4
.nv.constant0._ZN9cogniware10multimodal4cuda20normalizeAudioKernelEPKfPfi:
	.zero		916


//--------------------- .nv.constant0._ZN9cogniware10multimodal4cuda19resampleAudioKernelEPKfPfii --------------------------
	.section	.nv.constant0._ZN9cogniware10multimodal4cuda19resampleAudioKernelEPKfPfii,"a",@progbits
	.sectionflags	@""
	.align	4
.nv.constant0._ZN9cogniware10multimodal4cuda19resampleAudioKernelEPKfPfii:
	.zero		920


//--------------------- .nv.constant0._ZN9cogniware10multimodal4cuda26extractImageFeaturesKernelEPKfPfiiii --------------------------
	.section	.nv.constant0._ZN9cogniware10multimodal4cuda26extractImageFeaturesKernelEPKfPfiiii,"a",@progbits
	.sectionflags	@""
	.align	4
.nv.constant0._ZN9cogniware10multimodal4cuda26extractImageFeaturesKernelEPKfPfiiii:
	.zero		928


//--------------------- .nv.constant0._ZN9cogniware10multimodal4cuda14rgbToBgrKernelEPKhPhii --------------------------
	.section	.nv.constant0._ZN9cogniware10multimodal4cuda14rgbToBgrKernelEPKhPhii,"a",@progbits
	.sectionflags	@""
	.align	4
.nv.constant0._ZN9cogniware10multimodal4cuda14rgbToBgrKernelEPKhPhii:
	.zero		920


//--------------------- .nv.constant0._ZN9cogniware10multimodal4cuda20normalizeImageKernelEPKhPfiiiff --------------------------
	.section	.nv.constant0._ZN9cogniware10multimodal4cuda20normalizeImageKernelEPKhPfiiiff,"a",@progbits
	.sectionflags	@""
	.align	4
.nv.constant0._ZN9cogniware10multimodal4cuda20normalizeImageKernelEPKhPfiiiff:
	.zero		932


//--------------------- .nv.constant0._ZN9cogniware10multimodal4cuda17resizeImageKernelEPKhPhiiiii --------------------------
	.section	.nv.constant0._ZN9cogniware10multimodal4cuda17resizeImageKernelEPKhPhiiiii,"a",@progbits
	.sectionflags	@""
	.align	4
.nv.constant0._ZN9cogniware10multimodal4cuda17resizeImageKernelEPKhPhiiiii:
	.zero		932


//--------------------- SYMBOLS --------------------------

	.type		.nv.reservedSmem.offset0,@object
	.size		.nv.reservedSmem.offset0,0x4
	.type		.nv.reservedSmem.cap,@object
	.size		.nv.reservedSmem.cap,0x4
